//
// Generated by NVIDIA NVVM Compiler
//
// Compiler Build ID: CL-36424714
// Cuda compilation tools, release 13.0, V13.0.88
// Based on NVVM 20.0.0
//

.version 9.0
.target sm_100
.address_size 64

	// .globl	_Z17initializeAdjListiPPiPPxS_S_i
.extern .func  (.param .b64 func_retval0) malloc
(
	.param .b64 malloc_param_0
)
;
.extern .func free
(
	.param .b64 free_param_0
)
;
.extern .func  (.param .b32 func_retval0) vprintf
(
	.param .b64 vprintf_param_0,
	.param .b64 vprintf_param_1
)
;
// _ZZN3cub18CUB_300001_SM_10006detail10radix_sort31DeviceRadixSortSingleTileKernelINS1_5radix10policy_hubIiN4cuda3std3__45tupleIJixEEEyE10Policy1000ELNS0_9SortOrderE0EiSA_yNS1_21identity_decomposer_tEEEvPKT1_PSF_PKT2_PSJ_T3_iiT4_E12temp_storage has been demoted
// _ZZN3cub18CUB_300001_SM_10006detail10radix_sort30DeviceRadixSortHistogramKernelINS1_5radix10policy_hubIiN4cuda3std3__45tupleIJixEEEyE10Policy1000ELNS0_9SortOrderE0EiyNS1_21identity_decomposer_tEEEvPT2_PKT1_SF_iiT3_E12temp_storage has been demoted
// _ZZN3cub18CUB_300001_SM_10006detail10radix_sort33DeviceRadixSortExclusiveSumKernelINS1_5radix10policy_hubIiN4cuda3std3__45tupleIJixEEEyE10Policy1000EyEEvPT0_E12temp_storage has been demoted
// _ZZN3cub18CUB_300001_SM_10006detail10radix_sort29DeviceRadixSortOnesweepKernelINS1_5radix10policy_hubIiN4cuda3std3__45tupleIJixEEEyE10Policy1000ELNS0_9SortOrderE0EiSA_yiiNS1_21identity_decomposer_tEEEvPT5_SG_PT3_PKSH_PT1_PKSL_PT2_PKSP_T4_iiT6_E1s has been demoted
// _ZZN3cub18CUB_300001_SM_10006detail10radix_sort31DeviceRadixSortSingleTileKernelINS1_5radix10policy_hubIiiyE10Policy1000ELNS0_9SortOrderE0EiiyNS1_21identity_decomposer_tEEEvPKT1_PSA_PKT2_PSE_T3_iiT4_E12temp_storage has been demoted
// _ZZN3cub18CUB_300001_SM_10006detail10radix_sort30DeviceRadixSortHistogramKernelINS1_5radix10policy_hubIiiyE10Policy1000ELNS0_9SortOrderE0EiyNS1_21identity_decomposer_tEEEvPT2_PKT1_SA_iiT3_E12temp_storage has been demoted
// _ZZN3cub18CUB_300001_SM_10006detail10radix_sort33DeviceRadixSortExclusiveSumKernelINS1_5radix10policy_hubIiiyE10Policy1000EyEEvPT0_E12temp_storage has been demoted
// _ZZN3cub18CUB_300001_SM_10006detail10radix_sort29DeviceRadixSortOnesweepKernelINS1_5radix10policy_hubIiiyE10Policy1000ELNS0_9SortOrderE0EiiyiiNS1_21identity_decomposer_tEEEvPT5_SB_PT3_PKSC_PT1_PKSG_PT2_PKSK_T4_iiT6_E1s has been demoted
// _ZZN3cub18CUB_300001_SM_10006detail4scan16DeviceScanKernelINS2_10policy_hubIiiijN4cuda3std3__44plusIvEEE10Policy1000EN6thrust24THRUST_300001_SM_1000_NS10device_ptrIiEESF_NS0_13ScanTileStateIiLb1EEES9_NS0_8NullTypeEjiLb0ESI_EEvT0_T1_T2_iT3_T4_T5_E12temp_storage has been demoted
// _ZZN3cub18CUB_300001_SM_10006detail4scan16DeviceScanKernelINS2_10policy_hubIiiimN4cuda3std3__44plusIvEEE10Policy1000EN6thrust24THRUST_300001_SM_1000_NS10device_ptrIiEESF_NS0_13ScanTileStateIiLb1EEES9_NS0_8NullTypeEmiLb0ESI_EEvT0_T1_T2_iT3_T4_T5_E12temp_storage has been demoted
.global .align 1 .b8 _ZN34_INTERNAL_5946f87a_4_k_cu_8cb8c66f4cuda3std3__45__cpo5beginE[1];
.global .align 1 .b8 _ZN34_INTERNAL_5946f87a_4_k_cu_8cb8c66f4cuda3std3__45__cpo3endE[1];
.global .align 1 .b8 _ZN34_INTERNAL_5946f87a_4_k_cu_8cb8c66f4cuda3std3__45__cpo6cbeginE[1];
.global .align 1 .b8 _ZN34_INTERNAL_5946f87a_4_k_cu_8cb8c66f4cuda3std3__45__cpo4cendE[1];
.global .align 1 .b8 _ZN34_INTERNAL_5946f87a_4_k_cu_8cb8c66f4cuda3std3__45__cpo6rbeginE[1];
.global .align 1 .b8 _ZN34_INTERNAL_5946f87a_4_k_cu_8cb8c66f4cuda3std3__45__cpo4rendE[1];
.global .align 1 .b8 _ZN34_INTERNAL_5946f87a_4_k_cu_8cb8c66f4cuda3std3__45__cpo7crbeginE[1];
.global .align 1 .b8 _ZN34_INTERNAL_5946f87a_4_k_cu_8cb8c66f4cuda3std3__45__cpo5crendE[1];
.global .align 1 .b8 _ZN34_INTERNAL_5946f87a_4_k_cu_8cb8c66f4cuda3std3__436_GLOBAL__N__5946f87a_4_k_cu_8cb8c66f6ignoreE[1];
.global .align 1 .b8 _ZN34_INTERNAL_5946f87a_4_k_cu_8cb8c66f4cuda3std3__419piecewise_constructE[1];
.global .align 1 .b8 _ZN34_INTERNAL_5946f87a_4_k_cu_8cb8c66f4cuda3std3__48in_placeE[1];
.global .align 1 .b8 _ZN34_INTERNAL_5946f87a_4_k_cu_8cb8c66f4cuda3std3__420unreachable_sentinelE[1];
.global .align 1 .b8 _ZN34_INTERNAL_5946f87a_4_k_cu_8cb8c66f4cuda3std3__47nulloptE[1];
.global .align 1 .b8 _ZN34_INTERNAL_5946f87a_4_k_cu_8cb8c66f4cuda3std3__48unexpectE[1];
.global .align 1 .b8 _ZN34_INTERNAL_5946f87a_4_k_cu_8cb8c66f4cuda3std6ranges3__45__cpo4swapE[1];
.global .align 1 .b8 _ZN34_INTERNAL_5946f87a_4_k_cu_8cb8c66f4cuda3std6ranges3__45__cpo9iter_moveE[1];
.global .align 1 .b8 _ZN34_INTERNAL_5946f87a_4_k_cu_8cb8c66f4cuda3std6ranges3__45__cpo5beginE[1];
.global .align 1 .b8 _ZN34_INTERNAL_5946f87a_4_k_cu_8cb8c66f4cuda3std6ranges3__45__cpo3endE[1];
.global .align 1 .b8 _ZN34_INTERNAL_5946f87a_4_k_cu_8cb8c66f4cuda3std6ranges3__45__cpo6cbeginE[1];
.global .align 1 .b8 _ZN34_INTERNAL_5946f87a_4_k_cu_8cb8c66f4cuda3std6ranges3__45__cpo4cendE[1];
.global .align 1 .b8 _ZN34_INTERNAL_5946f87a_4_k_cu_8cb8c66f4cuda3std6ranges3__45__cpo7advanceE[1];
.global .align 1 .b8 _ZN34_INTERNAL_5946f87a_4_k_cu_8cb8c66f4cuda3std6ranges3__45__cpo9iter_swapE[1];
.global .align 1 .b8 _ZN34_INTERNAL_5946f87a_4_k_cu_8cb8c66f4cuda3std6ranges3__45__cpo4nextE[1];
.global .align 1 .b8 _ZN34_INTERNAL_5946f87a_4_k_cu_8cb8c66f4cuda3std6ranges3__45__cpo4prevE[1];
.global .align 1 .b8 _ZN34_INTERNAL_5946f87a_4_k_cu_8cb8c66f4cuda3std6ranges3__45__cpo4dataE[1];
.global .align 1 .b8 _ZN34_INTERNAL_5946f87a_4_k_cu_8cb8c66f4cuda3std6ranges3__45__cpo5cdataE[1];
.global .align 1 .b8 _ZN34_INTERNAL_5946f87a_4_k_cu_8cb8c66f4cuda3std6ranges3__45__cpo4sizeE[1];
.global .align 1 .b8 _ZN34_INTERNAL_5946f87a_4_k_cu_8cb8c66f4cuda3std6ranges3__45__cpo5ssizeE[1];
.global .align 1 .b8 _ZN34_INTERNAL_5946f87a_4_k_cu_8cb8c66f4cuda3std6ranges3__45__cpo8distanceE[1];
.global .align 1 .b8 _ZN34_INTERNAL_5946f87a_4_k_cu_8cb8c66f6thrust24THRUST_300001_SM_1000_NS8cuda_cub3parE[1];
.global .align 1 .b8 _ZN34_INTERNAL_5946f87a_4_k_cu_8cb8c66f6thrust24THRUST_300001_SM_1000_NS8cuda_cub10par_nosyncE[1];
.global .align 1 .b8 _ZN34_INTERNAL_5946f87a_4_k_cu_8cb8c66f6thrust24THRUST_300001_SM_1000_NS6system6detail10sequential3seqE[1];
.global .align 1 .b8 _ZN34_INTERNAL_5946f87a_4_k_cu_8cb8c66f6thrust24THRUST_300001_SM_1000_NS6system3cpp3parE[1];
.global .align 1 .b8 _ZN34_INTERNAL_5946f87a_4_k_cu_8cb8c66f6thrust24THRUST_300001_SM_1000_NS12placeholders2_1E[1];
.global .align 1 .b8 _ZN34_INTERNAL_5946f87a_4_k_cu_8cb8c66f6thrust24THRUST_300001_SM_1000_NS12placeholders2_2E[1];
.global .align 1 .b8 _ZN34_INTERNAL_5946f87a_4_k_cu_8cb8c66f6thrust24THRUST_300001_SM_1000_NS12placeholders2_3E[1];
.global .align 1 .b8 _ZN34_INTERNAL_5946f87a_4_k_cu_8cb8c66f6thrust24THRUST_300001_SM_1000_NS12placeholders2_4E[1];
.global .align 1 .b8 _ZN34_INTERNAL_5946f87a_4_k_cu_8cb8c66f6thrust24THRUST_300001_SM_1000_NS12placeholders2_5E[1];
.global .align 1 .b8 _ZN34_INTERNAL_5946f87a_4_k_cu_8cb8c66f6thrust24THRUST_300001_SM_1000_NS12placeholders2_6E[1];
.global .align 1 .b8 _ZN34_INTERNAL_5946f87a_4_k_cu_8cb8c66f6thrust24THRUST_300001_SM_1000_NS12placeholders2_7E[1];
.global .align 1 .b8 _ZN34_INTERNAL_5946f87a_4_k_cu_8cb8c66f6thrust24THRUST_300001_SM_1000_NS12placeholders2_8E[1];
.global .align 1 .b8 _ZN34_INTERNAL_5946f87a_4_k_cu_8cb8c66f6thrust24THRUST_300001_SM_1000_NS12placeholders2_9E[1];
.global .align 1 .b8 _ZN34_INTERNAL_5946f87a_4_k_cu_8cb8c66f6thrust24THRUST_300001_SM_1000_NS12placeholders3_10E[1];
.global .align 1 .b8 _ZN34_INTERNAL_5946f87a_4_k_cu_8cb8c66f6thrust24THRUST_300001_SM_1000_NS3seqE[1];
.global .align 1 .b8 _ZN34_INTERNAL_5946f87a_4_k_cu_8cb8c66f6thrust24THRUST_300001_SM_1000_NS6deviceE[1];
.global .align 1 .b8 $str[26] = {77, 101, 109, 111, 114, 121, 32, 97, 108, 108, 111, 99, 97, 116, 105, 111, 110, 32, 102, 97, 105, 108, 101, 100, 10};

.visible .entry _Z17initializeAdjListiPPiPPxS_S_i(
	.param .u32 _Z17initializeAdjListiPPiPPxS_S_i_param_0,
	.param .u64 .ptr .align 1 _Z17initializeAdjListiPPiPPxS_S_i_param_1,
	.param .u64 .ptr .align 1 _Z17initializeAdjListiPPiPPxS_S_i_param_2,
	.param .u64 .ptr .align 1 _Z17initializeAdjListiPPiPPxS_S_i_param_3,
	.param .u64 .ptr .align 1 _Z17initializeAdjListiPPiPPxS_S_i_param_4,
	.param .u32 _Z17initializeAdjListiPPiPPxS_S_i_param_5
)
{
	.reg .pred 	%p<3>;
	.reg .b32 	%r<13>;
	.reg .b64 	%rd<21>;

	ld.param.u32 	%r6, [_Z17initializeAdjListiPPiPPxS_S_i_param_0];
	ld.param.u64 	%rd7, [_Z17initializeAdjListiPPiPPxS_S_i_param_1];
	ld.param.u64 	%rd8, [_Z17initializeAdjListiPPiPPxS_S_i_param_2];
	ld.param.u64 	%rd9, [_Z17initializeAdjListiPPiPPxS_S_i_param_3];
	ld.param.u64 	%rd10, [_Z17initializeAdjListiPPiPPxS_S_i_param_4];
	ld.param.u32 	%r7, [_Z17initializeAdjListiPPiPPxS_S_i_param_5];
	mov.u32 	%r8, %tid.x;
	mov.u32 	%r9, %ctaid.x;
	mov.u32 	%r1, %ntid.x;
	mad.lo.s32 	%r12, %r9, %r1, %r8;
	setp.ge.s32 	%p1, %r12, %r6;
	@%p1 bra 	$L__BB0_3;
	mul.wide.s32 	%rd1, %r7, 4;
	mul.wide.s32 	%rd2, %r7, 8;
	mov.u32 	%r10, %nctaid.x;
	mul.lo.s32 	%r3, %r10, %r1;
	cvta.to.global.u64 	%rd3, %rd7;
	cvta.to.global.u64 	%rd4, %rd8;
	cvta.to.global.u64 	%rd5, %rd9;
	cvta.to.global.u64 	%rd6, %rd10;
$L__BB0_2:
	{ // callseq 0, 0
	.param .b64 param0;
	st.param.b64 	[param0], %rd1;
	.param .b64 retval0;
	call.uni (retval0), 
	malloc, 
	(
	param0
	);
	ld.param.b64 	%rd11, [retval0];
	} // callseq 0
	mul.wide.s32 	%rd13, %r12, 8;
	add.s64 	%rd14, %rd3, %rd13;
	st.global.u64 	[%rd14], %rd11;
	{ // callseq 1, 0
	.param .b64 param0;
	st.param.b64 	[param0], %rd2;
	.param .b64 retval0;
	call.uni (retval0), 
	malloc, 
	(
	param0
	);
	ld.param.b64 	%rd15, [retval0];
	} // callseq 1
	add.s64 	%rd17, %rd4, %rd13;
	st.global.u64 	[%rd17], %rd15;
	mul.wide.s32 	%rd18, %r12, 4;
	add.s64 	%rd19, %rd5, %rd18;
	st.global.u32 	[%rd19], %r7;
	add.s64 	%rd20, %rd6, %rd18;
	mov.b32 	%r11, 0;
	st.global.u32 	[%rd20], %r11;
	add.s32 	%r12, %r12, %r3;
	setp.lt.s32 	%p2, %r12, %r6;
	@%p2 bra 	$L__BB0_2;
$L__BB0_3:
	ret;

}
	// .globl	_Z12eraseAdjListiPPiPPx
.visible .entry _Z12eraseAdjListiPPiPPx(
	.param .u32 _Z12eraseAdjListiPPiPPx_param_0,
	.param .u64 .ptr .align 1 _Z12eraseAdjListiPPiPPx_param_1,
	.param .u64 .ptr .align 1 _Z12eraseAdjListiPPiPPx_param_2
)
{
	.reg .pred 	%p<3>;
	.reg .b32 	%r<11>;
	.reg .b64 	%rd<10>;

	ld.param.u32 	%r6, [_Z12eraseAdjListiPPiPPx_param_0];
	ld.param.u64 	%rd3, [_Z12eraseAdjListiPPiPPx_param_1];
	ld.param.u64 	%rd4, [_Z12eraseAdjListiPPiPPx_param_2];
	mov.u32 	%r7, %tid.x;
	mov.u32 	%r8, %ctaid.x;
	mov.u32 	%r1, %ntid.x;
	mad.lo.s32 	%r10, %r8, %r1, %r7;
	setp.ge.s32 	%p1, %r10, %r6;
	@%p1 bra 	$L__BB1_3;
	mov.u32 	%r9, %nctaid.x;
	mul.lo.s32 	%r3, %r9, %r1;
	cvta.to.global.u64 	%rd1, %rd3;
	cvta.to.global.u64 	%rd2, %rd4;
$L__BB1_2:
	mul.wide.s32 	%rd5, %r10, 8;
	add.s64 	%rd6, %rd1, %rd5;
	ld.global.nc.u64 	%rd7, [%rd6];
	{ // callseq 2, 0
	.param .b64 param0;
	st.param.b64 	[param0], %rd7;
	call.uni 
	free, 
	(
	param0
	);
	} // callseq 2
	add.s64 	%rd8, %rd2, %rd5;
	ld.global.nc.u64 	%rd9, [%rd8];
	{ // callseq 3, 0
	.param .b64 param0;
	st.param.b64 	[param0], %rd9;
	call.uni 
	free, 
	(
	param0
	);
	} // callseq 3
	add.s32 	%r10, %r10, %r3;
	setp.lt.s32 	%p2, %r10, %r6;
	@%p2 bra 	$L__BB1_2;
$L__BB1_3:
	ret;

}
	// .globl	_Z24insertBatchOfEdgesKerneliPKiPKxS0_PiS3_PS3_PPxPbS7_S5_
.visible .entry _Z24insertBatchOfEdgesKerneliPKiPKxS0_PiS3_PS3_PPxPbS7_S5_(
	.param .u32 _Z24insertBatchOfEdgesKerneliPKiPKxS0_PiS3_PS3_PPxPbS7_S5__param_0,
	.param .u64 .ptr .align 1 _Z24insertBatchOfEdgesKerneliPKiPKxS0_PiS3_PS3_PPxPbS7_S5__param_1,
	.param .u64 .ptr .align 1 _Z24insertBatchOfEdgesKerneliPKiPKxS0_PiS3_PS3_PPxPbS7_S5__param_2,
	.param .u64 .ptr .align 1 _Z24insertBatchOfEdgesKerneliPKiPKxS0_PiS3_PS3_PPxPbS7_S5__param_3,
	.param .u64 .ptr .align 1 _Z24insertBatchOfEdgesKerneliPKiPKxS0_PiS3_PS3_PPxPbS7_S5__param_4,
	.param .u64 .ptr .align 1 _Z24insertBatchOfEdgesKerneliPKiPKxS0_PiS3_PS3_PPxPbS7_S5__param_5,
	.param .u64 .ptr .align 1 _Z24insertBatchOfEdgesKerneliPKiPKxS0_PiS3_PS3_PPxPbS7_S5__param_6,
	.param .u64 .ptr .align 1 _Z24insertBatchOfEdgesKerneliPKiPKxS0_PiS3_PS3_PPxPbS7_S5__param_7,
	.param .u64 .ptr .align 1 _Z24insertBatchOfEdgesKerneliPKiPKxS0_PiS3_PS3_PPxPbS7_S5__param_8,
	.param .u64 .ptr .align 1 _Z24insertBatchOfEdgesKerneliPKiPKxS0_PiS3_PS3_PPxPbS7_S5__param_9,
	.param .u64 .ptr .align 1 _Z24insertBatchOfEdgesKerneliPKiPKxS0_PiS3_PS3_PPxPbS7_S5__param_10
)
{
	.reg .pred 	%p<20>;
	.reg .b16 	%rs<2>;
	.reg .b32 	%r<45>;
	.reg .b64 	%rd<112>;

	ld.param.u32 	%r22, [_Z24insertBatchOfEdgesKerneliPKiPKxS0_PiS3_PS3_PPxPbS7_S5__param_0];
	ld.param.u64 	%rd48, [_Z24insertBatchOfEdgesKerneliPKiPKxS0_PiS3_PS3_PPxPbS7_S5__param_1];
	ld.param.u64 	%rd49, [_Z24insertBatchOfEdgesKerneliPKiPKxS0_PiS3_PS3_PPxPbS7_S5__param_2];
	ld.param.u64 	%rd50, [_Z24insertBatchOfEdgesKerneliPKiPKxS0_PiS3_PS3_PPxPbS7_S5__param_3];
	ld.param.u64 	%rd51, [_Z24insertBatchOfEdgesKerneliPKiPKxS0_PiS3_PS3_PPxPbS7_S5__param_4];
	ld.param.u64 	%rd52, [_Z24insertBatchOfEdgesKerneliPKiPKxS0_PiS3_PS3_PPxPbS7_S5__param_5];
	ld.param.u64 	%rd53, [_Z24insertBatchOfEdgesKerneliPKiPKxS0_PiS3_PS3_PPxPbS7_S5__param_6];
	ld.param.u64 	%rd54, [_Z24insertBatchOfEdgesKerneliPKiPKxS0_PiS3_PS3_PPxPbS7_S5__param_7];
	ld.param.u64 	%rd55, [_Z24insertBatchOfEdgesKerneliPKiPKxS0_PiS3_PS3_PPxPbS7_S5__param_8];
	ld.param.u64 	%rd56, [_Z24insertBatchOfEdgesKerneliPKiPKxS0_PiS3_PS3_PPxPbS7_S5__param_9];
	ld.param.u64 	%rd57, [_Z24insertBatchOfEdgesKerneliPKiPKxS0_PiS3_PS3_PPxPbS7_S5__param_10];
	cvta.to.global.u64 	%rd1, %rd57;
	mov.u32 	%r23, %tid.y;
	mov.u32 	%r24, %ctaid.x;
	mov.u32 	%r1, %ntid.y;
	mad.lo.s32 	%r40, %r24, %r1, %r23;
	setp.ge.s32 	%p1, %r40, %r22;
	@%p1 bra 	$L__BB2_22;
	mov.u32 	%r3, %tid.x;
	mov.u32 	%r25, %nctaid.x;
	mul.lo.s32 	%r4, %r1, %r25;
	cvta.to.global.u64 	%rd2, %rd50;
	cvta.to.global.u64 	%rd3, %rd51;
	cvta.to.global.u64 	%rd4, %rd52;
	cvta.to.global.u64 	%rd5, %rd53;
	cvta.to.global.u64 	%rd6, %rd54;
	cvta.to.global.u64 	%rd7, %rd48;
	cvta.to.global.u64 	%rd8, %rd49;
	cvta.to.global.u64 	%rd9, %rd55;
	cvta.to.global.u64 	%rd10, %rd56;
$L__BB2_2:
	mul.wide.s32 	%rd59, %r40, 4;
	add.s64 	%rd60, %rd2, %rd59;
	ld.global.nc.u32 	%r6, [%rd60];
	ld.global.nc.u32 	%r7, [%rd60+4];
	sub.s32 	%r26, %r7, %r6;
	add.s64 	%rd13, %rd3, %rd59;
	ld.global.u32 	%r8, [%rd13];
	add.s32 	%r9, %r8, %r26;
	add.s64 	%rd14, %rd4, %rd59;
	ld.global.u32 	%r27, [%rd14];
	setp.le.s32 	%p2, %r9, %r27;
	@%p2 bra 	$L__BB2_12;
	setp.ne.s32 	%p4, %r3, 0;
	shl.b32 	%r10, %r9, 1;
	@%p4 bra 	$L__BB2_5;
	mul.wide.s32 	%rd61, %r10, 4;
	{ // callseq 4, 0
	.param .b64 param0;
	st.param.b64 	[param0], %rd61;
	.param .b64 retval0;
	call.uni (retval0), 
	malloc, 
	(
	param0
	);
	ld.param.b64 	%rd101, [retval0];
	} // callseq 4
	mul.wide.s32 	%rd63, %r10, 8;
	{ // callseq 5, 0
	.param .b64 param0;
	st.param.b64 	[param0], %rd63;
	.param .b64 retval0;
	call.uni (retval0), 
	malloc, 
	(
	param0
	);
	ld.param.b64 	%rd100, [retval0];
	} // callseq 5
$L__BB2_5:
	// begin inline asm
	mov.b64 {%r28,%r29}, %rd101;
	// end inline asm
	shfl.sync.idx.b32	%r31|%p5, %r29, 0, 31, -1;
	shfl.sync.idx.b32	%r30|%p6, %r28, 0, 31, -1;
	// begin inline asm
	mov.b64 %rd101, {%r30,%r31};
	// end inline asm
	// begin inline asm
	mov.b64 {%r32,%r33}, %rd100;
	// end inline asm
	shfl.sync.idx.b32	%r35|%p7, %r33, 0, 31, -1;
	shfl.sync.idx.b32	%r34|%p8, %r32, 0, 31, -1;
	// begin inline asm
	mov.b64 %rd100, {%r34,%r35};
	// end inline asm
	setp.eq.s64 	%p9, %rd101, 0;
	setp.eq.s64 	%p10, %rd100, 0;
	or.pred  	%p11, %p9, %p10;
	@%p11 bra 	$L__BB2_23;
	setp.ge.s32 	%p12, %r3, %r8;
	@%p12 bra 	$L__BB2_9;
	mul.wide.s32 	%rd69, %r40, 8;
	add.s64 	%rd70, %rd5, %rd69;
	ld.global.u64 	%rd71, [%rd70];
	add.s64 	%rd72, %rd6, %rd69;
	ld.global.u64 	%rd73, [%rd72];
	mul.wide.u32 	%rd74, %r3, 8;
	add.s64 	%rd107, %rd100, %rd74;
	add.s64 	%rd106, %rd73, %rd74;
	mul.wide.u32 	%rd75, %r3, 4;
	add.s64 	%rd105, %rd101, %rd75;
	add.s64 	%rd104, %rd71, %rd75;
	mov.u32 	%r41, %r3;
$L__BB2_8:
	ld.u32 	%r36, [%rd104];
	st.u32 	[%rd105], %r36;
	ld.u64 	%rd76, [%rd106];
	st.u64 	[%rd107], %rd76;
	add.s32 	%r41, %r41, 32;
	add.s64 	%rd107, %rd107, 256;
	add.s64 	%rd106, %rd106, 256;
	add.s64 	%rd105, %rd105, 128;
	add.s64 	%rd104, %rd104, 128;
	setp.lt.s32 	%p13, %r41, %r8;
	@%p13 bra 	$L__BB2_8;
$L__BB2_9:
	setp.ne.s32 	%p14, %r3, 0;
	bar.warp.sync 	-1;
	@%p14 bra 	$L__BB2_11;
	mul.wide.s32 	%rd77, %r40, 8;
	add.s64 	%rd78, %rd5, %rd77;
	ld.global.u64 	%rd79, [%rd78];
	{ // callseq 6, 0
	.param .b64 param0;
	st.param.b64 	[param0], %rd79;
	call.uni 
	free, 
	(
	param0
	);
	} // callseq 6
	add.s64 	%rd80, %rd6, %rd77;
	ld.global.u64 	%rd81, [%rd80];
	{ // callseq 7, 0
	.param .b64 param0;
	st.param.b64 	[param0], %rd81;
	call.uni 
	free, 
	(
	param0
	);
	} // callseq 7
	st.global.u64 	[%rd78], %rd101;
	st.global.u64 	[%rd80], %rd100;
	st.global.u32 	[%rd13], %r9;
	shl.b32 	%r37, %r9, 1;
	st.global.u32 	[%rd14], %r37;
$L__BB2_11:
	bar.warp.sync 	-1;
	bra.uni 	$L__BB2_14;
$L__BB2_12:
	setp.ne.s32 	%p3, %r3, 0;
	@%p3 bra 	$L__BB2_14;
	st.global.u32 	[%rd13], %r9;
$L__BB2_14:
	add.s32 	%r42, %r6, %r3;
	setp.ge.s32 	%p15, %r42, %r7;
	@%p15 bra 	$L__BB2_20;
	mul.wide.s32 	%rd82, %r40, 8;
	add.s64 	%rd83, %rd5, %rd82;
	ld.global.u64 	%rd39, [%rd83];
	add.s64 	%rd84, %rd6, %rd82;
	ld.global.u64 	%rd40, [%rd84];
	add.s64 	%rd41, %rd1, %rd82;
	add.s32 	%r43, %r8, %r3;
$L__BB2_16:
	mul.wide.s32 	%rd85, %r42, 4;
	add.s64 	%rd86, %rd7, %rd85;
	ld.global.nc.u32 	%r17, [%rd86];
	mul.wide.s32 	%rd87, %r43, 4;
	add.s64 	%rd88, %rd39, %rd87;
	st.u32 	[%rd88], %r17;
	mul.wide.s32 	%rd89, %r42, 8;
	add.s64 	%rd90, %rd8, %rd89;
	ld.global.nc.u64 	%rd42, [%rd90];
	mul.wide.s32 	%rd91, %r43, 8;
	add.s64 	%rd92, %rd40, %rd91;
	st.u64 	[%rd92], %rd42;
	ld.global.u64 	%rd43, [%rd41];
	setp.eq.s64 	%p16, %rd43, 9223372036854775807;
	@%p16 bra 	$L__BB2_19;
	add.s64 	%rd44, %rd43, %rd42;
	mul.wide.s32 	%rd93, %r17, 8;
	add.s64 	%rd45, %rd1, %rd93;
	ld.global.u64 	%rd94, [%rd45];
	setp.ge.s64 	%p17, %rd44, %rd94;
	@%p17 bra 	$L__BB2_19;
	cvt.s64.s32 	%rd95, %r17;
	atom.global.min.s64 	%rd96, [%rd45], %rd44;
	mov.b16 	%rs1, 1;
	st.global.u8 	[%rd9], %rs1;
	add.s64 	%rd97, %rd10, %rd95;
	st.global.u8 	[%rd97], %rs1;
$L__BB2_19:
	add.s32 	%r42, %r42, 32;
	add.s32 	%r43, %r43, 32;
	setp.lt.s32 	%p18, %r42, %r7;
	@%p18 bra 	$L__BB2_16;
$L__BB2_20:
	add.s32 	%r40, %r40, %r4;
$L__BB2_21:
	setp.lt.s32 	%p19, %r40, %r22;
	@%p19 bra 	$L__BB2_2;
$L__BB2_22:
	ret;
$L__BB2_23:
	mov.u64 	%rd98, $str;
	cvta.global.u64 	%rd99, %rd98;
	{ // callseq 8, 0
	.param .b64 param0;
	st.param.b64 	[param0], %rd99;
	.param .b64 param1;
	st.param.b64 	[param1], 0;
	.param .b32 retval0;
	call.uni (retval0), 
	vprintf, 
	(
	param0, 
	param1
	);
	ld.param.b32 	%r38, [retval0];
	} // callseq 8
	bra.uni 	$L__BB2_21;

}
	// .globl	_Z10relaxEdgesiPKiPPiPPxPbS5_S3_S5_
.visible .entry _Z10relaxEdgesiPKiPPiPPxPbS5_S3_S5_(
	.param .u32 _Z10relaxEdgesiPKiPPiPPxPbS5_S3_S5__param_0,
	.param .u64 .ptr .align 1 _Z10relaxEdgesiPKiPPiPPxPbS5_S3_S5__param_1,
	.param .u64 .ptr .align 1 _Z10relaxEdgesiPKiPPiPPxPbS5_S3_S5__param_2,
	.param .u64 .ptr .align 1 _Z10relaxEdgesiPKiPPiPPxPbS5_S3_S5__param_3,
	.param .u64 .ptr .align 1 _Z10relaxEdgesiPKiPPiPPxPbS5_S3_S5__param_4,
	.param .u64 .ptr .align 1 _Z10relaxEdgesiPKiPPiPPxPbS5_S3_S5__param_5,
	.param .u64 .ptr .align 1 _Z10relaxEdgesiPKiPPiPPxPbS5_S3_S5__param_6,
	.param .u64 .ptr .align 1 _Z10relaxEdgesiPKiPPiPPxPbS5_S3_S5__param_7
)
{
	.reg .pred 	%p<7>;
	.reg .b16 	%rs<4>;
	.reg .b32 	%r<17>;
	.reg .b64 	%rd<50>;

	ld.param.u32 	%r11, [_Z10relaxEdgesiPKiPPiPPxPbS5_S3_S5__param_0];
	ld.param.u64 	%rd23, [_Z10relaxEdgesiPKiPPiPPxPbS5_S3_S5__param_6];
	cvta.to.global.u64 	%rd1, %rd23;
	mov.u32 	%r12, %tid.y;
	mov.u32 	%r13, %ctaid.x;
	mov.u32 	%r1, %ntid.y;
	mad.lo.s32 	%r15, %r13, %r1, %r12;
	setp.ge.s32 	%p1, %r15, %r11;
	@%p1 bra 	$L__BB3_9;
	ld.param.u64 	%rd47, [_Z10relaxEdgesiPKiPPiPPxPbS5_S3_S5__param_7];
	ld.param.u64 	%rd46, [_Z10relaxEdgesiPKiPPiPPxPbS5_S3_S5__param_5];
	ld.param.u64 	%rd45, [_Z10relaxEdgesiPKiPPiPPxPbS5_S3_S5__param_4];
	ld.param.u64 	%rd43, [_Z10relaxEdgesiPKiPPiPPxPbS5_S3_S5__param_2];
	ld.param.u64 	%rd42, [_Z10relaxEdgesiPKiPPiPPxPbS5_S3_S5__param_1];
	mov.u32 	%r3, %tid.x;
	mov.u32 	%r14, %nctaid.x;
	mul.lo.s32 	%r4, %r1, %r14;
	cvta.to.global.u64 	%rd2, %rd45;
	cvta.to.global.u64 	%rd3, %rd42;
	cvta.to.global.u64 	%rd4, %rd43;
	cvta.to.global.u64 	%rd5, %rd46;
	cvta.to.global.u64 	%rd6, %rd47;
$L__BB3_2:
	cvt.s64.s32 	%rd24, %r15;
	add.s64 	%rd7, %rd2, %rd24;
	ld.global.u8 	%rs1, [%rd7];
	setp.eq.s16 	%p2, %rs1, 0;
	@%p2 bra 	$L__BB3_8;
	bar.warp.sync 	-1;
	mov.b16 	%rs2, 0;
	st.global.u8 	[%rd7], %rs2;
	mul.wide.s32 	%rd25, %r15, 4;
	add.s64 	%rd26, %rd3, %rd25;
	ld.global.nc.u32 	%r6, [%rd26];
	setp.ge.s32 	%p3, %r3, %r6;
	@%p3 bra 	$L__BB3_8;
	ld.param.u64 	%rd44, [_Z10relaxEdgesiPKiPPiPPxPbS5_S3_S5__param_3];
	mul.wide.s32 	%rd27, %r15, 8;
	add.s64 	%rd28, %rd4, %rd27;
	ld.global.nc.u64 	%rd29, [%rd28];
	cvta.to.global.u64 	%rd30, %rd44;
	add.s64 	%rd31, %rd30, %rd27;
	ld.global.nc.u64 	%rd32, [%rd31];
	add.s64 	%rd8, %rd1, %rd27;
	mul.wide.u32 	%rd33, %r3, 8;
	add.s64 	%rd49, %rd32, %rd33;
	mul.wide.u32 	%rd34, %r3, 4;
	add.s64 	%rd48, %rd29, %rd34;
	mov.u32 	%r16, %r3;
$L__BB3_5:
	ld.u32 	%r8, [%rd48];
	ld.u64 	%rd35, [%rd49];
	ld.global.u64 	%rd36, [%rd8];
	add.s64 	%rd13, %rd36, %rd35;
	mul.wide.s32 	%rd37, %r8, 8;
	add.s64 	%rd14, %rd1, %rd37;
	ld.global.u64 	%rd38, [%rd14];
	setp.ge.s64 	%p4, %rd13, %rd38;
	@%p4 bra 	$L__BB3_7;
	cvt.s64.s32 	%rd39, %r8;
	atom.global.min.s64 	%rd40, [%rd14], %rd13;
	add.s64 	%rd41, %rd5, %rd39;
	mov.b16 	%rs3, 1;
	st.global.u8 	[%rd41], %rs3;
	st.global.u8 	[%rd6], %rs3;
$L__BB3_7:
	add.s32 	%r16, %r16, 32;
	add.s64 	%rd49, %rd49, 256;
	add.s64 	%rd48, %rd48, 128;
	setp.lt.s32 	%p5, %r16, %r6;
	@%p5 bra 	$L__BB3_5;
$L__BB3_8:
	add.s32 	%r15, %r15, %r4;
	setp.lt.s32 	%p6, %r15, %r11;
	@%p6 bra 	$L__BB3_2;
$L__BB3_9:
	ret;

}
	// .globl	_Z24initializeDistanceValuesiPx
.visible .entry _Z24initializeDistanceValuesiPx(
	.param .u32 _Z24initializeDistanceValuesiPx_param_0,
	.param .u64 .ptr .align 1 _Z24initializeDistanceValuesiPx_param_1
)
{
	.reg .pred 	%p<3>;
	.reg .b32 	%r<11>;
	.reg .b64 	%rd<6>;

	ld.param.u32 	%r6, [_Z24initializeDistanceValuesiPx_param_0];
	ld.param.u64 	%rd2, [_Z24initializeDistanceValuesiPx_param_1];
	mov.u32 	%r7, %tid.x;
	mov.u32 	%r8, %ctaid.x;
	mov.u32 	%r1, %ntid.x;
	mad.lo.s32 	%r10, %r8, %r1, %r7;
	setp.ge.s32 	%p1, %r10, %r6;
	@%p1 bra 	$L__BB4_3;
	mov.u32 	%r9, %nctaid.x;
	mul.lo.s32 	%r3, %r1, %r9;
	cvta.to.global.u64 	%rd1, %rd2;
$L__BB4_2:
	mul.wide.s32 	%rd3, %r10, 8;
	add.s64 	%rd4, %rd1, %rd3;
	mov.b64 	%rd5, 9223372036854775807;
	st.global.u64 	[%rd4], %rd5;
	add.s32 	%r10, %r10, %r3;
	setp.lt.s32 	%p2, %r10, %r6;
	@%p2 bra 	$L__BB4_2;
$L__BB4_3:
	ret;

}
	// .globl	_Z24initializeGraphSitutaionPbPxi
.visible .entry _Z24initializeGraphSitutaionPbPxi(
	.param .u64 .ptr .align 1 _Z24initializeGraphSitutaionPbPxi_param_0,
	.param .u64 .ptr .align 1 _Z24initializeGraphSitutaionPbPxi_param_1,
	.param .u32 _Z24initializeGraphSitutaionPbPxi_param_2
)
{
	.reg .b16 	%rs<2>;
	.reg .b32 	%r<2>;
	.reg .b64 	%rd<8>;

	ld.param.u64 	%rd1, [_Z24initializeGraphSitutaionPbPxi_param_0];
	ld.param.u64 	%rd2, [_Z24initializeGraphSitutaionPbPxi_param_1];
	ld.param.u32 	%r1, [_Z24initializeGraphSitutaionPbPxi_param_2];
	cvta.to.global.u64 	%rd3, %rd2;
	cvta.to.global.u64 	%rd4, %rd1;
	mov.b16 	%rs1, 0;
	st.global.u8 	[%rd4], %rs1;
	mul.wide.s32 	%rd5, %r1, 8;
	add.s64 	%rd6, %rd3, %rd5;
	mov.b64 	%rd7, 0;
	st.global.u64 	[%rd6], %rd7;
	ret;

}
	// .globl	_Z14computeIndicesPiPKii
.visible .entry _Z14computeIndicesPiPKii(
	.param .u64 .ptr .align 1 _Z14computeIndicesPiPKii_param_0,
	.param .u64 .ptr .align 1 _Z14computeIndicesPiPKii_param_1,
	.param .u32 _Z14computeIndicesPiPKii_param_2
)
{
	.reg .pred 	%p<3>;
	.reg .b32 	%r<13>;
	.reg .b64 	%rd<9>;

	ld.param.u64 	%rd3, [_Z14computeIndicesPiPKii_param_0];
	ld.param.u64 	%rd4, [_Z14computeIndicesPiPKii_param_1];
	ld.param.u32 	%r6, [_Z14computeIndicesPiPKii_param_2];
	mov.u32 	%r7, %tid.x;
	mov.u32 	%r8, %ctaid.x;
	mov.u32 	%r1, %ntid.x;
	mad.lo.s32 	%r12, %r8, %r1, %r7;
	setp.ge.s32 	%p1, %r12, %r6;
	@%p1 bra 	$L__BB6_3;
	mov.u32 	%r9, %nctaid.x;
	mul.lo.s32 	%r3, %r1, %r9;
	cvta.to.global.u64 	%rd1, %rd4;
	cvta.to.global.u64 	%rd2, %rd3;
$L__BB6_2:
	mul.wide.s32 	%rd5, %r12, 4;
	add.s64 	%rd6, %rd1, %rd5;
	ld.global.nc.u32 	%r10, [%rd6];
	mul.wide.s32 	%rd7, %r10, 4;
	add.s64 	%rd8, %rd2, %rd7;
	atom.global.inc.u32 	%r11, [%rd8+4], -1;
	add.s32 	%r12, %r12, %r3;
	setp.lt.s32 	%p2, %r12, %r6;
	@%p2 bra 	$L__BB6_2;
$L__BB6_3:
	ret;

}
	// .globl	_ZN3cub18CUB_300001_SM_10006detail11EmptyKernelIvEEvv
.visible .entry _ZN3cub18CUB_300001_SM_10006detail11EmptyKernelIvEEvv()
{


	ret;

}
	// .globl	_ZN3cub18CUB_300001_SM_10006detail9transform16transform_kernelINS2_10policy_hubILb1EN4cuda3std3__45tupleIJN6thrust24THRUST_300001_SM_1000_NS12zip_iteratorINS8_IJNSA_10device_ptrIiEENSC_IxEEEEEEEEEEE10policy1000EiNS7_10__identityENSA_7pointerINS8_IJixEEENSA_8cuda_cub3tagENSA_11use_defaultESP_EEJSG_EEEvT0_iT1_T2_DpNS2_10kernel_argIT3_EE
.visible .entry _ZN3cub18CUB_300001_SM_10006detail9transform16transform_kernelINS2_10policy_hubILb1EN4cuda3std3__45tupleIJN6thrust24THRUST_300001_SM_1000_NS12zip_iteratorINS8_IJNSA_10device_ptrIiEENSC_IxEEEEEEEEEEE10policy1000EiNS7_10__identityENSA_7pointerINS8_IJixEEENSA_8cuda_cub3tagENSA_11use_defaultESP_EEJSG_EEEvT0_iT1_T2_DpNS2_10kernel_argIT3_EE(
	.param .u32 _ZN3cub18CUB_300001_SM_10006detail9transform16transform_kernelINS2_10policy_hubILb1EN4cuda3std3__45tupleIJN6thrust24THRUST_300001_SM_1000_NS12zip_iteratorINS8_IJNSA_10device_ptrIiEENSC_IxEEEEEEEEEEE10policy1000EiNS7_10__identityENSA_7pointerINS8_IJixEEENSA_8cuda_cub3tagENSA_11use_defaultESP_EEJSG_EEEvT0_iT1_T2_DpNS2_10kernel_argIT3_EE_param_0,
	.param .u32 _ZN3cub18CUB_300001_SM_10006detail9transform16transform_kernelINS2_10policy_hubILb1EN4cuda3std3__45tupleIJN6thrust24THRUST_300001_SM_1000_NS12zip_iteratorINS8_IJNSA_10device_ptrIiEENSC_IxEEEEEEEEEEE10policy1000EiNS7_10__identityENSA_7pointerINS8_IJixEEENSA_8cuda_cub3tagENSA_11use_defaultESP_EEJSG_EEEvT0_iT1_T2_DpNS2_10kernel_argIT3_EE_param_1,
	.param .align 1 .b8 _ZN3cub18CUB_300001_SM_10006detail9transform16transform_kernelINS2_10policy_hubILb1EN4cuda3std3__45tupleIJN6thrust24THRUST_300001_SM_1000_NS12zip_iteratorINS8_IJNSA_10device_ptrIiEENSC_IxEEEEEEEEEEE10policy1000EiNS7_10__identityENSA_7pointerINS8_IJixEEENSA_8cuda_cub3tagENSA_11use_defaultESP_EEJSG_EEEvT0_iT1_T2_DpNS2_10kernel_argIT3_EE_param_2[1],
	.param .align 8 .b8 _ZN3cub18CUB_300001_SM_10006detail9transform16transform_kernelINS2_10policy_hubILb1EN4cuda3std3__45tupleIJN6thrust24THRUST_300001_SM_1000_NS12zip_iteratorINS8_IJNSA_10device_ptrIiEENSC_IxEEEEEEEEEEE10policy1000EiNS7_10__identityENSA_7pointerINS8_IJixEEENSA_8cuda_cub3tagENSA_11use_defaultESP_EEJSG_EEEvT0_iT1_T2_DpNS2_10kernel_argIT3_EE_param_3[8],
	.param .align 8 .b8 _ZN3cub18CUB_300001_SM_10006detail9transform16transform_kernelINS2_10policy_hubILb1EN4cuda3std3__45tupleIJN6thrust24THRUST_300001_SM_1000_NS12zip_iteratorINS8_IJNSA_10device_ptrIiEENSC_IxEEEEEEEEEEE10policy1000EiNS7_10__identityENSA_7pointerINS8_IJixEEENSA_8cuda_cub3tagENSA_11use_defaultESP_EEJSG_EEEvT0_iT1_T2_DpNS2_10kernel_argIT3_EE_param_4[16]
)
.maxntid 128
{
	.reg .pred 	%p<35>;
	.reg .b32 	%r<107>;
	.reg .b64 	%rd<150>;

	ld.param.u32 	%r38, [_ZN3cub18CUB_300001_SM_10006detail9transform16transform_kernelINS2_10policy_hubILb1EN4cuda3std3__45tupleIJN6thrust24THRUST_300001_SM_1000_NS12zip_iteratorINS8_IJNSA_10device_ptrIiEENSC_IxEEEEEEEEEEE10policy1000EiNS7_10__identityENSA_7pointerINS8_IJixEEENSA_8cuda_cub3tagENSA_11use_defaultESP_EEJSG_EEEvT0_iT1_T2_DpNS2_10kernel_argIT3_EE_param_0];
	ld.param.u64 	%rd21, [_ZN3cub18CUB_300001_SM_10006detail9transform16transform_kernelINS2_10policy_hubILb1EN4cuda3std3__45tupleIJN6thrust24THRUST_300001_SM_1000_NS12zip_iteratorINS8_IJNSA_10device_ptrIiEENSC_IxEEEEEEEEEEE10policy1000EiNS7_10__identityENSA_7pointerINS8_IJixEEENSA_8cuda_cub3tagENSA_11use_defaultESP_EEJSG_EEEvT0_iT1_T2_DpNS2_10kernel_argIT3_EE_param_4+8];
	ld.param.u64 	%rd20, [_ZN3cub18CUB_300001_SM_10006detail9transform16transform_kernelINS2_10policy_hubILb1EN4cuda3std3__45tupleIJN6thrust24THRUST_300001_SM_1000_NS12zip_iteratorINS8_IJNSA_10device_ptrIiEENSC_IxEEEEEEEEEEE10policy1000EiNS7_10__identityENSA_7pointerINS8_IJixEEENSA_8cuda_cub3tagENSA_11use_defaultESP_EEJSG_EEEvT0_iT1_T2_DpNS2_10kernel_argIT3_EE_param_4];
	ld.param.u64 	%rd22, [_ZN3cub18CUB_300001_SM_10006detail9transform16transform_kernelINS2_10policy_hubILb1EN4cuda3std3__45tupleIJN6thrust24THRUST_300001_SM_1000_NS12zip_iteratorINS8_IJNSA_10device_ptrIiEENSC_IxEEEEEEEEEEE10policy1000EiNS7_10__identityENSA_7pointerINS8_IJixEEENSA_8cuda_cub3tagENSA_11use_defaultESP_EEJSG_EEEvT0_iT1_T2_DpNS2_10kernel_argIT3_EE_param_3];
	ld.param.u32 	%r37, [_ZN3cub18CUB_300001_SM_10006detail9transform16transform_kernelINS2_10policy_hubILb1EN4cuda3std3__45tupleIJN6thrust24THRUST_300001_SM_1000_NS12zip_iteratorINS8_IJNSA_10device_ptrIiEENSC_IxEEEEEEEEEEE10policy1000EiNS7_10__identityENSA_7pointerINS8_IJixEEENSA_8cuda_cub3tagENSA_11use_defaultESP_EEJSG_EEEvT0_iT1_T2_DpNS2_10kernel_argIT3_EE_param_1];
	cvta.to.global.u64 	%rd1, %rd22;
	cvta.to.global.u64 	%rd2, %rd20;
	cvta.to.global.u64 	%rd3, %rd21;
	shl.b32 	%r39, %r37, 7;
	mov.u32 	%r40, %ctaid.x;
	mul.lo.s32 	%r1, %r39, %r40;
	sub.s32 	%r41, %r38, %r1;
	min.s32 	%r2, %r39, %r41;
	mul.wide.s32 	%rd23, %r1, 4;
	add.s64 	%rd4, %rd2, %rd23;
	mul.wide.s32 	%rd24, %r1, 8;
	add.s64 	%rd5, %rd3, %rd24;
	mul.wide.s32 	%rd25, %r1, 16;
	add.s64 	%rd6, %rd1, %rd25;
	setp.gt.s32 	%p1, %r39, %r41;
	@%p1 bra 	$L__BB8_13;
	setp.lt.s32 	%p2, %r37, 1;
	@%p2 bra 	$L__BB8_54;
	mov.u32 	%r3, %tid.x;
	setp.lt.u32 	%p3, %r37, 8;
	mov.b32 	%r105, 0;
	@%p3 bra 	$L__BB8_5;
	and.b32  	%r43, %r37, 2147483640;
	neg.s32 	%r99, %r43;
	mul.wide.u32 	%rd27, %r3, 16;
	add.s64 	%rd28, %rd25, %rd1;
	add.s64 	%rd29, %rd28, %rd27;
	add.s64 	%rd149, %rd29, 8;
	mul.wide.u32 	%rd31, %r3, 8;
	add.s64 	%rd32, %rd24, %rd31;
	add.s64 	%rd148, %rd3, %rd32;
	add.s64 	%rd9, %rd28, 6152;
	add.s32 	%r98, %r3, 128;
	mul.wide.s32 	%rd33, %r1, 4;
	mul.wide.u32 	%rd34, %r3, 4;
	add.s64 	%rd35, %rd33, %rd34;
	add.s64 	%rd147, %rd2, %rd35;
$L__BB8_4:
	.pragma "nounroll";
	and.b32  	%r105, %r37, 2147483640;
	mul.wide.s32 	%rd36, %r98, 16;
	add.s64 	%rd37, %rd9, %rd36;
	mul.wide.s32 	%rd38, %r98, 4;
	cvta.to.global.u64 	%rd39, %rd20;
	mov.u32 	%r44, %ctaid.x;
	mul.lo.s32 	%r45, %r37, %r44;
	shl.b32 	%r46, %r45, 7;
	mul.wide.s32 	%rd40, %r46, 4;
	add.s64 	%rd41, %rd40, %rd39;
	add.s64 	%rd42, %rd41, %rd38;
	mul.wide.s32 	%rd43, %r98, 8;
	cvta.to.global.u64 	%rd44, %rd21;
	mul.wide.s32 	%rd45, %r46, 8;
	add.s64 	%rd46, %rd45, %rd44;
	add.s64 	%rd47, %rd46, %rd43;
	ld.global.u32 	%r47, [%rd147];
	ld.global.u64 	%rd48, [%rd148];
	st.global.u32 	[%rd149+-8], %r47;
	st.global.u64 	[%rd149], %rd48;
	ld.global.u32 	%r48, [%rd42];
	ld.global.u64 	%rd49, [%rd47];
	st.global.u32 	[%rd37+-6152], %r48;
	st.global.u64 	[%rd37+-6144], %rd49;
	ld.global.u32 	%r49, [%rd42+512];
	ld.global.u64 	%rd50, [%rd47+1024];
	st.global.u32 	[%rd37+-4104], %r49;
	st.global.u64 	[%rd37+-4096], %rd50;
	ld.global.u32 	%r50, [%rd42+1024];
	ld.global.u64 	%rd51, [%rd47+2048];
	st.global.u32 	[%rd37+-2056], %r50;
	st.global.u64 	[%rd37+-2048], %rd51;
	ld.global.u32 	%r51, [%rd42+1536];
	ld.global.u64 	%rd52, [%rd47+3072];
	st.global.u32 	[%rd37+-8], %r51;
	st.global.u64 	[%rd37], %rd52;
	ld.global.u32 	%r52, [%rd42+2048];
	ld.global.u64 	%rd53, [%rd47+4096];
	st.global.u32 	[%rd37+2040], %r52;
	st.global.u64 	[%rd37+2048], %rd53;
	ld.global.u32 	%r53, [%rd42+2560];
	ld.global.u64 	%rd54, [%rd47+5120];
	st.global.u32 	[%rd37+4088], %r53;
	st.global.u64 	[%rd37+4096], %rd54;
	ld.global.u32 	%r54, [%rd42+3072];
	ld.global.u64 	%rd55, [%rd47+6144];
	st.global.u32 	[%rd37+6136], %r54;
	st.global.u64 	[%rd37+6144], %rd55;
	add.s32 	%r99, %r99, 8;
	add.s64 	%rd149, %rd149, 16384;
	add.s64 	%rd148, %rd148, 8192;
	add.s32 	%r98, %r98, 1024;
	add.s64 	%rd147, %rd147, 4096;
	setp.eq.s32 	%p4, %r99, 0;
	@%p4 bra 	$L__BB8_5;
	bra.uni 	$L__BB8_4;
$L__BB8_5:
	and.b32  	%r31, %r37, 7;
	setp.eq.s32 	%p5, %r31, 0;
	@%p5 bra 	$L__BB8_54;
	and.b32  	%r32, %r37, 3;
	setp.lt.u32 	%p6, %r31, 4;
	@%p6 bra 	$L__BB8_8;
	shl.b32 	%r55, %r105, 7;
	add.s32 	%r56, %r55, %r3;
	mul.wide.s32 	%rd56, %r56, 4;
	add.s64 	%rd57, %rd4, %rd56;
	mul.wide.s32 	%rd58, %r56, 8;
	add.s64 	%rd59, %rd5, %rd58;
	ld.global.u32 	%r57, [%rd57];
	ld.global.u64 	%rd60, [%rd59];
	mul.wide.s32 	%rd61, %r56, 16;
	add.s64 	%rd62, %rd6, %rd61;
	st.global.u32 	[%rd62], %r57;
	st.global.u64 	[%rd62+8], %rd60;
	ld.global.u32 	%r58, [%rd57+512];
	ld.global.u64 	%rd63, [%rd59+1024];
	st.global.u32 	[%rd62+2048], %r58;
	st.global.u64 	[%rd62+2056], %rd63;
	ld.global.u32 	%r59, [%rd57+1024];
	ld.global.u64 	%rd64, [%rd59+2048];
	st.global.u32 	[%rd62+4096], %r59;
	st.global.u64 	[%rd62+4104], %rd64;
	ld.global.u32 	%r60, [%rd57+1536];
	ld.global.u64 	%rd65, [%rd59+3072];
	st.global.u32 	[%rd62+6144], %r60;
	st.global.u64 	[%rd62+6152], %rd65;
	add.s32 	%r105, %r105, 4;
$L__BB8_8:
	setp.eq.s32 	%p7, %r32, 0;
	@%p7 bra 	$L__BB8_54;
	setp.eq.s32 	%p8, %r32, 1;
	@%p8 bra 	$L__BB8_11;
	shl.b32 	%r61, %r105, 7;
	add.s32 	%r62, %r61, %r3;
	mul.wide.s32 	%rd66, %r62, 4;
	add.s64 	%rd67, %rd4, %rd66;
	mul.wide.s32 	%rd68, %r62, 8;
	add.s64 	%rd69, %rd5, %rd68;
	ld.global.u32 	%r63, [%rd67];
	ld.global.u64 	%rd70, [%rd69];
	mul.wide.s32 	%rd71, %r62, 16;
	add.s64 	%rd72, %rd6, %rd71;
	st.global.u32 	[%rd72], %r63;
	st.global.u64 	[%rd72+8], %rd70;
	ld.global.u32 	%r64, [%rd67+512];
	ld.global.u64 	%rd73, [%rd69+1024];
	st.global.u32 	[%rd72+2048], %r64;
	st.global.u64 	[%rd72+2056], %rd73;
	add.s32 	%r105, %r105, 2;
$L__BB8_11:
	and.b32  	%r65, %r37, 1;
	setp.eq.b32 	%p9, %r65, 1;
	not.pred 	%p10, %p9;
	@%p10 bra 	$L__BB8_54;
	shl.b32 	%r66, %r105, 7;
	add.s32 	%r67, %r66, %r3;
	mul.wide.s32 	%rd74, %r67, 4;
	add.s64 	%rd75, %rd4, %rd74;
	mul.wide.s32 	%rd76, %r67, 8;
	add.s64 	%rd77, %rd5, %rd76;
	ld.global.u32 	%r68, [%rd75];
	ld.global.u64 	%rd78, [%rd77];
	mul.wide.s32 	%rd79, %r67, 16;
	add.s64 	%rd80, %rd6, %rd79;
	st.global.u32 	[%rd80], %r68;
	st.global.u64 	[%rd80+8], %rd78;
	bra.uni 	$L__BB8_54;
$L__BB8_13:
	setp.lt.s32 	%p11, %r37, 1;
	@%p11 bra 	$L__BB8_54;
	mov.u32 	%r6, %tid.x;
	and.b32  	%r7, %r37, 7;
	setp.lt.u32 	%p12, %r37, 8;
	mov.b32 	%r101, 0;
	@%p12 bra 	$L__BB8_33;
	and.b32  	%r101, %r37, 2147483640;
	mov.b32 	%r100, 0;
$L__BB8_16:
	.pragma "nounroll";
	shl.b32 	%r71, %r100, 7;
	add.s32 	%r15, %r71, %r6;
	setp.ge.s32 	%p13, %r15, %r2;
	@%p13 bra 	$L__BB8_18;
	mul.wide.u32 	%rd81, %r15, 4;
	add.s64 	%rd82, %rd4, %rd81;
	mul.wide.u32 	%rd83, %r15, 8;
	add.s64 	%rd84, %rd5, %rd83;
	ld.global.u32 	%r72, [%rd82];
	ld.global.u64 	%rd85, [%rd84];
	mul.wide.u32 	%rd86, %r15, 16;
	add.s64 	%rd87, %rd6, %rd86;
	st.global.u32 	[%rd87], %r72;
	st.global.u64 	[%rd87+8], %rd85;
$L__BB8_18:
	add.s32 	%r73, %r15, 128;
	setp.ge.s32 	%p14, %r73, %r2;
	mul.wide.s32 	%rd88, %r73, 4;
	add.s64 	%rd17, %rd4, %rd88;
	mul.wide.s32 	%rd89, %r73, 8;
	add.s64 	%rd18, %rd5, %rd89;
	mul.wide.s32 	%rd90, %r73, 16;
	add.s64 	%rd19, %rd6, %rd90;
	@%p14 bra 	$L__BB8_20;
	ld.global.u32 	%r74, [%rd17];
	ld.global.u64 	%rd91, [%rd18];
	st.global.u32 	[%rd19], %r74;
	st.global.u64 	[%rd19+8], %rd91;
$L__BB8_20:
	add.s32 	%r75, %r15, 256;
	setp.ge.s32 	%p15, %r75, %r2;
	@%p15 bra 	$L__BB8_22;
	ld.global.u32 	%r76, [%rd17+512];
	ld.global.u64 	%rd92, [%rd18+1024];
	st.global.u32 	[%rd19+2048], %r76;
	st.global.u64 	[%rd19+2056], %rd92;
$L__BB8_22:
	add.s32 	%r77, %r15, 384;
	setp.ge.s32 	%p16, %r77, %r2;
	@%p16 bra 	$L__BB8_24;
	ld.global.u32 	%r78, [%rd17+1024];
	ld.global.u64 	%rd93, [%rd18+2048];
	st.global.u32 	[%rd19+4096], %r78;
	st.global.u64 	[%rd19+4104], %rd93;
$L__BB8_24:
	add.s32 	%r79, %r15, 512;
	setp.ge.s32 	%p17, %r79, %r2;
	@%p17 bra 	$L__BB8_26;
	ld.global.u32 	%r80, [%rd17+1536];
	ld.global.u64 	%rd94, [%rd18+3072];
	st.global.u32 	[%rd19+6144], %r80;
	st.global.u64 	[%rd19+6152], %rd94;
$L__BB8_26:
	add.s32 	%r81, %r15, 640;
	setp.ge.s32 	%p18, %r81, %r2;
	@%p18 bra 	$L__BB8_28;
	ld.global.u32 	%r82, [%rd17+2048];
	ld.global.u64 	%rd95, [%rd18+4096];
	st.global.u32 	[%rd19+8192], %r82;
	st.global.u64 	[%rd19+8200], %rd95;
$L__BB8_28:
	add.s32 	%r83, %r15, 768;
	setp.ge.s32 	%p19, %r83, %r2;
	@%p19 bra 	$L__BB8_30;
	ld.global.u32 	%r84, [%rd17+2560];
	ld.global.u64 	%rd96, [%rd18+5120];
	st.global.u32 	[%rd19+10240], %r84;
	st.global.u64 	[%rd19+10248], %rd96;
$L__BB8_30:
	add.s32 	%r85, %r15, 896;
	setp.ge.s32 	%p20, %r85, %r2;
	@%p20 bra 	$L__BB8_32;
	ld.global.u32 	%r86, [%rd17+3072];
	ld.global.u64 	%rd97, [%rd18+6144];
	st.global.u32 	[%rd19+12288], %r86;
	st.global.u64 	[%rd19+12296], %rd97;
$L__BB8_32:
	add.s32 	%r100, %r100, 8;
	setp.ne.s32 	%p21, %r100, %r101;
	@%p21 bra 	$L__BB8_16;
$L__BB8_33:
	setp.eq.s32 	%p22, %r7, 0;
	@%p22 bra 	$L__BB8_54;
	and.b32  	%r18, %r37, 3;
	setp.lt.u32 	%p23, %r7, 4;
	@%p23 bra 	$L__BB8_44;
	shl.b32 	%r87, %r101, 7;
	add.s32 	%r19, %r87, %r6;
	setp.ge.s32 	%p24, %r19, %r2;
	@%p24 bra 	$L__BB8_37;
	mul.wide.s32 	%rd98, %r19, 4;
	add.s64 	%rd99, %rd4, %rd98;
	mul.wide.s32 	%rd100, %r19, 8;
	add.s64 	%rd101, %rd5, %rd100;
	ld.global.u32 	%r88, [%rd99];
	ld.global.u64 	%rd102, [%rd101];
	mul.wide.s32 	%rd103, %r19, 16;
	add.s64 	%rd104, %rd6, %rd103;
	st.global.u32 	[%rd104], %r88;
	st.global.u64 	[%rd104+8], %rd102;
$L__BB8_37:
	add.s32 	%r20, %r19, 128;
	setp.ge.s32 	%p25, %r20, %r2;
	@%p25 bra 	$L__BB8_39;
	mul.wide.s32 	%rd105, %r20, 4;
	add.s64 	%rd106, %rd4, %rd105;
	mul.wide.s32 	%rd107, %r20, 8;
	add.s64 	%rd108, %rd5, %rd107;
	ld.global.u32 	%r89, [%rd106];
	ld.global.u64 	%rd109, [%rd108];
	mul.wide.s32 	%rd110, %r20, 16;
	add.s64 	%rd111, %rd6, %rd110;
	st.global.u32 	[%rd111], %r89;
	st.global.u64 	[%rd111+8], %rd109;
$L__BB8_39:
	add.s32 	%r21, %r19, 256;
	setp.ge.s32 	%p26, %r21, %r2;
	@%p26 bra 	$L__BB8_41;
	mul.wide.s32 	%rd112, %r21, 4;
	add.s64 	%rd113, %rd4, %rd112;
	mul.wide.s32 	%rd114, %r21, 8;
	add.s64 	%rd115, %rd5, %rd114;
	ld.global.u32 	%r90, [%rd113];
	ld.global.u64 	%rd116, [%rd115];
	mul.wide.s32 	%rd117, %r21, 16;
	add.s64 	%rd118, %rd6, %rd117;
	st.global.u32 	[%rd118], %r90;
	st.global.u64 	[%rd118+8], %rd116;
$L__BB8_41:
	add.s32 	%r22, %r19, 384;
	setp.ge.s32 	%p27, %r22, %r2;
	@%p27 bra 	$L__BB8_43;
	mul.wide.s32 	%rd119, %r22, 4;
	add.s64 	%rd120, %rd4, %rd119;
	mul.wide.s32 	%rd121, %r22, 8;
	add.s64 	%rd122, %rd5, %rd121;
	ld.global.u32 	%r91, [%rd120];
	ld.global.u64 	%rd123, [%rd122];
	mul.wide.s32 	%rd124, %r22, 16;
	add.s64 	%rd125, %rd6, %rd124;
	st.global.u32 	[%rd125], %r91;
	st.global.u64 	[%rd125+8], %rd123;
$L__BB8_43:
	add.s32 	%r101, %r101, 4;
$L__BB8_44:
	setp.eq.s32 	%p28, %r18, 0;
	@%p28 bra 	$L__BB8_54;
	setp.eq.s32 	%p29, %r18, 1;
	@%p29 bra 	$L__BB8_51;
	shl.b32 	%r92, %r101, 7;
	add.s32 	%r25, %r92, %r6;
	setp.ge.s32 	%p30, %r25, %r2;
	@%p30 bra 	$L__BB8_48;
	mul.wide.s32 	%rd126, %r25, 4;
	add.s64 	%rd127, %rd4, %rd126;
	mul.wide.s32 	%rd128, %r25, 8;
	add.s64 	%rd129, %rd5, %rd128;
	ld.global.u32 	%r93, [%rd127];
	ld.global.u64 	%rd130, [%rd129];
	mul.wide.s32 	%rd131, %r25, 16;
	add.s64 	%rd132, %rd6, %rd131;
	st.global.u32 	[%rd132], %r93;
	st.global.u64 	[%rd132+8], %rd130;
$L__BB8_48:
	add.s32 	%r26, %r25, 128;
	setp.ge.s32 	%p31, %r26, %r2;
	@%p31 bra 	$L__BB8_50;
	mul.wide.s32 	%rd133, %r26, 4;
	add.s64 	%rd134, %rd4, %rd133;
	mul.wide.s32 	%rd135, %r26, 8;
	add.s64 	%rd136, %rd5, %rd135;
	ld.global.u32 	%r94, [%rd134];
	ld.global.u64 	%rd137, [%rd136];
	mul.wide.s32 	%rd138, %r26, 16;
	add.s64 	%rd139, %rd6, %rd138;
	st.global.u32 	[%rd139], %r94;
	st.global.u64 	[%rd139+8], %rd137;
$L__BB8_50:
	add.s32 	%r101, %r101, 2;
$L__BB8_51:
	and.b32  	%r95, %r37, 1;
	setp.eq.b32 	%p32, %r95, 1;
	not.pred 	%p33, %p32;
	@%p33 bra 	$L__BB8_54;
	shl.b32 	%r96, %r101, 7;
	add.s32 	%r29, %r96, %r6;
	setp.ge.s32 	%p34, %r29, %r2;
	@%p34 bra 	$L__BB8_54;
	mul.wide.s32 	%rd140, %r29, 4;
	add.s64 	%rd141, %rd4, %rd140;
	mul.wide.s32 	%rd142, %r29, 8;
	add.s64 	%rd143, %rd5, %rd142;
	ld.global.u32 	%r97, [%rd141];
	ld.global.u64 	%rd144, [%rd143];
	mul.wide.s32 	%rd145, %r29, 16;
	add.s64 	%rd146, %rd6, %rd145;
	st.global.u32 	[%rd146], %r97;
	st.global.u64 	[%rd146+8], %rd144;
$L__BB8_54:
	ret;

}
	// .globl	_ZN3cub18CUB_300001_SM_10006detail9transform16transform_kernelINS2_10policy_hubILb1EN4cuda3std3__45tupleIJN6thrust24THRUST_300001_SM_1000_NS12zip_iteratorINS8_IJNSA_10device_ptrIiEENSC_IxEEEEEEEEEEE10policy1000ElNS7_10__identityENSA_7pointerINS8_IJixEEENSA_8cuda_cub3tagENSA_11use_defaultESP_EEJSG_EEEvT0_iT1_T2_DpNS2_10kernel_argIT3_EE
.visible .entry _ZN3cub18CUB_300001_SM_10006detail9transform16transform_kernelINS2_10policy_hubILb1EN4cuda3std3__45tupleIJN6thrust24THRUST_300001_SM_1000_NS12zip_iteratorINS8_IJNSA_10device_ptrIiEENSC_IxEEEEEEEEEEE10policy1000ElNS7_10__identityENSA_7pointerINS8_IJixEEENSA_8cuda_cub3tagENSA_11use_defaultESP_EEJSG_EEEvT0_iT1_T2_DpNS2_10kernel_argIT3_EE(
	.param .u64 _ZN3cub18CUB_300001_SM_10006detail9transform16transform_kernelINS2_10policy_hubILb1EN4cuda3std3__45tupleIJN6thrust24THRUST_300001_SM_1000_NS12zip_iteratorINS8_IJNSA_10device_ptrIiEENSC_IxEEEEEEEEEEE10policy1000ElNS7_10__identityENSA_7pointerINS8_IJixEEENSA_8cuda_cub3tagENSA_11use_defaultESP_EEJSG_EEEvT0_iT1_T2_DpNS2_10kernel_argIT3_EE_param_0,
	.param .u32 _ZN3cub18CUB_300001_SM_10006detail9transform16transform_kernelINS2_10policy_hubILb1EN4cuda3std3__45tupleIJN6thrust24THRUST_300001_SM_1000_NS12zip_iteratorINS8_IJNSA_10device_ptrIiEENSC_IxEEEEEEEEEEE10policy1000ElNS7_10__identityENSA_7pointerINS8_IJixEEENSA_8cuda_cub3tagENSA_11use_defaultESP_EEJSG_EEEvT0_iT1_T2_DpNS2_10kernel_argIT3_EE_param_1,
	.param .align 1 .b8 _ZN3cub18CUB_300001_SM_10006detail9transform16transform_kernelINS2_10policy_hubILb1EN4cuda3std3__45tupleIJN6thrust24THRUST_300001_SM_1000_NS12zip_iteratorINS8_IJNSA_10device_ptrIiEENSC_IxEEEEEEEEEEE10policy1000ElNS7_10__identityENSA_7pointerINS8_IJixEEENSA_8cuda_cub3tagENSA_11use_defaultESP_EEJSG_EEEvT0_iT1_T2_DpNS2_10kernel_argIT3_EE_param_2[1],
	.param .align 8 .b8 _ZN3cub18CUB_300001_SM_10006detail9transform16transform_kernelINS2_10policy_hubILb1EN4cuda3std3__45tupleIJN6thrust24THRUST_300001_SM_1000_NS12zip_iteratorINS8_IJNSA_10device_ptrIiEENSC_IxEEEEEEEEEEE10policy1000ElNS7_10__identityENSA_7pointerINS8_IJixEEENSA_8cuda_cub3tagENSA_11use_defaultESP_EEJSG_EEEvT0_iT1_T2_DpNS2_10kernel_argIT3_EE_param_3[8],
	.param .align 8 .b8 _ZN3cub18CUB_300001_SM_10006detail9transform16transform_kernelINS2_10policy_hubILb1EN4cuda3std3__45tupleIJN6thrust24THRUST_300001_SM_1000_NS12zip_iteratorINS8_IJNSA_10device_ptrIiEENSC_IxEEEEEEEEEEE10policy1000ElNS7_10__identityENSA_7pointerINS8_IJixEEENSA_8cuda_cub3tagENSA_11use_defaultESP_EEJSG_EEEvT0_iT1_T2_DpNS2_10kernel_argIT3_EE_param_4[16]
)
.maxntid 128
{
	.reg .pred 	%p<35>;
	.reg .b32 	%r<103>;
	.reg .b64 	%rd<159>;

	ld.param.u64 	%rd23, [_ZN3cub18CUB_300001_SM_10006detail9transform16transform_kernelINS2_10policy_hubILb1EN4cuda3std3__45tupleIJN6thrust24THRUST_300001_SM_1000_NS12zip_iteratorINS8_IJNSA_10device_ptrIiEENSC_IxEEEEEEEEEEE10policy1000ElNS7_10__identityENSA_7pointerINS8_IJixEEENSA_8cuda_cub3tagENSA_11use_defaultESP_EEJSG_EEEvT0_iT1_T2_DpNS2_10kernel_argIT3_EE_param_0];
	ld.param.u64 	%rd22, [_ZN3cub18CUB_300001_SM_10006detail9transform16transform_kernelINS2_10policy_hubILb1EN4cuda3std3__45tupleIJN6thrust24THRUST_300001_SM_1000_NS12zip_iteratorINS8_IJNSA_10device_ptrIiEENSC_IxEEEEEEEEEEE10policy1000ElNS7_10__identityENSA_7pointerINS8_IJixEEENSA_8cuda_cub3tagENSA_11use_defaultESP_EEJSG_EEEvT0_iT1_T2_DpNS2_10kernel_argIT3_EE_param_4+8];
	ld.param.u64 	%rd21, [_ZN3cub18CUB_300001_SM_10006detail9transform16transform_kernelINS2_10policy_hubILb1EN4cuda3std3__45tupleIJN6thrust24THRUST_300001_SM_1000_NS12zip_iteratorINS8_IJNSA_10device_ptrIiEENSC_IxEEEEEEEEEEE10policy1000ElNS7_10__identityENSA_7pointerINS8_IJixEEENSA_8cuda_cub3tagENSA_11use_defaultESP_EEJSG_EEEvT0_iT1_T2_DpNS2_10kernel_argIT3_EE_param_4];
	ld.param.u64 	%rd24, [_ZN3cub18CUB_300001_SM_10006detail9transform16transform_kernelINS2_10policy_hubILb1EN4cuda3std3__45tupleIJN6thrust24THRUST_300001_SM_1000_NS12zip_iteratorINS8_IJNSA_10device_ptrIiEENSC_IxEEEEEEEEEEE10policy1000ElNS7_10__identityENSA_7pointerINS8_IJixEEENSA_8cuda_cub3tagENSA_11use_defaultESP_EEJSG_EEEvT0_iT1_T2_DpNS2_10kernel_argIT3_EE_param_3];
	ld.param.u32 	%r36, [_ZN3cub18CUB_300001_SM_10006detail9transform16transform_kernelINS2_10policy_hubILb1EN4cuda3std3__45tupleIJN6thrust24THRUST_300001_SM_1000_NS12zip_iteratorINS8_IJNSA_10device_ptrIiEENSC_IxEEEEEEEEEEE10policy1000ElNS7_10__identityENSA_7pointerINS8_IJixEEENSA_8cuda_cub3tagENSA_11use_defaultESP_EEJSG_EEEvT0_iT1_T2_DpNS2_10kernel_argIT3_EE_param_1];
	cvta.to.global.u64 	%rd1, %rd24;
	cvta.to.global.u64 	%rd2, %rd21;
	cvta.to.global.u64 	%rd3, %rd22;
	shl.b32 	%r37, %r36, 7;
	mov.u32 	%r38, %ctaid.x;
	cvt.u64.u32 	%rd25, %r38;
	cvt.s64.s32 	%rd26, %r37;
	mul.lo.s64 	%rd4, %rd26, %rd25;
	sub.s64 	%rd27, %rd23, %rd4;
	min.s64 	%rd28, %rd27, %rd26;
	cvt.u32.u64 	%r1, %rd28;
	shl.b64 	%rd29, %rd4, 2;
	add.s64 	%rd5, %rd2, %rd29;
	shl.b64 	%rd30, %rd4, 3;
	add.s64 	%rd6, %rd3, %rd30;
	shl.b64 	%rd31, %rd4, 4;
	add.s64 	%rd7, %rd1, %rd31;
	setp.eq.s32 	%p1, %r37, %r1;
	@%p1 bra 	$L__BB9_42;
	setp.lt.s32 	%p2, %r36, 1;
	@%p2 bra 	$L__BB9_54;
	mov.u32 	%r2, %tid.x;
	and.b32  	%r3, %r36, 7;
	setp.lt.u32 	%p3, %r36, 8;
	mov.b32 	%r100, 0;
	@%p3 bra 	$L__BB9_21;
	and.b32  	%r100, %r36, 2147483640;
	mov.b32 	%r96, 0;
$L__BB9_4:
	.pragma "nounroll";
	shl.b32 	%r41, %r96, 7;
	add.s32 	%r14, %r41, %r2;
	setp.ge.s32 	%p4, %r14, %r1;
	@%p4 bra 	$L__BB9_6;
	mul.wide.u32 	%rd32, %r14, 4;
	add.s64 	%rd33, %rd5, %rd32;
	mul.wide.u32 	%rd34, %r14, 8;
	add.s64 	%rd35, %rd6, %rd34;
	ld.global.u32 	%r42, [%rd33];
	ld.global.u64 	%rd36, [%rd35];
	mul.wide.u32 	%rd37, %r14, 16;
	add.s64 	%rd38, %rd7, %rd37;
	st.global.u32 	[%rd38], %r42;
	st.global.u64 	[%rd38+8], %rd36;
$L__BB9_6:
	add.s32 	%r43, %r14, 128;
	setp.ge.s32 	%p5, %r43, %r1;
	mul.wide.s32 	%rd39, %r43, 4;
	add.s64 	%rd18, %rd5, %rd39;
	mul.wide.s32 	%rd40, %r43, 8;
	add.s64 	%rd19, %rd6, %rd40;
	mul.wide.s32 	%rd41, %r43, 16;
	add.s64 	%rd20, %rd7, %rd41;
	@%p5 bra 	$L__BB9_8;
	ld.global.u32 	%r44, [%rd18];
	ld.global.u64 	%rd42, [%rd19];
	st.global.u32 	[%rd20], %r44;
	st.global.u64 	[%rd20+8], %rd42;
$L__BB9_8:
	add.s32 	%r45, %r14, 256;
	setp.ge.s32 	%p6, %r45, %r1;
	@%p6 bra 	$L__BB9_10;
	ld.global.u32 	%r46, [%rd18+512];
	ld.global.u64 	%rd43, [%rd19+1024];
	st.global.u32 	[%rd20+2048], %r46;
	st.global.u64 	[%rd20+2056], %rd43;
$L__BB9_10:
	add.s32 	%r47, %r14, 384;
	setp.ge.s32 	%p7, %r47, %r1;
	@%p7 bra 	$L__BB9_12;
	ld.global.u32 	%r48, [%rd18+1024];
	ld.global.u64 	%rd44, [%rd19+2048];
	st.global.u32 	[%rd20+4096], %r48;
	st.global.u64 	[%rd20+4104], %rd44;
$L__BB9_12:
	add.s32 	%r49, %r14, 512;
	setp.ge.s32 	%p8, %r49, %r1;
	@%p8 bra 	$L__BB9_14;
	ld.global.u32 	%r50, [%rd18+1536];
	ld.global.u64 	%rd45, [%rd19+3072];
	st.global.u32 	[%rd20+6144], %r50;
	st.global.u64 	[%rd20+6152], %rd45;
$L__BB9_14:
	add.s32 	%r51, %r14, 640;
	setp.ge.s32 	%p9, %r51, %r1;
	@%p9 bra 	$L__BB9_16;
	ld.global.u32 	%r52, [%rd18+2048];
	ld.global.u64 	%rd46, [%rd19+4096];
	st.global.u32 	[%rd20+8192], %r52;
	st.global.u64 	[%rd20+8200], %rd46;
$L__BB9_16:
	add.s32 	%r53, %r14, 768;
	setp.ge.s32 	%p10, %r53, %r1;
	@%p10 bra 	$L__BB9_18;
	ld.global.u32 	%r54, [%rd18+2560];
	ld.global.u64 	%rd47, [%rd19+5120];
	st.global.u32 	[%rd20+10240], %r54;
	st.global.u64 	[%rd20+10248], %rd47;
$L__BB9_18:
	add.s32 	%r55, %r14, 896;
	setp.ge.s32 	%p11, %r55, %r1;
	@%p11 bra 	$L__BB9_20;
	ld.global.u32 	%r56, [%rd18+3072];
	ld.global.u64 	%rd48, [%rd19+6144];
	st.global.u32 	[%rd20+12288], %r56;
	st.global.u64 	[%rd20+12296], %rd48;
$L__BB9_20:
	add.s32 	%r96, %r96, 8;
	setp.eq.s32 	%p12, %r96, %r100;
	@%p12 bra 	$L__BB9_21;
	bra.uni 	$L__BB9_4;
$L__BB9_21:
	setp.eq.s32 	%p13, %r3, 0;
	@%p13 bra 	$L__BB9_54;
	and.b32  	%r24, %r36, 3;
	setp.lt.u32 	%p14, %r3, 4;
	@%p14 bra 	$L__BB9_32;
	shl.b32 	%r57, %r100, 7;
	add.s32 	%r25, %r57, %r2;
	setp.ge.s32 	%p15, %r25, %r1;
	@%p15 bra 	$L__BB9_25;
	mul.wide.s32 	%rd49, %r25, 4;
	add.s64 	%rd50, %rd5, %rd49;
	mul.wide.s32 	%rd51, %r25, 8;
	add.s64 	%rd52, %rd6, %rd51;
	ld.global.u32 	%r58, [%rd50];
	ld.global.u64 	%rd53, [%rd52];
	mul.wide.s32 	%rd54, %r25, 16;
	add.s64 	%rd55, %rd7, %rd54;
	st.global.u32 	[%rd55], %r58;
	st.global.u64 	[%rd55+8], %rd53;
$L__BB9_25:
	add.s32 	%r26, %r25, 128;
	setp.ge.s32 	%p16, %r26, %r1;
	@%p16 bra 	$L__BB9_27;
	mul.wide.s32 	%rd56, %r26, 4;
	add.s64 	%rd57, %rd5, %rd56;
	mul.wide.s32 	%rd58, %r26, 8;
	add.s64 	%rd59, %rd6, %rd58;
	ld.global.u32 	%r59, [%rd57];
	ld.global.u64 	%rd60, [%rd59];
	mul.wide.s32 	%rd61, %r26, 16;
	add.s64 	%rd62, %rd7, %rd61;
	st.global.u32 	[%rd62], %r59;
	st.global.u64 	[%rd62+8], %rd60;
$L__BB9_27:
	add.s32 	%r27, %r25, 256;
	setp.ge.s32 	%p17, %r27, %r1;
	@%p17 bra 	$L__BB9_29;
	mul.wide.s32 	%rd63, %r27, 4;
	add.s64 	%rd64, %rd5, %rd63;
	mul.wide.s32 	%rd65, %r27, 8;
	add.s64 	%rd66, %rd6, %rd65;
	ld.global.u32 	%r60, [%rd64];
	ld.global.u64 	%rd67, [%rd66];
	mul.wide.s32 	%rd68, %r27, 16;
	add.s64 	%rd69, %rd7, %rd68;
	st.global.u32 	[%rd69], %r60;
	st.global.u64 	[%rd69+8], %rd67;
$L__BB9_29:
	add.s32 	%r28, %r25, 384;
	setp.ge.s32 	%p18, %r28, %r1;
	@%p18 bra 	$L__BB9_31;
	mul.wide.s32 	%rd70, %r28, 4;
	add.s64 	%rd71, %rd5, %rd70;
	mul.wide.s32 	%rd72, %r28, 8;
	add.s64 	%rd73, %rd6, %rd72;
	ld.global.u32 	%r61, [%rd71];
	ld.global.u64 	%rd74, [%rd73];
	mul.wide.s32 	%rd75, %r28, 16;
	add.s64 	%rd76, %rd7, %rd75;
	st.global.u32 	[%rd76], %r61;
	st.global.u64 	[%rd76+8], %rd74;
$L__BB9_31:
	add.s32 	%r100, %r100, 4;
$L__BB9_32:
	setp.eq.s32 	%p19, %r24, 0;
	@%p19 bra 	$L__BB9_54;
	setp.eq.s32 	%p20, %r24, 1;
	@%p20 bra 	$L__BB9_39;
	shl.b32 	%r62, %r100, 7;
	add.s32 	%r31, %r62, %r2;
	setp.ge.s32 	%p21, %r31, %r1;
	@%p21 bra 	$L__BB9_36;
	mul.wide.s32 	%rd77, %r31, 4;
	add.s64 	%rd78, %rd5, %rd77;
	mul.wide.s32 	%rd79, %r31, 8;
	add.s64 	%rd80, %rd6, %rd79;
	ld.global.u32 	%r63, [%rd78];
	ld.global.u64 	%rd81, [%rd80];
	mul.wide.s32 	%rd82, %r31, 16;
	add.s64 	%rd83, %rd7, %rd82;
	st.global.u32 	[%rd83], %r63;
	st.global.u64 	[%rd83+8], %rd81;
$L__BB9_36:
	add.s32 	%r32, %r31, 128;
	setp.ge.s32 	%p22, %r32, %r1;
	@%p22 bra 	$L__BB9_38;
	mul.wide.s32 	%rd84, %r32, 4;
	add.s64 	%rd85, %rd5, %rd84;
	mul.wide.s32 	%rd86, %r32, 8;
	add.s64 	%rd87, %rd6, %rd86;
	ld.global.u32 	%r64, [%rd85];
	ld.global.u64 	%rd88, [%rd87];
	mul.wide.s32 	%rd89, %r32, 16;
	add.s64 	%rd90, %rd7, %rd89;
	st.global.u32 	[%rd90], %r64;
	st.global.u64 	[%rd90+8], %rd88;
$L__BB9_38:
	add.s32 	%r100, %r100, 2;
$L__BB9_39:
	and.b32  	%r65, %r36, 1;
	setp.eq.b32 	%p23, %r65, 1;
	not.pred 	%p24, %p23;
	@%p24 bra 	$L__BB9_54;
	shl.b32 	%r66, %r100, 7;
	add.s32 	%r35, %r66, %r2;
	setp.ge.s32 	%p25, %r35, %r1;
	@%p25 bra 	$L__BB9_54;
	mul.wide.s32 	%rd91, %r35, 4;
	add.s64 	%rd92, %rd5, %rd91;
	mul.wide.s32 	%rd93, %r35, 8;
	add.s64 	%rd94, %rd6, %rd93;
	ld.global.u32 	%r67, [%rd92];
	ld.global.u64 	%rd95, [%rd94];
	mul.wide.s32 	%rd96, %r35, 16;
	add.s64 	%rd97, %rd7, %rd96;
	st.global.u32 	[%rd97], %r67;
	st.global.u64 	[%rd97+8], %rd95;
	bra.uni 	$L__BB9_54;
$L__BB9_42:
	setp.lt.s32 	%p26, %r36, 1;
	@%p26 bra 	$L__BB9_54;
	mov.u32 	%r5, %tid.x;
	setp.lt.u32 	%p27, %r36, 8;
	mov.b32 	%r98, 0;
	@%p27 bra 	$L__BB9_46;
	and.b32  	%r98, %r36, 2147483640;
	neg.s32 	%r95, %r98;
	mul.wide.u32 	%rd99, %r5, 16;
	add.s64 	%rd100, %rd31, %rd1;
	add.s64 	%rd101, %rd100, %rd99;
	add.s64 	%rd158, %rd101, 8;
	shl.b64 	%rd102, %rd4, 3;
	mul.wide.u32 	%rd103, %r5, 8;
	add.s64 	%rd104, %rd102, %rd103;
	add.s64 	%rd157, %rd3, %rd104;
	add.s64 	%rd10, %rd100, 6152;
	add.s32 	%r94, %r5, 128;
	shl.b64 	%rd105, %rd4, 2;
	mul.wide.u32 	%rd106, %r5, 4;
	add.s64 	%rd107, %rd105, %rd106;
	add.s64 	%rd156, %rd2, %rd107;
	shl.b32 	%r70, %r36, 7;
$L__BB9_45:
	.pragma "nounroll";
	mul.wide.s32 	%rd108, %r94, 16;
	add.s64 	%rd109, %rd10, %rd108;
	mul.wide.s32 	%rd110, %r94, 4;
	cvta.to.global.u64 	%rd111, %rd21;
	cvt.s64.s32 	%rd112, %r70;
	mov.u32 	%r71, %ctaid.x;
	cvt.u64.u32 	%rd113, %r71;
	mul.lo.s64 	%rd114, %rd112, %rd113;
	shl.b64 	%rd115, %rd114, 2;
	add.s64 	%rd116, %rd115, %rd111;
	add.s64 	%rd117, %rd116, %rd110;
	mul.wide.s32 	%rd118, %r94, 8;
	cvta.to.global.u64 	%rd119, %rd22;
	shl.b64 	%rd120, %rd114, 3;
	add.s64 	%rd121, %rd120, %rd119;
	add.s64 	%rd122, %rd121, %rd118;
	ld.global.u32 	%r72, [%rd156];
	ld.global.u64 	%rd123, [%rd157];
	st.global.u32 	[%rd158+-8], %r72;
	st.global.u64 	[%rd158], %rd123;
	ld.global.u32 	%r73, [%rd117];
	ld.global.u64 	%rd124, [%rd122];
	st.global.u32 	[%rd109+-6152], %r73;
	st.global.u64 	[%rd109+-6144], %rd124;
	ld.global.u32 	%r74, [%rd117+512];
	ld.global.u64 	%rd125, [%rd122+1024];
	st.global.u32 	[%rd109+-4104], %r74;
	st.global.u64 	[%rd109+-4096], %rd125;
	ld.global.u32 	%r75, [%rd117+1024];
	ld.global.u64 	%rd126, [%rd122+2048];
	st.global.u32 	[%rd109+-2056], %r75;
	st.global.u64 	[%rd109+-2048], %rd126;
	ld.global.u32 	%r76, [%rd117+1536];
	ld.global.u64 	%rd127, [%rd122+3072];
	st.global.u32 	[%rd109+-8], %r76;
	st.global.u64 	[%rd109], %rd127;
	ld.global.u32 	%r77, [%rd117+2048];
	ld.global.u64 	%rd128, [%rd122+4096];
	st.global.u32 	[%rd109+2040], %r77;
	st.global.u64 	[%rd109+2048], %rd128;
	ld.global.u32 	%r78, [%rd117+2560];
	ld.global.u64 	%rd129, [%rd122+5120];
	st.global.u32 	[%rd109+4088], %r78;
	st.global.u64 	[%rd109+4096], %rd129;
	ld.global.u32 	%r79, [%rd117+3072];
	ld.global.u64 	%rd130, [%rd122+6144];
	st.global.u32 	[%rd109+6136], %r79;
	st.global.u64 	[%rd109+6144], %rd130;
	add.s32 	%r95, %r95, 8;
	add.s64 	%rd158, %rd158, 16384;
	add.s64 	%rd157, %rd157, 8192;
	add.s32 	%r94, %r94, 1024;
	add.s64 	%rd156, %rd156, 4096;
	setp.eq.s32 	%p28, %r95, 0;
	@%p28 bra 	$L__BB9_46;
	bra.uni 	$L__BB9_45;
$L__BB9_46:
	and.b32  	%r17, %r36, 7;
	setp.eq.s32 	%p29, %r17, 0;
	@%p29 bra 	$L__BB9_54;
	and.b32  	%r18, %r36, 3;
	setp.lt.u32 	%p30, %r17, 4;
	@%p30 bra 	$L__BB9_49;
	shl.b32 	%r80, %r98, 7;
	add.s32 	%r81, %r80, %r5;
	mul.wide.s32 	%rd131, %r81, 4;
	add.s64 	%rd132, %rd5, %rd131;
	mul.wide.s32 	%rd133, %r81, 8;
	add.s64 	%rd134, %rd6, %rd133;
	ld.global.u32 	%r82, [%rd132];
	ld.global.u64 	%rd135, [%rd134];
	mul.wide.s32 	%rd136, %r81, 16;
	add.s64 	%rd137, %rd7, %rd136;
	st.global.u32 	[%rd137], %r82;
	st.global.u64 	[%rd137+8], %rd135;
	ld.global.u32 	%r83, [%rd132+512];
	ld.global.u64 	%rd138, [%rd134+1024];
	st.global.u32 	[%rd137+2048], %r83;
	st.global.u64 	[%rd137+2056], %rd138;
	ld.global.u32 	%r84, [%rd132+1024];
	ld.global.u64 	%rd139, [%rd134+2048];
	st.global.u32 	[%rd137+4096], %r84;
	st.global.u64 	[%rd137+4104], %rd139;
	ld.global.u32 	%r85, [%rd132+1536];
	ld.global.u64 	%rd140, [%rd134+3072];
	st.global.u32 	[%rd137+6144], %r85;
	st.global.u64 	[%rd137+6152], %rd140;
	add.s32 	%r98, %r98, 4;
$L__BB9_49:
	setp.eq.s32 	%p31, %r18, 0;
	@%p31 bra 	$L__BB9_54;
	setp.eq.s32 	%p32, %r18, 1;
	@%p32 bra 	$L__BB9_52;
	shl.b32 	%r86, %r98, 7;
	add.s32 	%r87, %r86, %r5;
	mul.wide.s32 	%rd141, %r87, 4;
	add.s64 	%rd142, %rd5, %rd141;
	mul.wide.s32 	%rd143, %r87, 8;
	add.s64 	%rd144, %rd6, %rd143;
	ld.global.u32 	%r88, [%rd142];
	ld.global.u64 	%rd145, [%rd144];
	mul.wide.s32 	%rd146, %r87, 16;
	add.s64 	%rd147, %rd7, %rd146;
	st.global.u32 	[%rd147], %r88;
	st.global.u64 	[%rd147+8], %rd145;
	ld.global.u32 	%r89, [%rd142+512];
	ld.global.u64 	%rd148, [%rd144+1024];
	st.global.u32 	[%rd147+2048], %r89;
	st.global.u64 	[%rd147+2056], %rd148;
	add.s32 	%r98, %r98, 2;
$L__BB9_52:
	and.b32  	%r90, %r36, 1;
	setp.eq.b32 	%p33, %r90, 1;
	not.pred 	%p34, %p33;
	@%p34 bra 	$L__BB9_54;
	shl.b32 	%r91, %r98, 7;
	add.s32 	%r92, %r91, %r5;
	mul.wide.s32 	%rd149, %r92, 4;
	add.s64 	%rd150, %rd5, %rd149;
	mul.wide.s32 	%rd151, %r92, 8;
	add.s64 	%rd152, %rd6, %rd151;
	ld.global.u32 	%r93, [%rd150];
	ld.global.u64 	%rd153, [%rd152];
	mul.wide.s32 	%rd154, %r92, 16;
	add.s64 	%rd155, %rd7, %rd154;
	st.global.u32 	[%rd155], %r93;
	st.global.u64 	[%rd155+8], %rd153;
$L__BB9_54:
	ret;

}
	// .globl	_ZN3cub18CUB_300001_SM_10006detail9transform16transform_kernelINS2_10policy_hubILb1EN4cuda3std3__45tupleIJN6thrust24THRUST_300001_SM_1000_NS6detail15normal_iteratorINSA_7pointerINS8_IJixEEENSA_8cuda_cub3tagENSA_11use_defaultESH_EEEEEEEE10policy1000EiNS7_10__identityENSA_12zip_iteratorINS8_IJNSA_10device_ptrIiEENSP_IxEEEEEEEJPSE_EEEvT0_iT1_T2_DpNS2_10kernel_argIT3_EE
.visible .entry _ZN3cub18CUB_300001_SM_10006detail9transform16transform_kernelINS2_10policy_hubILb1EN4cuda3std3__45tupleIJN6thrust24THRUST_300001_SM_1000_NS6detail15normal_iteratorINSA_7pointerINS8_IJixEEENSA_8cuda_cub3tagENSA_11use_defaultESH_EEEEEEEE10policy1000EiNS7_10__identityENSA_12zip_iteratorINS8_IJNSA_10device_ptrIiEENSP_IxEEEEEEEJPSE_EEEvT0_iT1_T2_DpNS2_10kernel_argIT3_EE(
	.param .u32 _ZN3cub18CUB_300001_SM_10006detail9transform16transform_kernelINS2_10policy_hubILb1EN4cuda3std3__45tupleIJN6thrust24THRUST_300001_SM_1000_NS6detail15normal_iteratorINSA_7pointerINS8_IJixEEENSA_8cuda_cub3tagENSA_11use_defaultESH_EEEEEEEE10policy1000EiNS7_10__identityENSA_12zip_iteratorINS8_IJNSA_10device_ptrIiEENSP_IxEEEEEEEJPSE_EEEvT0_iT1_T2_DpNS2_10kernel_argIT3_EE_param_0,
	.param .u32 _ZN3cub18CUB_300001_SM_10006detail9transform16transform_kernelINS2_10policy_hubILb1EN4cuda3std3__45tupleIJN6thrust24THRUST_300001_SM_1000_NS6detail15normal_iteratorINSA_7pointerINS8_IJixEEENSA_8cuda_cub3tagENSA_11use_defaultESH_EEEEEEEE10policy1000EiNS7_10__identityENSA_12zip_iteratorINS8_IJNSA_10device_ptrIiEENSP_IxEEEEEEEJPSE_EEEvT0_iT1_T2_DpNS2_10kernel_argIT3_EE_param_1,
	.param .align 1 .b8 _ZN3cub18CUB_300001_SM_10006detail9transform16transform_kernelINS2_10policy_hubILb1EN4cuda3std3__45tupleIJN6thrust24THRUST_300001_SM_1000_NS6detail15normal_iteratorINSA_7pointerINS8_IJixEEENSA_8cuda_cub3tagENSA_11use_defaultESH_EEEEEEEE10policy1000EiNS7_10__identityENSA_12zip_iteratorINS8_IJNSA_10device_ptrIiEENSP_IxEEEEEEEJPSE_EEEvT0_iT1_T2_DpNS2_10kernel_argIT3_EE_param_2[1],
	.param .align 8 .b8 _ZN3cub18CUB_300001_SM_10006detail9transform16transform_kernelINS2_10policy_hubILb1EN4cuda3std3__45tupleIJN6thrust24THRUST_300001_SM_1000_NS6detail15normal_iteratorINSA_7pointerINS8_IJixEEENSA_8cuda_cub3tagENSA_11use_defaultESH_EEEEEEEE10policy1000EiNS7_10__identityENSA_12zip_iteratorINS8_IJNSA_10device_ptrIiEENSP_IxEEEEEEEJPSE_EEEvT0_iT1_T2_DpNS2_10kernel_argIT3_EE_param_3[16],
	.param .align 8 .b8 _ZN3cub18CUB_300001_SM_10006detail9transform16transform_kernelINS2_10policy_hubILb1EN4cuda3std3__45tupleIJN6thrust24THRUST_300001_SM_1000_NS6detail15normal_iteratorINSA_7pointerINS8_IJixEEENSA_8cuda_cub3tagENSA_11use_defaultESH_EEEEEEEE10policy1000EiNS7_10__identityENSA_12zip_iteratorINS8_IJNSA_10device_ptrIiEENSP_IxEEEEEEEJPSE_EEEvT0_iT1_T2_DpNS2_10kernel_argIT3_EE_param_4[16]
)
.maxntid 128
{
	.reg .pred 	%p<37>;
	.reg .b32 	%r<111>;
	.reg .b64 	%rd<159>;

	ld.param.u32 	%r43, [_ZN3cub18CUB_300001_SM_10006detail9transform16transform_kernelINS2_10policy_hubILb1EN4cuda3std3__45tupleIJN6thrust24THRUST_300001_SM_1000_NS6detail15normal_iteratorINSA_7pointerINS8_IJixEEENSA_8cuda_cub3tagENSA_11use_defaultESH_EEEEEEEE10policy1000EiNS7_10__identityENSA_12zip_iteratorINS8_IJNSA_10device_ptrIiEENSP_IxEEEEEEEJPSE_EEEvT0_iT1_T2_DpNS2_10kernel_argIT3_EE_param_0];
	ld.param.u64 	%rd25, [_ZN3cub18CUB_300001_SM_10006detail9transform16transform_kernelINS2_10policy_hubILb1EN4cuda3std3__45tupleIJN6thrust24THRUST_300001_SM_1000_NS6detail15normal_iteratorINSA_7pointerINS8_IJixEEENSA_8cuda_cub3tagENSA_11use_defaultESH_EEEEEEEE10policy1000EiNS7_10__identityENSA_12zip_iteratorINS8_IJNSA_10device_ptrIiEENSP_IxEEEEEEEJPSE_EEEvT0_iT1_T2_DpNS2_10kernel_argIT3_EE_param_4];
	ld.param.u64 	%rd24, [_ZN3cub18CUB_300001_SM_10006detail9transform16transform_kernelINS2_10policy_hubILb1EN4cuda3std3__45tupleIJN6thrust24THRUST_300001_SM_1000_NS6detail15normal_iteratorINSA_7pointerINS8_IJixEEENSA_8cuda_cub3tagENSA_11use_defaultESH_EEEEEEEE10policy1000EiNS7_10__identityENSA_12zip_iteratorINS8_IJNSA_10device_ptrIiEENSP_IxEEEEEEEJPSE_EEEvT0_iT1_T2_DpNS2_10kernel_argIT3_EE_param_3+8];
	ld.param.u64 	%rd23, [_ZN3cub18CUB_300001_SM_10006detail9transform16transform_kernelINS2_10policy_hubILb1EN4cuda3std3__45tupleIJN6thrust24THRUST_300001_SM_1000_NS6detail15normal_iteratorINSA_7pointerINS8_IJixEEENSA_8cuda_cub3tagENSA_11use_defaultESH_EEEEEEEE10policy1000EiNS7_10__identityENSA_12zip_iteratorINS8_IJNSA_10device_ptrIiEENSP_IxEEEEEEEJPSE_EEEvT0_iT1_T2_DpNS2_10kernel_argIT3_EE_param_3];
	ld.param.u32 	%r42, [_ZN3cub18CUB_300001_SM_10006detail9transform16transform_kernelINS2_10policy_hubILb1EN4cuda3std3__45tupleIJN6thrust24THRUST_300001_SM_1000_NS6detail15normal_iteratorINSA_7pointerINS8_IJixEEENSA_8cuda_cub3tagENSA_11use_defaultESH_EEEEEEEE10policy1000EiNS7_10__identityENSA_12zip_iteratorINS8_IJNSA_10device_ptrIiEENSP_IxEEEEEEEJPSE_EEEvT0_iT1_T2_DpNS2_10kernel_argIT3_EE_param_1];
	cvta.to.global.u64 	%rd1, %rd23;
	cvta.to.global.u64 	%rd2, %rd24;
	cvta.to.global.u64 	%rd3, %rd25;
	shl.b32 	%r1, %r42, 7;
	mov.u32 	%r44, %ctaid.x;
	mul.lo.s32 	%r2, %r1, %r44;
	sub.s32 	%r3, %r43, %r2;
	min.s32 	%r4, %r1, %r3;
	shl.b32 	%r5, %r4, 4;
	mov.u32 	%r6, %tid.x;
	shl.b32 	%r101, %r6, 7;
	setp.ge.s32 	%p1, %r101, %r5;
	@%p1 bra 	$L__BB10_3;
	mul.wide.u32 	%rd27, %r6, 128;
	add.s64 	%rd28, %rd3, %rd27;
	mul.wide.s32 	%rd29, %r2, 16;
	add.s64 	%rd155, %rd28, %rd29;
$L__BB10_2:
	.pragma "nounroll";
	// begin inline asm
	prefetch.global.L2 [%rd155];
	// end inline asm
	add.s32 	%r101, %r101, 16384;
	add.s64 	%rd155, %rd155, 16384;
	setp.lt.s32 	%p2, %r101, %r5;
	@%p2 bra 	$L__BB10_2;
$L__BB10_3:
	mul.wide.s32 	%rd31, %r2, 16;
	add.s64 	%rd7, %rd3, %rd31;
	mul.wide.s32 	%rd32, %r2, 4;
	add.s64 	%rd8, %rd1, %rd32;
	mul.wide.s32 	%rd33, %r2, 8;
	add.s64 	%rd9, %rd2, %rd33;
	setp.gt.s32 	%p3, %r1, %r3;
	@%p3 bra 	$L__BB10_16;
	setp.lt.s32 	%p4, %r42, 1;
	@%p4 bra 	$L__BB10_57;
	setp.lt.u32 	%p5, %r42, 8;
	mov.b32 	%r109, 0;
	@%p5 bra 	$L__BB10_8;
	and.b32  	%r46, %r42, 2147483640;
	neg.s32 	%r103, %r46;
	mul.wide.u32 	%rd35, %r6, 8;
	add.s64 	%rd36, %rd33, %rd2;
	add.s64 	%rd158, %rd36, %rd35;
	mul.wide.u32 	%rd38, %r6, 4;
	add.s64 	%rd39, %rd32, %rd38;
	add.s64 	%rd157, %rd1, %rd39;
	mul.wide.s32 	%rd40, %r2, 16;
	mul.wide.u32 	%rd41, %r6, 16;
	add.s64 	%rd42, %rd40, %rd41;
	add.s64 	%rd43, %rd42, %rd3;
	add.s64 	%rd156, %rd43, 8;
	add.s32 	%r102, %r6, 128;
	add.s64 	%rd13, %rd36, 3072;
$L__BB10_7:
	.pragma "nounroll";
	and.b32  	%r109, %r42, 2147483640;
	mul.wide.s32 	%rd44, %r102, 16;
	cvta.to.global.u64 	%rd45, %rd25;
	mov.u32 	%r47, %ctaid.x;
	mul.lo.s32 	%r48, %r42, %r47;
	shl.b32 	%r49, %r48, 7;
	mul.wide.s32 	%rd46, %r49, 16;
	add.s64 	%rd47, %rd46, %rd45;
	add.s64 	%rd48, %rd47, %rd44;
	mul.wide.s32 	%rd49, %r102, 8;
	add.s64 	%rd50, %rd13, %rd49;
	mul.wide.s32 	%rd51, %r102, 4;
	cvta.to.global.u64 	%rd52, %rd23;
	mul.wide.s32 	%rd53, %r49, 4;
	add.s64 	%rd54, %rd53, %rd52;
	add.s64 	%rd55, %rd54, %rd51;
	ld.global.u32 	%r50, [%rd156+-8];
	st.global.u32 	[%rd157], %r50;
	ld.global.u64 	%rd56, [%rd156];
	st.global.u64 	[%rd158], %rd56;
	ld.global.u32 	%r51, [%rd48];
	st.global.u32 	[%rd55], %r51;
	ld.global.u64 	%rd57, [%rd48+8];
	st.global.u64 	[%rd50+-3072], %rd57;
	ld.global.u32 	%r52, [%rd48+2048];
	st.global.u32 	[%rd55+512], %r52;
	ld.global.u64 	%rd58, [%rd48+2056];
	st.global.u64 	[%rd50+-2048], %rd58;
	ld.global.u32 	%r53, [%rd48+4096];
	st.global.u32 	[%rd55+1024], %r53;
	ld.global.u64 	%rd59, [%rd48+4104];
	st.global.u64 	[%rd50+-1024], %rd59;
	ld.global.u32 	%r54, [%rd48+6144];
	st.global.u32 	[%rd55+1536], %r54;
	ld.global.u64 	%rd60, [%rd48+6152];
	st.global.u64 	[%rd50], %rd60;
	ld.global.u32 	%r55, [%rd48+8192];
	st.global.u32 	[%rd55+2048], %r55;
	ld.global.u64 	%rd61, [%rd48+8200];
	st.global.u64 	[%rd50+1024], %rd61;
	ld.global.u32 	%r56, [%rd48+10240];
	st.global.u32 	[%rd55+2560], %r56;
	ld.global.u64 	%rd62, [%rd48+10248];
	st.global.u64 	[%rd50+2048], %rd62;
	ld.global.u32 	%r57, [%rd48+12288];
	st.global.u32 	[%rd55+3072], %r57;
	ld.global.u64 	%rd63, [%rd48+12296];
	st.global.u64 	[%rd50+3072], %rd63;
	add.s32 	%r103, %r103, 8;
	add.s64 	%rd158, %rd158, 8192;
	add.s64 	%rd157, %rd157, 4096;
	add.s64 	%rd156, %rd156, 16384;
	add.s32 	%r102, %r102, 1024;
	setp.eq.s32 	%p6, %r103, 0;
	@%p6 bra 	$L__BB10_8;
	bra.uni 	$L__BB10_7;
$L__BB10_8:
	and.b32  	%r36, %r42, 7;
	setp.eq.s32 	%p7, %r36, 0;
	@%p7 bra 	$L__BB10_57;
	and.b32  	%r37, %r42, 3;
	setp.lt.u32 	%p8, %r36, 4;
	@%p8 bra 	$L__BB10_11;
	shl.b32 	%r58, %r109, 7;
	add.s32 	%r59, %r58, %r6;
	mul.wide.s32 	%rd64, %r59, 16;
	add.s64 	%rd65, %rd7, %rd64;
	mul.wide.s32 	%rd66, %r59, 4;
	add.s64 	%rd67, %rd8, %rd66;
	mul.wide.s32 	%rd68, %r59, 8;
	add.s64 	%rd69, %rd9, %rd68;
	ld.global.u32 	%r60, [%rd65];
	st.global.u32 	[%rd67], %r60;
	ld.global.u64 	%rd70, [%rd65+8];
	st.global.u64 	[%rd69], %rd70;
	ld.global.u32 	%r61, [%rd65+2048];
	st.global.u32 	[%rd67+512], %r61;
	ld.global.u64 	%rd71, [%rd65+2056];
	st.global.u64 	[%rd69+1024], %rd71;
	ld.global.u32 	%r62, [%rd65+4096];
	st.global.u32 	[%rd67+1024], %r62;
	ld.global.u64 	%rd72, [%rd65+4104];
	st.global.u64 	[%rd69+2048], %rd72;
	ld.global.u32 	%r63, [%rd65+6144];
	st.global.u32 	[%rd67+1536], %r63;
	ld.global.u64 	%rd73, [%rd65+6152];
	st.global.u64 	[%rd69+3072], %rd73;
	add.s32 	%r109, %r109, 4;
$L__BB10_11:
	setp.eq.s32 	%p9, %r37, 0;
	@%p9 bra 	$L__BB10_57;
	setp.eq.s32 	%p10, %r37, 1;
	@%p10 bra 	$L__BB10_14;
	shl.b32 	%r64, %r109, 7;
	add.s32 	%r65, %r64, %r6;
	mul.wide.s32 	%rd74, %r65, 16;
	add.s64 	%rd75, %rd7, %rd74;
	mul.wide.s32 	%rd76, %r65, 4;
	add.s64 	%rd77, %rd8, %rd76;
	mul.wide.s32 	%rd78, %r65, 8;
	add.s64 	%rd79, %rd9, %rd78;
	ld.global.u32 	%r66, [%rd75];
	st.global.u32 	[%rd77], %r66;
	ld.global.u64 	%rd80, [%rd75+8];
	st.global.u64 	[%rd79], %rd80;
	ld.global.u32 	%r67, [%rd75+2048];
	st.global.u32 	[%rd77+512], %r67;
	ld.global.u64 	%rd81, [%rd75+2056];
	st.global.u64 	[%rd79+1024], %rd81;
	add.s32 	%r109, %r109, 2;
$L__BB10_14:
	and.b32  	%r68, %r42, 1;
	setp.eq.b32 	%p11, %r68, 1;
	not.pred 	%p12, %p11;
	@%p12 bra 	$L__BB10_57;
	shl.b32 	%r69, %r109, 7;
	add.s32 	%r70, %r69, %r6;
	mul.wide.s32 	%rd82, %r70, 16;
	add.s64 	%rd83, %rd7, %rd82;
	mul.wide.s32 	%rd84, %r70, 4;
	add.s64 	%rd85, %rd8, %rd84;
	mul.wide.s32 	%rd86, %r70, 8;
	add.s64 	%rd87, %rd9, %rd86;
	ld.global.u32 	%r71, [%rd83];
	st.global.u32 	[%rd85], %r71;
	ld.global.u64 	%rd88, [%rd83+8];
	st.global.u64 	[%rd87], %rd88;
	bra.uni 	$L__BB10_57;
$L__BB10_16:
	setp.lt.s32 	%p13, %r42, 1;
	@%p13 bra 	$L__BB10_57;
	and.b32  	%r12, %r42, 7;
	setp.lt.u32 	%p14, %r42, 8;
	mov.b32 	%r105, 0;
	@%p14 bra 	$L__BB10_36;
	and.b32  	%r105, %r42, 2147483640;
	mov.b32 	%r104, 0;
$L__BB10_19:
	.pragma "nounroll";
	shl.b32 	%r74, %r104, 7;
	add.s32 	%r20, %r74, %r6;
	setp.ge.s32 	%p15, %r20, %r4;
	@%p15 bra 	$L__BB10_21;
	mul.wide.u32 	%rd89, %r20, 16;
	add.s64 	%rd90, %rd7, %rd89;
	mul.wide.u32 	%rd91, %r20, 4;
	add.s64 	%rd92, %rd8, %rd91;
	mul.wide.u32 	%rd93, %r20, 8;
	add.s64 	%rd94, %rd9, %rd93;
	ld.global.u32 	%r75, [%rd90];
	st.global.u32 	[%rd92], %r75;
	ld.global.u64 	%rd95, [%rd90+8];
	st.global.u64 	[%rd94], %rd95;
$L__BB10_21:
	add.s32 	%r76, %r20, 128;
	setp.ge.s32 	%p16, %r76, %r4;
	mul.wide.s32 	%rd96, %r76, 16;
	add.s64 	%rd20, %rd7, %rd96;
	mul.wide.s32 	%rd97, %r76, 4;
	add.s64 	%rd21, %rd8, %rd97;
	mul.wide.s32 	%rd98, %r76, 8;
	add.s64 	%rd22, %rd9, %rd98;
	@%p16 bra 	$L__BB10_23;
	ld.global.u32 	%r77, [%rd20];
	st.global.u32 	[%rd21], %r77;
	ld.global.u64 	%rd99, [%rd20+8];
	st.global.u64 	[%rd22], %rd99;
$L__BB10_23:
	add.s32 	%r78, %r20, 256;
	setp.ge.s32 	%p17, %r78, %r4;
	@%p17 bra 	$L__BB10_25;
	ld.global.u32 	%r79, [%rd20+2048];
	st.global.u32 	[%rd21+512], %r79;
	ld.global.u64 	%rd100, [%rd20+2056];
	st.global.u64 	[%rd22+1024], %rd100;
$L__BB10_25:
	add.s32 	%r80, %r20, 384;
	setp.ge.s32 	%p18, %r80, %r4;
	@%p18 bra 	$L__BB10_27;
	ld.global.u32 	%r81, [%rd20+4096];
	st.global.u32 	[%rd21+1024], %r81;
	ld.global.u64 	%rd101, [%rd20+4104];
	st.global.u64 	[%rd22+2048], %rd101;
$L__BB10_27:
	add.s32 	%r82, %r20, 512;
	setp.ge.s32 	%p19, %r82, %r4;
	@%p19 bra 	$L__BB10_29;
	ld.global.u32 	%r83, [%rd20+6144];
	st.global.u32 	[%rd21+1536], %r83;
	ld.global.u64 	%rd102, [%rd20+6152];
	st.global.u64 	[%rd22+3072], %rd102;
$L__BB10_29:
	add.s32 	%r84, %r20, 640;
	setp.ge.s32 	%p20, %r84, %r4;
	@%p20 bra 	$L__BB10_31;
	ld.global.u32 	%r85, [%rd20+8192];
	st.global.u32 	[%rd21+2048], %r85;
	ld.global.u64 	%rd103, [%rd20+8200];
	st.global.u64 	[%rd22+4096], %rd103;
$L__BB10_31:
	add.s32 	%r86, %r20, 768;
	setp.ge.s32 	%p21, %r86, %r4;
	@%p21 bra 	$L__BB10_33;
	ld.global.u32 	%r87, [%rd20+10240];
	st.global.u32 	[%rd21+2560], %r87;
	ld.global.u64 	%rd104, [%rd20+10248];
	st.global.u64 	[%rd22+5120], %rd104;
$L__BB10_33:
	add.s32 	%r88, %r20, 896;
	setp.ge.s32 	%p22, %r88, %r4;
	@%p22 bra 	$L__BB10_35;
	ld.global.u32 	%r89, [%rd20+12288];
	st.global.u32 	[%rd21+3072], %r89;
	ld.global.u64 	%rd105, [%rd20+12296];
	st.global.u64 	[%rd22+6144], %rd105;
$L__BB10_35:
	add.s32 	%r104, %r104, 8;
	setp.ne.s32 	%p23, %r104, %r105;
	@%p23 bra 	$L__BB10_19;
$L__BB10_36:
	setp.eq.s32 	%p24, %r12, 0;
	@%p24 bra 	$L__BB10_57;
	and.b32  	%r23, %r42, 3;
	setp.lt.u32 	%p25, %r12, 4;
	@%p25 bra 	$L__BB10_47;
	shl.b32 	%r90, %r105, 7;
	add.s32 	%r24, %r90, %r6;
	setp.ge.s32 	%p26, %r24, %r4;
	@%p26 bra 	$L__BB10_40;
	mul.wide.s32 	%rd106, %r24, 16;
	add.s64 	%rd107, %rd7, %rd106;
	mul.wide.s32 	%rd108, %r24, 4;
	add.s64 	%rd109, %rd8, %rd108;
	mul.wide.s32 	%rd110, %r24, 8;
	add.s64 	%rd111, %rd9, %rd110;
	ld.global.u32 	%r91, [%rd107];
	st.global.u32 	[%rd109], %r91;
	ld.global.u64 	%rd112, [%rd107+8];
	st.global.u64 	[%rd111], %rd112;
$L__BB10_40:
	add.s32 	%r25, %r24, 128;
	setp.ge.s32 	%p27, %r25, %r4;
	@%p27 bra 	$L__BB10_42;
	mul.wide.s32 	%rd113, %r25, 16;
	add.s64 	%rd114, %rd7, %rd113;
	mul.wide.s32 	%rd115, %r25, 4;
	add.s64 	%rd116, %rd8, %rd115;
	mul.wide.s32 	%rd117, %r25, 8;
	add.s64 	%rd118, %rd9, %rd117;
	ld.global.u32 	%r92, [%rd114];
	st.global.u32 	[%rd116], %r92;
	ld.global.u64 	%rd119, [%rd114+8];
	st.global.u64 	[%rd118], %rd119;
$L__BB10_42:
	add.s32 	%r26, %r24, 256;
	setp.ge.s32 	%p28, %r26, %r4;
	@%p28 bra 	$L__BB10_44;
	mul.wide.s32 	%rd120, %r26, 16;
	add.s64 	%rd121, %rd7, %rd120;
	mul.wide.s32 	%rd122, %r26, 4;
	add.s64 	%rd123, %rd8, %rd122;
	mul.wide.s32 	%rd124, %r26, 8;
	add.s64 	%rd125, %rd9, %rd124;
	ld.global.u32 	%r93, [%rd121];
	st.global.u32 	[%rd123], %r93;
	ld.global.u64 	%rd126, [%rd121+8];
	st.global.u64 	[%rd125], %rd126;
$L__BB10_44:
	add.s32 	%r27, %r24, 384;
	setp.ge.s32 	%p29, %r27, %r4;
	@%p29 bra 	$L__BB10_46;
	mul.wide.s32 	%rd127, %r27, 16;
	add.s64 	%rd128, %rd7, %rd127;
	mul.wide.s32 	%rd129, %r27, 4;
	add.s64 	%rd130, %rd8, %rd129;
	mul.wide.s32 	%rd131, %r27, 8;
	add.s64 	%rd132, %rd9, %rd131;
	ld.global.u32 	%r94, [%rd128];
	st.global.u32 	[%rd130], %r94;
	ld.global.u64 	%rd133, [%rd128+8];
	st.global.u64 	[%rd132], %rd133;
$L__BB10_46:
	add.s32 	%r105, %r105, 4;
$L__BB10_47:
	setp.eq.s32 	%p30, %r23, 0;
	@%p30 bra 	$L__BB10_57;
	setp.eq.s32 	%p31, %r23, 1;
	@%p31 bra 	$L__BB10_54;
	shl.b32 	%r95, %r105, 7;
	add.s32 	%r30, %r95, %r6;
	setp.ge.s32 	%p32, %r30, %r4;
	@%p32 bra 	$L__BB10_51;
	mul.wide.s32 	%rd134, %r30, 16;
	add.s64 	%rd135, %rd7, %rd134;
	mul.wide.s32 	%rd136, %r30, 4;
	add.s64 	%rd137, %rd8, %rd136;
	mul.wide.s32 	%rd138, %r30, 8;
	add.s64 	%rd139, %rd9, %rd138;
	ld.global.u32 	%r96, [%rd135];
	st.global.u32 	[%rd137], %r96;
	ld.global.u64 	%rd140, [%rd135+8];
	st.global.u64 	[%rd139], %rd140;
$L__BB10_51:
	add.s32 	%r31, %r30, 128;
	setp.ge.s32 	%p33, %r31, %r4;
	@%p33 bra 	$L__BB10_53;
	mul.wide.s32 	%rd141, %r31, 16;
	add.s64 	%rd142, %rd7, %rd141;
	mul.wide.s32 	%rd143, %r31, 4;
	add.s64 	%rd144, %rd8, %rd143;
	mul.wide.s32 	%rd145, %r31, 8;
	add.s64 	%rd146, %rd9, %rd145;
	ld.global.u32 	%r97, [%rd142];
	st.global.u32 	[%rd144], %r97;
	ld.global.u64 	%rd147, [%rd142+8];
	st.global.u64 	[%rd146], %rd147;
$L__BB10_53:
	add.s32 	%r105, %r105, 2;
$L__BB10_54:
	and.b32  	%r98, %r42, 1;
	setp.eq.b32 	%p34, %r98, 1;
	not.pred 	%p35, %p34;
	@%p35 bra 	$L__BB10_57;
	shl.b32 	%r99, %r105, 7;
	add.s32 	%r34, %r99, %r6;
	setp.ge.s32 	%p36, %r34, %r4;
	@%p36 bra 	$L__BB10_57;
	mul.wide.s32 	%rd148, %r34, 16;
	add.s64 	%rd149, %rd7, %rd148;
	mul.wide.s32 	%rd150, %r34, 4;
	add.s64 	%rd151, %rd8, %rd150;
	mul.wide.s32 	%rd152, %r34, 8;
	add.s64 	%rd153, %rd9, %rd152;
	ld.global.u32 	%r100, [%rd149];
	st.global.u32 	[%rd151], %r100;
	ld.global.u64 	%rd154, [%rd149+8];
	st.global.u64 	[%rd153], %rd154;
$L__BB10_57:
	ret;

}
	// .globl	_ZN3cub18CUB_300001_SM_10006detail9transform16transform_kernelINS2_10policy_hubILb1EN4cuda3std3__45tupleIJN6thrust24THRUST_300001_SM_1000_NS6detail15normal_iteratorINSA_7pointerINS8_IJixEEENSA_8cuda_cub3tagENSA_11use_defaultESH_EEEEEEEE10policy1000ElNS7_10__identityENSA_12zip_iteratorINS8_IJNSA_10device_ptrIiEENSP_IxEEEEEEEJPSE_EEEvT0_iT1_T2_DpNS2_10kernel_argIT3_EE
.visible .entry _ZN3cub18CUB_300001_SM_10006detail9transform16transform_kernelINS2_10policy_hubILb1EN4cuda3std3__45tupleIJN6thrust24THRUST_300001_SM_1000_NS6detail15normal_iteratorINSA_7pointerINS8_IJixEEENSA_8cuda_cub3tagENSA_11use_defaultESH_EEEEEEEE10policy1000ElNS7_10__identityENSA_12zip_iteratorINS8_IJNSA_10device_ptrIiEENSP_IxEEEEEEEJPSE_EEEvT0_iT1_T2_DpNS2_10kernel_argIT3_EE(
	.param .u64 _ZN3cub18CUB_300001_SM_10006detail9transform16transform_kernelINS2_10policy_hubILb1EN4cuda3std3__45tupleIJN6thrust24THRUST_300001_SM_1000_NS6detail15normal_iteratorINSA_7pointerINS8_IJixEEENSA_8cuda_cub3tagENSA_11use_defaultESH_EEEEEEEE10policy1000ElNS7_10__identityENSA_12zip_iteratorINS8_IJNSA_10device_ptrIiEENSP_IxEEEEEEEJPSE_EEEvT0_iT1_T2_DpNS2_10kernel_argIT3_EE_param_0,
	.param .u32 _ZN3cub18CUB_300001_SM_10006detail9transform16transform_kernelINS2_10policy_hubILb1EN4cuda3std3__45tupleIJN6thrust24THRUST_300001_SM_1000_NS6detail15normal_iteratorINSA_7pointerINS8_IJixEEENSA_8cuda_cub3tagENSA_11use_defaultESH_EEEEEEEE10policy1000ElNS7_10__identityENSA_12zip_iteratorINS8_IJNSA_10device_ptrIiEENSP_IxEEEEEEEJPSE_EEEvT0_iT1_T2_DpNS2_10kernel_argIT3_EE_param_1,
	.param .align 1 .b8 _ZN3cub18CUB_300001_SM_10006detail9transform16transform_kernelINS2_10policy_hubILb1EN4cuda3std3__45tupleIJN6thrust24THRUST_300001_SM_1000_NS6detail15normal_iteratorINSA_7pointerINS8_IJixEEENSA_8cuda_cub3tagENSA_11use_defaultESH_EEEEEEEE10policy1000ElNS7_10__identityENSA_12zip_iteratorINS8_IJNSA_10device_ptrIiEENSP_IxEEEEEEEJPSE_EEEvT0_iT1_T2_DpNS2_10kernel_argIT3_EE_param_2[1],
	.param .align 8 .b8 _ZN3cub18CUB_300001_SM_10006detail9transform16transform_kernelINS2_10policy_hubILb1EN4cuda3std3__45tupleIJN6thrust24THRUST_300001_SM_1000_NS6detail15normal_iteratorINSA_7pointerINS8_IJixEEENSA_8cuda_cub3tagENSA_11use_defaultESH_EEEEEEEE10policy1000ElNS7_10__identityENSA_12zip_iteratorINS8_IJNSA_10device_ptrIiEENSP_IxEEEEEEEJPSE_EEEvT0_iT1_T2_DpNS2_10kernel_argIT3_EE_param_3[16],
	.param .align 8 .b8 _ZN3cub18CUB_300001_SM_10006detail9transform16transform_kernelINS2_10policy_hubILb1EN4cuda3std3__45tupleIJN6thrust24THRUST_300001_SM_1000_NS6detail15normal_iteratorINSA_7pointerINS8_IJixEEENSA_8cuda_cub3tagENSA_11use_defaultESH_EEEEEEEE10policy1000ElNS7_10__identityENSA_12zip_iteratorINS8_IJNSA_10device_ptrIiEENSP_IxEEEEEEEJPSE_EEEvT0_iT1_T2_DpNS2_10kernel_argIT3_EE_param_4[16]
)
.maxntid 128
{
	.reg .pred 	%p<37>;
	.reg .b32 	%r<107>;
	.reg .b64 	%rd<168>;

	ld.param.u64 	%rd28, [_ZN3cub18CUB_300001_SM_10006detail9transform16transform_kernelINS2_10policy_hubILb1EN4cuda3std3__45tupleIJN6thrust24THRUST_300001_SM_1000_NS6detail15normal_iteratorINSA_7pointerINS8_IJixEEENSA_8cuda_cub3tagENSA_11use_defaultESH_EEEEEEEE10policy1000ElNS7_10__identityENSA_12zip_iteratorINS8_IJNSA_10device_ptrIiEENSP_IxEEEEEEEJPSE_EEEvT0_iT1_T2_DpNS2_10kernel_argIT3_EE_param_0];
	ld.param.u64 	%rd26, [_ZN3cub18CUB_300001_SM_10006detail9transform16transform_kernelINS2_10policy_hubILb1EN4cuda3std3__45tupleIJN6thrust24THRUST_300001_SM_1000_NS6detail15normal_iteratorINSA_7pointerINS8_IJixEEENSA_8cuda_cub3tagENSA_11use_defaultESH_EEEEEEEE10policy1000ElNS7_10__identityENSA_12zip_iteratorINS8_IJNSA_10device_ptrIiEENSP_IxEEEEEEEJPSE_EEEvT0_iT1_T2_DpNS2_10kernel_argIT3_EE_param_4];
	ld.param.u64 	%rd25, [_ZN3cub18CUB_300001_SM_10006detail9transform16transform_kernelINS2_10policy_hubILb1EN4cuda3std3__45tupleIJN6thrust24THRUST_300001_SM_1000_NS6detail15normal_iteratorINSA_7pointerINS8_IJixEEENSA_8cuda_cub3tagENSA_11use_defaultESH_EEEEEEEE10policy1000ElNS7_10__identityENSA_12zip_iteratorINS8_IJNSA_10device_ptrIiEENSP_IxEEEEEEEJPSE_EEEvT0_iT1_T2_DpNS2_10kernel_argIT3_EE_param_3+8];
	ld.param.u64 	%rd24, [_ZN3cub18CUB_300001_SM_10006detail9transform16transform_kernelINS2_10policy_hubILb1EN4cuda3std3__45tupleIJN6thrust24THRUST_300001_SM_1000_NS6detail15normal_iteratorINSA_7pointerINS8_IJixEEENSA_8cuda_cub3tagENSA_11use_defaultESH_EEEEEEEE10policy1000ElNS7_10__identityENSA_12zip_iteratorINS8_IJNSA_10device_ptrIiEENSP_IxEEEEEEEJPSE_EEEvT0_iT1_T2_DpNS2_10kernel_argIT3_EE_param_3];
	ld.param.u32 	%r40, [_ZN3cub18CUB_300001_SM_10006detail9transform16transform_kernelINS2_10policy_hubILb1EN4cuda3std3__45tupleIJN6thrust24THRUST_300001_SM_1000_NS6detail15normal_iteratorINSA_7pointerINS8_IJixEEENSA_8cuda_cub3tagENSA_11use_defaultESH_EEEEEEEE10policy1000ElNS7_10__identityENSA_12zip_iteratorINS8_IJNSA_10device_ptrIiEENSP_IxEEEEEEEJPSE_EEEvT0_iT1_T2_DpNS2_10kernel_argIT3_EE_param_1];
	cvta.to.global.u64 	%rd1, %rd24;
	cvta.to.global.u64 	%rd2, %rd25;
	cvta.to.global.u64 	%rd3, %rd26;
	shl.b32 	%r1, %r40, 7;
	mov.u32 	%r41, %ctaid.x;
	cvt.u64.u32 	%rd29, %r41;
	cvt.s64.s32 	%rd30, %r1;
	mul.lo.s64 	%rd4, %rd30, %rd29;
	sub.s64 	%rd31, %rd28, %rd4;
	min.s64 	%rd32, %rd31, %rd30;
	cvt.u32.u64 	%r2, %rd32;
	shl.b32 	%r3, %r2, 4;
	mov.u32 	%r4, %tid.x;
	shl.b32 	%r97, %r4, 7;
	setp.ge.s32 	%p1, %r97, %r3;
	@%p1 bra 	$L__BB11_3;
	shl.b64 	%rd33, %rd4, 4;
	add.s64 	%rd34, %rd3, %rd33;
	mul.wide.u32 	%rd35, %r4, 128;
	add.s64 	%rd164, %rd34, %rd35;
$L__BB11_2:
	.pragma "nounroll";
	// begin inline asm
	prefetch.global.L2 [%rd164];
	// end inline asm
	add.s32 	%r97, %r97, 16384;
	add.s64 	%rd164, %rd164, 16384;
	setp.lt.s32 	%p2, %r97, %r3;
	@%p2 bra 	$L__BB11_2;
$L__BB11_3:
	shl.b64 	%rd37, %rd4, 4;
	add.s64 	%rd8, %rd3, %rd37;
	shl.b64 	%rd38, %rd4, 2;
	add.s64 	%rd9, %rd1, %rd38;
	shl.b64 	%rd39, %rd4, 3;
	add.s64 	%rd10, %rd2, %rd39;
	setp.eq.s32 	%p3, %r1, %r2;
	@%p3 bra 	$L__BB11_45;
	setp.lt.s32 	%p4, %r40, 1;
	@%p4 bra 	$L__BB11_57;
	and.b32  	%r8, %r40, 7;
	setp.lt.u32 	%p5, %r40, 8;
	mov.b32 	%r104, 0;
	@%p5 bra 	$L__BB11_24;
	and.b32  	%r104, %r40, 2147483640;
	mov.b32 	%r100, 0;
$L__BB11_7:
	.pragma "nounroll";
	shl.b32 	%r44, %r100, 7;
	add.s32 	%r18, %r44, %r4;
	setp.ge.s32 	%p6, %r18, %r2;
	@%p6 bra 	$L__BB11_9;
	mul.wide.u32 	%rd40, %r18, 16;
	add.s64 	%rd41, %rd8, %rd40;
	mul.wide.u32 	%rd42, %r18, 4;
	add.s64 	%rd43, %rd9, %rd42;
	mul.wide.u32 	%rd44, %r18, 8;
	add.s64 	%rd45, %rd10, %rd44;
	ld.global.u32 	%r45, [%rd41];
	st.global.u32 	[%rd43], %r45;
	ld.global.u64 	%rd46, [%rd41+8];
	st.global.u64 	[%rd45], %rd46;
$L__BB11_9:
	add.s32 	%r46, %r18, 128;
	setp.ge.s32 	%p7, %r46, %r2;
	mul.wide.s32 	%rd47, %r46, 16;
	add.s64 	%rd21, %rd8, %rd47;
	mul.wide.s32 	%rd48, %r46, 4;
	add.s64 	%rd22, %rd9, %rd48;
	mul.wide.s32 	%rd49, %r46, 8;
	add.s64 	%rd23, %rd10, %rd49;
	@%p7 bra 	$L__BB11_11;
	ld.global.u32 	%r47, [%rd21];
	st.global.u32 	[%rd22], %r47;
	ld.global.u64 	%rd50, [%rd21+8];
	st.global.u64 	[%rd23], %rd50;
$L__BB11_11:
	add.s32 	%r48, %r18, 256;
	setp.ge.s32 	%p8, %r48, %r2;
	@%p8 bra 	$L__BB11_13;
	ld.global.u32 	%r49, [%rd21+2048];
	st.global.u32 	[%rd22+512], %r49;
	ld.global.u64 	%rd51, [%rd21+2056];
	st.global.u64 	[%rd23+1024], %rd51;
$L__BB11_13:
	add.s32 	%r50, %r18, 384;
	setp.ge.s32 	%p9, %r50, %r2;
	@%p9 bra 	$L__BB11_15;
	ld.global.u32 	%r51, [%rd21+4096];
	st.global.u32 	[%rd22+1024], %r51;
	ld.global.u64 	%rd52, [%rd21+4104];
	st.global.u64 	[%rd23+2048], %rd52;
$L__BB11_15:
	add.s32 	%r52, %r18, 512;
	setp.ge.s32 	%p10, %r52, %r2;
	@%p10 bra 	$L__BB11_17;
	ld.global.u32 	%r53, [%rd21+6144];
	st.global.u32 	[%rd22+1536], %r53;
	ld.global.u64 	%rd53, [%rd21+6152];
	st.global.u64 	[%rd23+3072], %rd53;
$L__BB11_17:
	add.s32 	%r54, %r18, 640;
	setp.ge.s32 	%p11, %r54, %r2;
	@%p11 bra 	$L__BB11_19;
	ld.global.u32 	%r55, [%rd21+8192];
	st.global.u32 	[%rd22+2048], %r55;
	ld.global.u64 	%rd54, [%rd21+8200];
	st.global.u64 	[%rd23+4096], %rd54;
$L__BB11_19:
	add.s32 	%r56, %r18, 768;
	setp.ge.s32 	%p12, %r56, %r2;
	@%p12 bra 	$L__BB11_21;
	ld.global.u32 	%r57, [%rd21+10240];
	st.global.u32 	[%rd22+2560], %r57;
	ld.global.u64 	%rd55, [%rd21+10248];
	st.global.u64 	[%rd23+5120], %rd55;
$L__BB11_21:
	add.s32 	%r58, %r18, 896;
	setp.ge.s32 	%p13, %r58, %r2;
	@%p13 bra 	$L__BB11_23;
	ld.global.u32 	%r59, [%rd21+12288];
	st.global.u32 	[%rd22+3072], %r59;
	ld.global.u64 	%rd56, [%rd21+12296];
	st.global.u64 	[%rd23+6144], %rd56;
$L__BB11_23:
	add.s32 	%r100, %r100, 8;
	setp.eq.s32 	%p14, %r100, %r104;
	@%p14 bra 	$L__BB11_24;
	bra.uni 	$L__BB11_7;
$L__BB11_24:
	setp.eq.s32 	%p15, %r8, 0;
	@%p15 bra 	$L__BB11_57;
	and.b32  	%r28, %r40, 3;
	setp.lt.u32 	%p16, %r8, 4;
	@%p16 bra 	$L__BB11_35;
	shl.b32 	%r60, %r104, 7;
	add.s32 	%r29, %r60, %r4;
	setp.ge.s32 	%p17, %r29, %r2;
	@%p17 bra 	$L__BB11_28;
	mul.wide.s32 	%rd57, %r29, 16;
	add.s64 	%rd58, %rd8, %rd57;
	mul.wide.s32 	%rd59, %r29, 4;
	add.s64 	%rd60, %rd9, %rd59;
	mul.wide.s32 	%rd61, %r29, 8;
	add.s64 	%rd62, %rd10, %rd61;
	ld.global.u32 	%r61, [%rd58];
	st.global.u32 	[%rd60], %r61;
	ld.global.u64 	%rd63, [%rd58+8];
	st.global.u64 	[%rd62], %rd63;
$L__BB11_28:
	add.s32 	%r30, %r29, 128;
	setp.ge.s32 	%p18, %r30, %r2;
	@%p18 bra 	$L__BB11_30;
	mul.wide.s32 	%rd64, %r30, 16;
	add.s64 	%rd65, %rd8, %rd64;
	mul.wide.s32 	%rd66, %r30, 4;
	add.s64 	%rd67, %rd9, %rd66;
	mul.wide.s32 	%rd68, %r30, 8;
	add.s64 	%rd69, %rd10, %rd68;
	ld.global.u32 	%r62, [%rd65];
	st.global.u32 	[%rd67], %r62;
	ld.global.u64 	%rd70, [%rd65+8];
	st.global.u64 	[%rd69], %rd70;
$L__BB11_30:
	add.s32 	%r31, %r29, 256;
	setp.ge.s32 	%p19, %r31, %r2;
	@%p19 bra 	$L__BB11_32;
	mul.wide.s32 	%rd71, %r31, 16;
	add.s64 	%rd72, %rd8, %rd71;
	mul.wide.s32 	%rd73, %r31, 4;
	add.s64 	%rd74, %rd9, %rd73;
	mul.wide.s32 	%rd75, %r31, 8;
	add.s64 	%rd76, %rd10, %rd75;
	ld.global.u32 	%r63, [%rd72];
	st.global.u32 	[%rd74], %r63;
	ld.global.u64 	%rd77, [%rd72+8];
	st.global.u64 	[%rd76], %rd77;
$L__BB11_32:
	add.s32 	%r32, %r29, 384;
	setp.ge.s32 	%p20, %r32, %r2;
	@%p20 bra 	$L__BB11_34;
	mul.wide.s32 	%rd78, %r32, 16;
	add.s64 	%rd79, %rd8, %rd78;
	mul.wide.s32 	%rd80, %r32, 4;
	add.s64 	%rd81, %rd9, %rd80;
	mul.wide.s32 	%rd82, %r32, 8;
	add.s64 	%rd83, %rd10, %rd82;
	ld.global.u32 	%r64, [%rd79];
	st.global.u32 	[%rd81], %r64;
	ld.global.u64 	%rd84, [%rd79+8];
	st.global.u64 	[%rd83], %rd84;
$L__BB11_34:
	add.s32 	%r104, %r104, 4;
$L__BB11_35:
	setp.eq.s32 	%p21, %r28, 0;
	@%p21 bra 	$L__BB11_57;
	setp.eq.s32 	%p22, %r28, 1;
	@%p22 bra 	$L__BB11_42;
	shl.b32 	%r65, %r104, 7;
	add.s32 	%r35, %r65, %r4;
	setp.ge.s32 	%p23, %r35, %r2;
	@%p23 bra 	$L__BB11_39;
	mul.wide.s32 	%rd85, %r35, 16;
	add.s64 	%rd86, %rd8, %rd85;
	mul.wide.s32 	%rd87, %r35, 4;
	add.s64 	%rd88, %rd9, %rd87;
	mul.wide.s32 	%rd89, %r35, 8;
	add.s64 	%rd90, %rd10, %rd89;
	ld.global.u32 	%r66, [%rd86];
	st.global.u32 	[%rd88], %r66;
	ld.global.u64 	%rd91, [%rd86+8];
	st.global.u64 	[%rd90], %rd91;
$L__BB11_39:
	add.s32 	%r36, %r35, 128;
	setp.ge.s32 	%p24, %r36, %r2;
	@%p24 bra 	$L__BB11_41;
	mul.wide.s32 	%rd92, %r36, 16;
	add.s64 	%rd93, %rd8, %rd92;
	mul.wide.s32 	%rd94, %r36, 4;
	add.s64 	%rd95, %rd9, %rd94;
	mul.wide.s32 	%rd96, %r36, 8;
	add.s64 	%rd97, %rd10, %rd96;
	ld.global.u32 	%r67, [%rd93];
	st.global.u32 	[%rd95], %r67;
	ld.global.u64 	%rd98, [%rd93+8];
	st.global.u64 	[%rd97], %rd98;
$L__BB11_41:
	add.s32 	%r104, %r104, 2;
$L__BB11_42:
	and.b32  	%r68, %r40, 1;
	setp.eq.b32 	%p25, %r68, 1;
	not.pred 	%p26, %p25;
	@%p26 bra 	$L__BB11_57;
	shl.b32 	%r69, %r104, 7;
	add.s32 	%r39, %r69, %r4;
	setp.ge.s32 	%p27, %r39, %r2;
	@%p27 bra 	$L__BB11_57;
	mul.wide.s32 	%rd99, %r39, 16;
	add.s64 	%rd100, %rd8, %rd99;
	mul.wide.s32 	%rd101, %r39, 4;
	add.s64 	%rd102, %rd9, %rd101;
	mul.wide.s32 	%rd103, %r39, 8;
	add.s64 	%rd104, %rd10, %rd103;
	ld.global.u32 	%r70, [%rd100];
	st.global.u32 	[%rd102], %r70;
	ld.global.u64 	%rd105, [%rd100+8];
	st.global.u64 	[%rd104], %rd105;
	bra.uni 	$L__BB11_57;
$L__BB11_45:
	setp.lt.s32 	%p28, %r40, 1;
	@%p28 bra 	$L__BB11_57;
	setp.lt.u32 	%p29, %r40, 8;
	mov.b32 	%r102, 0;
	@%p29 bra 	$L__BB11_49;
	and.b32  	%r102, %r40, 2147483640;
	neg.s32 	%r99, %r102;
	mul.wide.u32 	%rd107, %r4, 8;
	add.s64 	%rd108, %rd39, %rd2;
	add.s64 	%rd167, %rd108, %rd107;
	shl.b64 	%rd109, %rd4, 2;
	mul.wide.u32 	%rd110, %r4, 4;
	add.s64 	%rd111, %rd109, %rd110;
	add.s64 	%rd166, %rd1, %rd111;
	shl.b64 	%rd112, %rd4, 4;
	mul.wide.u32 	%rd113, %r4, 16;
	add.s64 	%rd114, %rd112, %rd113;
	add.s64 	%rd115, %rd114, %rd3;
	add.s64 	%rd165, %rd115, 8;
	add.s32 	%r98, %r4, 128;
	add.s64 	%rd14, %rd108, 3072;
	shl.b32 	%r73, %r40, 7;
$L__BB11_48:
	.pragma "nounroll";
	mul.wide.s32 	%rd116, %r98, 16;
	cvta.to.global.u64 	%rd117, %rd26;
	cvt.s64.s32 	%rd118, %r73;
	mov.u32 	%r74, %ctaid.x;
	cvt.u64.u32 	%rd119, %r74;
	mul.lo.s64 	%rd120, %rd118, %rd119;
	shl.b64 	%rd121, %rd120, 4;
	add.s64 	%rd122, %rd121, %rd117;
	add.s64 	%rd123, %rd122, %rd116;
	mul.wide.s32 	%rd124, %r98, 8;
	add.s64 	%rd125, %rd14, %rd124;
	mul.wide.s32 	%rd126, %r98, 4;
	cvta.to.global.u64 	%rd127, %rd24;
	shl.b64 	%rd128, %rd120, 2;
	add.s64 	%rd129, %rd128, %rd127;
	add.s64 	%rd130, %rd129, %rd126;
	ld.global.u32 	%r75, [%rd165+-8];
	st.global.u32 	[%rd166], %r75;
	ld.global.u64 	%rd131, [%rd165];
	st.global.u64 	[%rd167], %rd131;
	ld.global.u32 	%r76, [%rd123];
	st.global.u32 	[%rd130], %r76;
	ld.global.u64 	%rd132, [%rd123+8];
	st.global.u64 	[%rd125+-3072], %rd132;
	ld.global.u32 	%r77, [%rd123+2048];
	st.global.u32 	[%rd130+512], %r77;
	ld.global.u64 	%rd133, [%rd123+2056];
	st.global.u64 	[%rd125+-2048], %rd133;
	ld.global.u32 	%r78, [%rd123+4096];
	st.global.u32 	[%rd130+1024], %r78;
	ld.global.u64 	%rd134, [%rd123+4104];
	st.global.u64 	[%rd125+-1024], %rd134;
	ld.global.u32 	%r79, [%rd123+6144];
	st.global.u32 	[%rd130+1536], %r79;
	ld.global.u64 	%rd135, [%rd123+6152];
	st.global.u64 	[%rd125], %rd135;
	ld.global.u32 	%r80, [%rd123+8192];
	st.global.u32 	[%rd130+2048], %r80;
	ld.global.u64 	%rd136, [%rd123+8200];
	st.global.u64 	[%rd125+1024], %rd136;
	ld.global.u32 	%r81, [%rd123+10240];
	st.global.u32 	[%rd130+2560], %r81;
	ld.global.u64 	%rd137, [%rd123+10248];
	st.global.u64 	[%rd125+2048], %rd137;
	ld.global.u32 	%r82, [%rd123+12288];
	st.global.u32 	[%rd130+3072], %r82;
	ld.global.u64 	%rd138, [%rd123+12296];
	st.global.u64 	[%rd125+3072], %rd138;
	add.s32 	%r99, %r99, 8;
	add.s64 	%rd167, %rd167, 8192;
	add.s64 	%rd166, %rd166, 4096;
	add.s64 	%rd165, %rd165, 16384;
	add.s32 	%r98, %r98, 1024;
	setp.eq.s32 	%p30, %r99, 0;
	@%p30 bra 	$L__BB11_49;
	bra.uni 	$L__BB11_48;
$L__BB11_49:
	and.b32  	%r21, %r40, 7;
	setp.eq.s32 	%p31, %r21, 0;
	@%p31 bra 	$L__BB11_57;
	and.b32  	%r22, %r40, 3;
	setp.lt.u32 	%p32, %r21, 4;
	@%p32 bra 	$L__BB11_52;
	shl.b32 	%r83, %r102, 7;
	add.s32 	%r84, %r83, %r4;
	mul.wide.s32 	%rd139, %r84, 16;
	add.s64 	%rd140, %rd8, %rd139;
	mul.wide.s32 	%rd141, %r84, 4;
	add.s64 	%rd142, %rd9, %rd141;
	mul.wide.s32 	%rd143, %r84, 8;
	add.s64 	%rd144, %rd10, %rd143;
	ld.global.u32 	%r85, [%rd140];
	st.global.u32 	[%rd142], %r85;
	ld.global.u64 	%rd145, [%rd140+8];
	st.global.u64 	[%rd144], %rd145;
	ld.global.u32 	%r86, [%rd140+2048];
	st.global.u32 	[%rd142+512], %r86;
	ld.global.u64 	%rd146, [%rd140+2056];
	st.global.u64 	[%rd144+1024], %rd146;
	ld.global.u32 	%r87, [%rd140+4096];
	st.global.u32 	[%rd142+1024], %r87;
	ld.global.u64 	%rd147, [%rd140+4104];
	st.global.u64 	[%rd144+2048], %rd147;
	ld.global.u32 	%r88, [%rd140+6144];
	st.global.u32 	[%rd142+1536], %r88;
	ld.global.u64 	%rd148, [%rd140+6152];
	st.global.u64 	[%rd144+3072], %rd148;
	add.s32 	%r102, %r102, 4;
$L__BB11_52:
	setp.eq.s32 	%p33, %r22, 0;
	@%p33 bra 	$L__BB11_57;
	setp.eq.s32 	%p34, %r22, 1;
	@%p34 bra 	$L__BB11_55;
	shl.b32 	%r89, %r102, 7;
	add.s32 	%r90, %r89, %r4;
	mul.wide.s32 	%rd149, %r90, 16;
	add.s64 	%rd150, %rd8, %rd149;
	mul.wide.s32 	%rd151, %r90, 4;
	add.s64 	%rd152, %rd9, %rd151;
	mul.wide.s32 	%rd153, %r90, 8;
	add.s64 	%rd154, %rd10, %rd153;
	ld.global.u32 	%r91, [%rd150];
	st.global.u32 	[%rd152], %r91;
	ld.global.u64 	%rd155, [%rd150+8];
	st.global.u64 	[%rd154], %rd155;
	ld.global.u32 	%r92, [%rd150+2048];
	st.global.u32 	[%rd152+512], %r92;
	ld.global.u64 	%rd156, [%rd150+2056];
	st.global.u64 	[%rd154+1024], %rd156;
	add.s32 	%r102, %r102, 2;
$L__BB11_55:
	and.b32  	%r93, %r40, 1;
	setp.eq.b32 	%p35, %r93, 1;
	not.pred 	%p36, %p35;
	@%p36 bra 	$L__BB11_57;
	shl.b32 	%r94, %r102, 7;
	add.s32 	%r95, %r94, %r4;
	mul.wide.s32 	%rd157, %r95, 16;
	add.s64 	%rd158, %rd8, %rd157;
	mul.wide.s32 	%rd159, %r95, 4;
	add.s64 	%rd160, %rd9, %rd159;
	mul.wide.s32 	%rd161, %r95, 8;
	add.s64 	%rd162, %rd10, %rd161;
	ld.global.u32 	%r96, [%rd158];
	st.global.u32 	[%rd160], %r96;
	ld.global.u64 	%rd163, [%rd158+8];
	st.global.u64 	[%rd162], %rd163;
$L__BB11_57:
	ret;

}
	// .globl	_ZN3cub18CUB_300001_SM_10006detail4scan20DeviceScanInitKernelINS0_13ScanTileStateIiLb1EEEEEvT_i
.visible .entry _ZN3cub18CUB_300001_SM_10006detail4scan20DeviceScanInitKernelINS0_13ScanTileStateIiLb1EEEEEvT_i(
	.param .align 8 .b8 _ZN3cub18CUB_300001_SM_10006detail4scan20DeviceScanInitKernelINS0_13ScanTileStateIiLb1EEEEEvT_i_param_0[8],
	.param .u32 _ZN3cub18CUB_300001_SM_10006detail4scan20DeviceScanInitKernelINS0_13ScanTileStateIiLb1EEEEEvT_i_param_1
)
{
	.reg .pred 	%p<5>;
	.reg .b32 	%r<10>;
	.reg .b64 	%rd<7>;

	ld.param.u64 	%rd2, [_ZN3cub18CUB_300001_SM_10006detail4scan20DeviceScanInitKernelINS0_13ScanTileStateIiLb1EEEEEvT_i_param_0];
	ld.param.u32 	%r4, [_ZN3cub18CUB_300001_SM_10006detail4scan20DeviceScanInitKernelINS0_13ScanTileStateIiLb1EEEEEvT_i_param_1];
	cvta.to.global.u64 	%rd1, %rd2;
	mov.u32 	%r1, %ctaid.x;
	mov.u32 	%r5, %ntid.x;
	mov.u32 	%r2, %tid.x;
	mad.lo.s32 	%r3, %r1, %r5, %r2;
	setp.ge.s32 	%p1, %r3, %r4;
	@%p1 bra 	$L__BB12_2;
	mul.wide.s32 	%rd3, %r3, 8;
	add.s64 	%rd4, %rd1, %rd3;
	mov.b32 	%r6, 0;
	mov.b32 	%r7, 99;
	st.global.v2.u32 	[%rd4+256], {%r7, %r6};
$L__BB12_2:
	setp.ne.s32 	%p2, %r1, 0;
	setp.gt.u32 	%p3, %r2, 31;
	or.pred  	%p4, %p2, %p3;
	@%p4 bra 	$L__BB12_4;
	mul.wide.u32 	%rd5, %r2, 8;
	add.s64 	%rd6, %rd1, %rd5;
	mov.b32 	%r9, 0;
	st.global.v2.u32 	[%rd6], {%r9, %r9};
$L__BB12_4:
	ret;

}
	// .globl	_ZN3cub18CUB_300001_SM_10006detail4scan16DeviceScanKernelINS2_10policy_hubIiiijN4cuda3std3__44plusIvEEE10Policy1000EN6thrust24THRUST_300001_SM_1000_NS10device_ptrIiEESF_NS0_13ScanTileStateIiLb1EEES9_NS0_8NullTypeEjiLb0ESI_EEvT0_T1_T2_iT3_T4_T5_
.visible .entry _ZN3cub18CUB_300001_SM_10006detail4scan16DeviceScanKernelINS2_10policy_hubIiiijN4cuda3std3__44plusIvEEE10Policy1000EN6thrust24THRUST_300001_SM_1000_NS10device_ptrIiEESF_NS0_13ScanTileStateIiLb1EEES9_NS0_8NullTypeEjiLb0ESI_EEvT0_T1_T2_iT3_T4_T5_(
	.param .align 8 .b8 _ZN3cub18CUB_300001_SM_10006detail4scan16DeviceScanKernelINS2_10policy_hubIiiijN4cuda3std3__44plusIvEEE10Policy1000EN6thrust24THRUST_300001_SM_1000_NS10device_ptrIiEESF_NS0_13ScanTileStateIiLb1EEES9_NS0_8NullTypeEjiLb0ESI_EEvT0_T1_T2_iT3_T4_T5__param_0[8],
	.param .align 8 .b8 _ZN3cub18CUB_300001_SM_10006detail4scan16DeviceScanKernelINS2_10policy_hubIiiijN4cuda3std3__44plusIvEEE10Policy1000EN6thrust24THRUST_300001_SM_1000_NS10device_ptrIiEESF_NS0_13ScanTileStateIiLb1EEES9_NS0_8NullTypeEjiLb0ESI_EEvT0_T1_T2_iT3_T4_T5__param_1[8],
	.param .align 8 .b8 _ZN3cub18CUB_300001_SM_10006detail4scan16DeviceScanKernelINS2_10policy_hubIiiijN4cuda3std3__44plusIvEEE10Policy1000EN6thrust24THRUST_300001_SM_1000_NS10device_ptrIiEESF_NS0_13ScanTileStateIiLb1EEES9_NS0_8NullTypeEjiLb0ESI_EEvT0_T1_T2_iT3_T4_T5__param_2[8],
	.param .u32 _ZN3cub18CUB_300001_SM_10006detail4scan16DeviceScanKernelINS2_10policy_hubIiiijN4cuda3std3__44plusIvEEE10Policy1000EN6thrust24THRUST_300001_SM_1000_NS10device_ptrIiEESF_NS0_13ScanTileStateIiLb1EEES9_NS0_8NullTypeEjiLb0ESI_EEvT0_T1_T2_iT3_T4_T5__param_3,
	.param .align 1 .b8 _ZN3cub18CUB_300001_SM_10006detail4scan16DeviceScanKernelINS2_10policy_hubIiiijN4cuda3std3__44plusIvEEE10Policy1000EN6thrust24THRUST_300001_SM_1000_NS10device_ptrIiEESF_NS0_13ScanTileStateIiLb1EEES9_NS0_8NullTypeEjiLb0ESI_EEvT0_T1_T2_iT3_T4_T5__param_4[1],
	.param .align 1 .b8 _ZN3cub18CUB_300001_SM_10006detail4scan16DeviceScanKernelINS2_10policy_hubIiiijN4cuda3std3__44plusIvEEE10Policy1000EN6thrust24THRUST_300001_SM_1000_NS10device_ptrIiEESF_NS0_13ScanTileStateIiLb1EEES9_NS0_8NullTypeEjiLb0ESI_EEvT0_T1_T2_iT3_T4_T5__param_5[1],
	.param .u32 _ZN3cub18CUB_300001_SM_10006detail4scan16DeviceScanKernelINS2_10policy_hubIiiijN4cuda3std3__44plusIvEEE10Policy1000EN6thrust24THRUST_300001_SM_1000_NS10device_ptrIiEESF_NS0_13ScanTileStateIiLb1EEES9_NS0_8NullTypeEjiLb0ESI_EEvT0_T1_T2_iT3_T4_T5__param_6
)
.maxntid 384
{
	.reg .pred 	%p<160>;
	.reg .b32 	%r<1050>;
	.reg .b64 	%rd<55>;
	// demoted variable
	.shared .align 16 .b8 _ZZN3cub18CUB_300001_SM_10006detail4scan16DeviceScanKernelINS2_10policy_hubIiiijN4cuda3std3__44plusIvEEE10Policy1000EN6thrust24THRUST_300001_SM_1000_NS10device_ptrIiEESF_NS0_13ScanTileStateIiLb1EEES9_NS0_8NullTypeEjiLb0ESI_EEvT0_T1_T2_iT3_T4_T5_E12temp_storage[33808];
	ld.param.u64 	%rd1, [_ZN3cub18CUB_300001_SM_10006detail4scan16DeviceScanKernelINS2_10policy_hubIiiijN4cuda3std3__44plusIvEEE10Policy1000EN6thrust24THRUST_300001_SM_1000_NS10device_ptrIiEESF_NS0_13ScanTileStateIiLb1EEES9_NS0_8NullTypeEjiLb0ESI_EEvT0_T1_T2_iT3_T4_T5__param_2];
	ld.param.u64 	%rd13, [_ZN3cub18CUB_300001_SM_10006detail4scan16DeviceScanKernelINS2_10policy_hubIiiijN4cuda3std3__44plusIvEEE10Policy1000EN6thrust24THRUST_300001_SM_1000_NS10device_ptrIiEESF_NS0_13ScanTileStateIiLb1EEES9_NS0_8NullTypeEjiLb0ESI_EEvT0_T1_T2_iT3_T4_T5__param_1];
	ld.param.u64 	%rd14, [_ZN3cub18CUB_300001_SM_10006detail4scan16DeviceScanKernelINS2_10policy_hubIiiijN4cuda3std3__44plusIvEEE10Policy1000EN6thrust24THRUST_300001_SM_1000_NS10device_ptrIiEESF_NS0_13ScanTileStateIiLb1EEES9_NS0_8NullTypeEjiLb0ESI_EEvT0_T1_T2_iT3_T4_T5__param_0];
	ld.param.u32 	%r233, [_ZN3cub18CUB_300001_SM_10006detail4scan16DeviceScanKernelINS2_10policy_hubIiiijN4cuda3std3__44plusIvEEE10Policy1000EN6thrust24THRUST_300001_SM_1000_NS10device_ptrIiEESF_NS0_13ScanTileStateIiLb1EEES9_NS0_8NullTypeEjiLb0ESI_EEvT0_T1_T2_iT3_T4_T5__param_3];
	ld.param.u32 	%r234, [_ZN3cub18CUB_300001_SM_10006detail4scan16DeviceScanKernelINS2_10policy_hubIiiijN4cuda3std3__44plusIvEEE10Policy1000EN6thrust24THRUST_300001_SM_1000_NS10device_ptrIiEESF_NS0_13ScanTileStateIiLb1EEES9_NS0_8NullTypeEjiLb0ESI_EEvT0_T1_T2_iT3_T4_T5__param_6];
	cvta.to.global.u64 	%rd2, %rd14;
	cvta.to.global.u64 	%rd3, %rd13;
	mov.u32 	%r235, %ctaid.x;
	add.s32 	%r998, %r233, %r235;
	mul.lo.s32 	%r2, %r998, 8448;
	sub.s32 	%r3, %r234, %r2;
	setp.lt.u32 	%p1, %r3, 8449;
	@%p1 bra 	$L__BB13_26;
	cvt.u64.u32 	%rd37, %r2;
	mov.u32 	%r4, %tid.x;
	and.b32  	%r642, %r4, 31;
	and.b32  	%r643, %r4, 992;
	mul.lo.s32 	%r644, %r643, 22;
	or.b32  	%r645, %r644, %r642;
	cvt.u64.u32 	%rd38, %r645;
	add.s64 	%rd4, %rd38, %rd37;
	shl.b64 	%rd39, %rd4, 2;
	add.s64 	%rd40, %rd2, %rd39;
	ld.global.u32 	%r646, [%rd40];
	ld.global.u32 	%r647, [%rd40+128];
	ld.global.u32 	%r648, [%rd40+256];
	ld.global.u32 	%r649, [%rd40+384];
	ld.global.u32 	%r650, [%rd40+512];
	ld.global.u32 	%r651, [%rd40+640];
	ld.global.u32 	%r652, [%rd40+768];
	ld.global.u32 	%r653, [%rd40+896];
	ld.global.u32 	%r654, [%rd40+1024];
	ld.global.u32 	%r655, [%rd40+1152];
	ld.global.u32 	%r656, [%rd40+1280];
	ld.global.u32 	%r657, [%rd40+1408];
	ld.global.u32 	%r658, [%rd40+1536];
	ld.global.u32 	%r659, [%rd40+1664];
	ld.global.u32 	%r660, [%rd40+1792];
	ld.global.u32 	%r661, [%rd40+1920];
	ld.global.u32 	%r662, [%rd40+2048];
	ld.global.u32 	%r663, [%rd40+2176];
	ld.global.u32 	%r664, [%rd40+2304];
	ld.global.u32 	%r665, [%rd40+2432];
	ld.global.u32 	%r666, [%rd40+2560];
	ld.global.u32 	%r667, [%rd40+2688];
	// begin inline asm
	mov.u32 %r641, %laneid;
	// end inline asm
	shr.u32 	%r6, %r4, 5;
	mad.lo.s32 	%r668, %r6, 704, %r641;
	shl.b32 	%r669, %r668, 2;
	mov.u32 	%r670, _ZZN3cub18CUB_300001_SM_10006detail4scan16DeviceScanKernelINS2_10policy_hubIiiijN4cuda3std3__44plusIvEEE10Policy1000EN6thrust24THRUST_300001_SM_1000_NS10device_ptrIiEESF_NS0_13ScanTileStateIiLb1EEES9_NS0_8NullTypeEjiLb0ESI_EEvT0_T1_T2_iT3_T4_T5_E12temp_storage;
	add.s32 	%r7, %r670, %r669;
	st.shared.u32 	[%r7], %r646;
	st.shared.u32 	[%r7+128], %r647;
	st.shared.u32 	[%r7+256], %r648;
	st.shared.u32 	[%r7+384], %r649;
	st.shared.u32 	[%r7+512], %r650;
	st.shared.u32 	[%r7+640], %r651;
	st.shared.u32 	[%r7+768], %r652;
	st.shared.u32 	[%r7+896], %r653;
	st.shared.u32 	[%r7+1024], %r654;
	st.shared.u32 	[%r7+1152], %r655;
	st.shared.u32 	[%r7+1280], %r656;
	st.shared.u32 	[%r7+1408], %r657;
	st.shared.u32 	[%r7+1536], %r658;
	st.shared.u32 	[%r7+1664], %r659;
	st.shared.u32 	[%r7+1792], %r660;
	st.shared.u32 	[%r7+1920], %r661;
	st.shared.u32 	[%r7+2048], %r662;
	st.shared.u32 	[%r7+2176], %r663;
	st.shared.u32 	[%r7+2304], %r664;
	st.shared.u32 	[%r7+2432], %r665;
	st.shared.u32 	[%r7+2560], %r666;
	st.shared.u32 	[%r7+2688], %r667;
	bar.warp.sync 	-1;
	mad.lo.s32 	%r8, %r641, 84, %r7;
	ld.shared.v2.u32 	{%r9, %r10}, [%r8];
	ld.shared.v2.u32 	{%r11, %r12}, [%r8+8];
	ld.shared.v2.u32 	{%r13, %r14}, [%r8+16];
	ld.shared.v2.u32 	{%r15, %r16}, [%r8+24];
	ld.shared.v2.u32 	{%r17, %r18}, [%r8+32];
	ld.shared.v2.u32 	{%r19, %r20}, [%r8+40];
	ld.shared.v2.u32 	{%r21, %r22}, [%r8+48];
	ld.shared.v2.u32 	{%r23, %r24}, [%r8+56];
	ld.shared.v2.u32 	{%r25, %r26}, [%r8+64];
	ld.shared.v2.u32 	{%r27, %r28}, [%r8+72];
	ld.shared.v2.u32 	{%r29, %r30}, [%r8+80];
	bar.sync 	0;
	setp.ne.s32 	%p104, %r998, 0;
	@%p104 bra 	$L__BB13_6;
	add.s32 	%r892, %r10, %r9;
	add.s32 	%r893, %r11, %r892;
	add.s32 	%r894, %r12, %r893;
	add.s32 	%r895, %r13, %r894;
	add.s32 	%r896, %r14, %r895;
	add.s32 	%r897, %r15, %r896;
	add.s32 	%r898, %r16, %r897;
	add.s32 	%r899, %r17, %r898;
	add.s32 	%r900, %r18, %r899;
	add.s32 	%r901, %r19, %r900;
	add.s32 	%r902, %r20, %r901;
	add.s32 	%r903, %r21, %r902;
	add.s32 	%r904, %r22, %r903;
	add.s32 	%r905, %r23, %r904;
	add.s32 	%r906, %r24, %r905;
	add.s32 	%r907, %r25, %r906;
	add.s32 	%r908, %r26, %r907;
	add.s32 	%r909, %r27, %r908;
	add.s32 	%r910, %r28, %r909;
	add.s32 	%r911, %r29, %r910;
	add.s32 	%r866, %r30, %r911;
	mov.b32 	%r864, 1;
	mov.b32 	%r889, 0;
	mov.b32 	%r891, -1;
	// begin inline asm
	{  .reg .s32 r0;  .reg .pred p;  shfl.sync.up.b32 r0|p, %r866, %r864, %r889, %r891;  @p add.s32 r0, r0, %r866;  mov.s32 %r862, r0;}
	// end inline asm
	mov.b32 	%r870, 2;
	// begin inline asm
	{  .reg .s32 r0;  .reg .pred p;  shfl.sync.up.b32 r0|p, %r862, %r870, %r889, %r891;  @p add.s32 r0, r0, %r862;  mov.s32 %r868, r0;}
	// end inline asm
	mov.b32 	%r876, 4;
	// begin inline asm
	{  .reg .s32 r0;  .reg .pred p;  shfl.sync.up.b32 r0|p, %r868, %r876, %r889, %r891;  @p add.s32 r0, r0, %r868;  mov.s32 %r874, r0;}
	// end inline asm
	mov.b32 	%r882, 8;
	// begin inline asm
	{  .reg .s32 r0;  .reg .pred p;  shfl.sync.up.b32 r0|p, %r874, %r882, %r889, %r891;  @p add.s32 r0, r0, %r874;  mov.s32 %r880, r0;}
	// end inline asm
	mov.b32 	%r888, 16;
	// begin inline asm
	{  .reg .s32 r0;  .reg .pred p;  shfl.sync.up.b32 r0|p, %r880, %r888, %r889, %r891;  @p add.s32 r0, r0, %r880;  mov.s32 %r886, r0;}
	// end inline asm
	setp.ne.s32 	%p146, %r641, 31;
	@%p146 bra 	$L__BB13_4;
	shl.b32 	%r912, %r6, 2;
	add.s32 	%r914, %r670, %r912;
	st.shared.u32 	[%r914+16], %r886;
$L__BB13_4:
	sub.s32 	%r915, %r886, %r866;
	bar.sync 	0;
	ld.shared.v4.u32 	{%r916, %r917, %r918, %r919}, [_ZZN3cub18CUB_300001_SM_10006detail4scan16DeviceScanKernelINS2_10policy_hubIiiijN4cuda3std3__44plusIvEEE10Policy1000EN6thrust24THRUST_300001_SM_1000_NS10device_ptrIiEESF_NS0_13ScanTileStateIiLb1EEES9_NS0_8NullTypeEjiLb0ESI_EEvT0_T1_T2_iT3_T4_T5_E12temp_storage+16];
	add.s32 	%r920, %r917, %r916;
	setp.eq.s32 	%p147, %r6, 2;
	selp.b32 	%r921, %r920, %r916, %p147;
	add.s32 	%r922, %r920, %r918;
	setp.eq.s32 	%p148, %r6, 3;
	selp.b32 	%r923, %r922, %r921, %p148;
	add.s32 	%r924, %r922, %r919;
	setp.eq.s32 	%p149, %r6, 4;
	selp.b32 	%r925, %r924, %r923, %p149;
	ld.shared.v4.u32 	{%r926, %r927, %r928, %r929}, [_ZZN3cub18CUB_300001_SM_10006detail4scan16DeviceScanKernelINS2_10policy_hubIiiijN4cuda3std3__44plusIvEEE10Policy1000EN6thrust24THRUST_300001_SM_1000_NS10device_ptrIiEESF_NS0_13ScanTileStateIiLb1EEES9_NS0_8NullTypeEjiLb0ESI_EEvT0_T1_T2_iT3_T4_T5_E12temp_storage+32];
	add.s32 	%r930, %r924, %r926;
	setp.eq.s32 	%p150, %r6, 5;
	selp.b32 	%r931, %r930, %r925, %p150;
	add.s32 	%r932, %r930, %r927;
	setp.eq.s32 	%p151, %r6, 6;
	selp.b32 	%r933, %r932, %r931, %p151;
	add.s32 	%r934, %r932, %r928;
	setp.eq.s32 	%p152, %r6, 7;
	selp.b32 	%r935, %r934, %r933, %p152;
	add.s32 	%r936, %r934, %r929;
	setp.eq.s32 	%p153, %r6, 8;
	selp.b32 	%r937, %r936, %r935, %p153;
	ld.shared.v4.u32 	{%r938, %r939, %r940, %r941}, [_ZZN3cub18CUB_300001_SM_10006detail4scan16DeviceScanKernelINS2_10policy_hubIiiijN4cuda3std3__44plusIvEEE10Policy1000EN6thrust24THRUST_300001_SM_1000_NS10device_ptrIiEESF_NS0_13ScanTileStateIiLb1EEES9_NS0_8NullTypeEjiLb0ESI_EEvT0_T1_T2_iT3_T4_T5_E12temp_storage+48];
	add.s32 	%r942, %r936, %r938;
	setp.eq.s32 	%p154, %r6, 9;
	selp.b32 	%r943, %r942, %r937, %p154;
	add.s32 	%r944, %r942, %r939;
	setp.eq.s32 	%p155, %r6, 10;
	selp.b32 	%r945, %r944, %r943, %p155;
	add.s32 	%r946, %r944, %r940;
	setp.eq.s32 	%p156, %r6, 11;
	selp.b32 	%r947, %r946, %r945, %p156;
	add.s32 	%r33, %r946, %r941;
	setp.lt.u32 	%p157, %r4, 32;
	setp.eq.s32 	%p158, %r641, 0;
	selp.b32 	%r948, 0, %r915, %p158;
	add.s32 	%r949, %r947, %r948;
	selp.b32 	%r1012, %r915, %r949, %p157;
	setp.ne.s32 	%p159, %r4, 0;
	@%p159 bra 	$L__BB13_25;
	add.s64 	%rd52, %rd1, 256;
	mov.b32 	%r950, 101;
	// begin inline asm
	st.relaxed.gpu.v2.u32 [%rd52], {%r950, %r33};
	// end inline asm
	mov.b32 	%r1012, 0;
	bra.uni 	$L__BB13_25;
$L__BB13_6:
	add.s32 	%r701, %r10, %r9;
	add.s32 	%r702, %r11, %r701;
	add.s32 	%r703, %r12, %r702;
	add.s32 	%r704, %r13, %r703;
	add.s32 	%r705, %r14, %r704;
	add.s32 	%r706, %r15, %r705;
	add.s32 	%r707, %r16, %r706;
	add.s32 	%r708, %r17, %r707;
	add.s32 	%r709, %r18, %r708;
	add.s32 	%r710, %r19, %r709;
	add.s32 	%r711, %r20, %r710;
	add.s32 	%r712, %r21, %r711;
	add.s32 	%r713, %r22, %r712;
	add.s32 	%r714, %r23, %r713;
	add.s32 	%r715, %r24, %r714;
	add.s32 	%r716, %r25, %r715;
	add.s32 	%r717, %r26, %r716;
	add.s32 	%r718, %r27, %r717;
	add.s32 	%r719, %r28, %r718;
	add.s32 	%r720, %r29, %r719;
	add.s32 	%r675, %r30, %r720;
	mov.b32 	%r673, 1;
	mov.b32 	%r698, 0;
	mov.b32 	%r700, -1;
	// begin inline asm
	{  .reg .s32 r0;  .reg .pred p;  shfl.sync.up.b32 r0|p, %r675, %r673, %r698, %r700;  @p add.s32 r0, r0, %r675;  mov.s32 %r671, r0;}
	// end inline asm
	mov.b32 	%r679, 2;
	// begin inline asm
	{  .reg .s32 r0;  .reg .pred p;  shfl.sync.up.b32 r0|p, %r671, %r679, %r698, %r700;  @p add.s32 r0, r0, %r671;  mov.s32 %r677, r0;}
	// end inline asm
	mov.b32 	%r685, 4;
	// begin inline asm
	{  .reg .s32 r0;  .reg .pred p;  shfl.sync.up.b32 r0|p, %r677, %r685, %r698, %r700;  @p add.s32 r0, r0, %r677;  mov.s32 %r683, r0;}
	// end inline asm
	mov.b32 	%r691, 8;
	// begin inline asm
	{  .reg .s32 r0;  .reg .pred p;  shfl.sync.up.b32 r0|p, %r683, %r691, %r698, %r700;  @p add.s32 r0, r0, %r683;  mov.s32 %r689, r0;}
	// end inline asm
	mov.b32 	%r697, 16;
	// begin inline asm
	{  .reg .s32 r0;  .reg .pred p;  shfl.sync.up.b32 r0|p, %r689, %r697, %r698, %r700;  @p add.s32 r0, r0, %r689;  mov.s32 %r695, r0;}
	// end inline asm
	setp.ne.s32 	%p105, %r641, 31;
	@%p105 bra 	$L__BB13_8;
	shl.b32 	%r721, %r6, 2;
	add.s32 	%r723, %r670, %r721;
	st.shared.u32 	[%r723+16], %r695;
$L__BB13_8:
	sub.s32 	%r724, %r695, %r675;
	bar.sync 	0;
	ld.shared.v4.u32 	{%r725, %r726, %r727, %r728}, [_ZZN3cub18CUB_300001_SM_10006detail4scan16DeviceScanKernelINS2_10policy_hubIiiijN4cuda3std3__44plusIvEEE10Policy1000EN6thrust24THRUST_300001_SM_1000_NS10device_ptrIiEESF_NS0_13ScanTileStateIiLb1EEES9_NS0_8NullTypeEjiLb0ESI_EEvT0_T1_T2_iT3_T4_T5_E12temp_storage+16];
	add.s32 	%r729, %r726, %r725;
	setp.eq.s32 	%p106, %r6, 2;
	selp.b32 	%r730, %r729, %r725, %p106;
	add.s32 	%r731, %r729, %r727;
	setp.eq.s32 	%p107, %r6, 3;
	selp.b32 	%r732, %r731, %r730, %p107;
	add.s32 	%r733, %r731, %r728;
	setp.eq.s32 	%p108, %r6, 4;
	selp.b32 	%r734, %r733, %r732, %p108;
	ld.shared.v4.u32 	{%r735, %r736, %r737, %r738}, [_ZZN3cub18CUB_300001_SM_10006detail4scan16DeviceScanKernelINS2_10policy_hubIiiijN4cuda3std3__44plusIvEEE10Policy1000EN6thrust24THRUST_300001_SM_1000_NS10device_ptrIiEESF_NS0_13ScanTileStateIiLb1EEES9_NS0_8NullTypeEjiLb0ESI_EEvT0_T1_T2_iT3_T4_T5_E12temp_storage+32];
	add.s32 	%r739, %r733, %r735;
	setp.eq.s32 	%p109, %r6, 5;
	selp.b32 	%r740, %r739, %r734, %p109;
	add.s32 	%r741, %r739, %r736;
	setp.eq.s32 	%p110, %r6, 6;
	selp.b32 	%r742, %r741, %r740, %p110;
	add.s32 	%r743, %r741, %r737;
	setp.eq.s32 	%p111, %r6, 7;
	selp.b32 	%r744, %r743, %r742, %p111;
	add.s32 	%r745, %r743, %r738;
	setp.eq.s32 	%p112, %r6, 8;
	selp.b32 	%r746, %r745, %r744, %p112;
	ld.shared.v4.u32 	{%r747, %r748, %r749, %r750}, [_ZZN3cub18CUB_300001_SM_10006detail4scan16DeviceScanKernelINS2_10policy_hubIiiijN4cuda3std3__44plusIvEEE10Policy1000EN6thrust24THRUST_300001_SM_1000_NS10device_ptrIiEESF_NS0_13ScanTileStateIiLb1EEES9_NS0_8NullTypeEjiLb0ESI_EEvT0_T1_T2_iT3_T4_T5_E12temp_storage+48];
	add.s32 	%r751, %r745, %r747;
	setp.eq.s32 	%p113, %r6, 9;
	selp.b32 	%r752, %r751, %r746, %p113;
	add.s32 	%r753, %r751, %r748;
	setp.eq.s32 	%p114, %r6, 10;
	selp.b32 	%r754, %r753, %r752, %p114;
	add.s32 	%r755, %r753, %r749;
	setp.eq.s32 	%p115, %r6, 11;
	selp.b32 	%r756, %r755, %r754, %p115;
	add.s32 	%r37, %r755, %r750;
	setp.gt.u32 	%p116, %r4, 31;
	setp.lt.u32 	%p117, %r4, 32;
	setp.eq.s32 	%p118, %r641, 0;
	selp.b32 	%r757, 0, %r724, %p118;
	add.s32 	%r1011, %r756, %r757;
	selp.b32 	%r39, %r724, %r1011, %p117;
	@%p116 bra 	$L__BB13_24;
	setp.ne.s32 	%p119, %r4, 0;
	mul.wide.s32 	%rd41, %r998, 8;
	add.s64 	%rd5, %rd1, %rd41;
	@%p119 bra 	$L__BB13_11;
	st.shared.u32 	[_ZZN3cub18CUB_300001_SM_10006detail4scan16DeviceScanKernelINS2_10policy_hubIiiijN4cuda3std3__44plusIvEEE10Policy1000EN6thrust24THRUST_300001_SM_1000_NS10device_ptrIiEESF_NS0_13ScanTileStateIiLb1EEES9_NS0_8NullTypeEjiLb0ESI_EEvT0_T1_T2_iT3_T4_T5_E12temp_storage+12], %r37;
	add.s64 	%rd42, %rd5, 256;
	mov.b32 	%r758, 100;
	// begin inline asm
	st.relaxed.gpu.v2.u32 [%rd42], {%r758, %r37};
	// end inline asm
$L__BB13_11:
	not.b32 	%r764, %r4;
	add.s32 	%r1006, %r998, %r764;
	mov.b32 	%r760, 830;
	// begin inline asm
	nanosleep.u32 %r760;
	// end inline asm
	mul.wide.s32 	%rd44, %r1006, 8;
	add.s64 	%rd45, %rd1, %rd44;
	add.s64 	%rd43, %rd45, 256;
	// begin inline asm
	ld.relaxed.gpu.v2.u32 {%r1008, %r1000}, [%rd43];
	// end inline asm
	mov.b32 	%r1001, 952;
$L__BB13_12:
	setp.eq.s32 	%p120, %r1008, 99;
	mov.b32 	%r765, -1;
	vote.sync.any.pred 	%p121, %p120, %r765;
	not.pred 	%p122, %p121;
	@%p122 bra 	$L__BB13_14;
	mul.lo.s32 	%r860, %r998, 16807;
	and.b32  	%r998, %r860, 2147483647;
	add.s32 	%r861, %r1001, 1;
	rem.u32 	%r857, %r998, %r861;
	// begin inline asm
	nanosleep.u32 %r857;
	// end inline asm
	shr.u32 	%r1001, %r1001, 1;
	// begin inline asm
	ld.relaxed.gpu.v2.u32 {%r1008, %r1000}, [%rd43];
	// end inline asm
	bra.uni 	$L__BB13_12;
$L__BB13_14:
	setp.eq.s32 	%p123, %r1008, 101;
	mov.b32 	%r792, -1;
	vote.sync.ballot.b32 	%r794, %p123, %r792;
	// begin inline asm
	mov.u32 %r767, %lanemask_ge;
	// end inline asm
	and.b32  	%r795, %r794, %r767;
	or.b32  	%r796, %r795, -2147483648;
	add.s32 	%r797, %r796, -1;
	not.b32 	%r798, %r796;
	and.b32  	%r799, %r798, %r797;
	popc.b32 	%r771, %r799;
	mov.b32 	%r770, 1;
	// begin inline asm
	shfl.sync.down.b32 %r768, %r1000, %r770, %r771, %r792;
	// end inline asm
	setp.lt.s32 	%p125, %r641, %r771;
	selp.b32 	%r800, %r768, 0, %p125;
	add.s32 	%r774, %r800, %r1000;
	mov.b32 	%r775, 2;
	// begin inline asm
	shfl.sync.down.b32 %r773, %r774, %r775, %r771, %r792;
	// end inline asm
	add.s32 	%r54, %r641, 2;
	setp.gt.s32 	%p126, %r54, %r771;
	selp.b32 	%r801, 0, %r773, %p126;
	add.s32 	%r779, %r774, %r801;
	mov.b32 	%r780, 4;
	// begin inline asm
	shfl.sync.down.b32 %r778, %r779, %r780, %r771, %r792;
	// end inline asm
	add.s32 	%r55, %r641, 4;
	setp.gt.s32 	%p127, %r55, %r771;
	selp.b32 	%r802, 0, %r778, %p127;
	add.s32 	%r784, %r779, %r802;
	mov.b32 	%r785, 8;
	// begin inline asm
	shfl.sync.down.b32 %r783, %r784, %r785, %r771, %r792;
	// end inline asm
	add.s32 	%r56, %r641, 8;
	setp.gt.s32 	%p128, %r56, %r771;
	selp.b32 	%r803, 0, %r783, %p128;
	add.s32 	%r789, %r784, %r803;
	mov.b32 	%r790, 16;
	// begin inline asm
	shfl.sync.down.b32 %r788, %r789, %r790, %r771, %r792;
	// end inline asm
	add.s32 	%r57, %r641, 16;
	setp.gt.s32 	%p129, %r57, %r771;
	selp.b32 	%r804, 0, %r788, %p129;
	add.s32 	%r1005, %r789, %r804;
	add.s64 	%rd7, %rd1, 256;
	mov.b32 	%r1002, 952;
$L__BB13_15:
	setp.ne.s32 	%p130, %r1008, 101;
	mov.b32 	%r805, -1;
	vote.sync.all.pred 	%p131, %p130, %r805;
	not.pred 	%p132, %p131;
	@%p132 bra 	$L__BB13_20;
	shr.u32 	%r1002, %r1002, 1;
	mul.wide.s32 	%rd48, %r1006, 8;
	add.s64 	%rd49, %rd7, %rd48;
	add.s64 	%rd47, %rd49, -256;
	// begin inline asm
	ld.relaxed.gpu.v2.u32 {%r1008, %r1009}, [%rd47];
	// end inline asm
	mov.u32 	%r1010, %r1002;
$L__BB13_17:
	setp.eq.s32 	%p136, %r1008, 99;
	mov.b32 	%r813, -1;
	vote.sync.any.pred 	%p137, %p136, %r813;
	not.pred 	%p138, %p137;
	@%p138 bra 	$L__BB13_19;
	mul.lo.s32 	%r855, %r998, 16807;
	and.b32  	%r998, %r855, 2147483647;
	add.s32 	%r856, %r1010, 1;
	rem.u32 	%r852, %r998, %r856;
	// begin inline asm
	nanosleep.u32 %r852;
	// end inline asm
	shr.u32 	%r1010, %r1010, 1;
	// begin inline asm
	ld.relaxed.gpu.v2.u32 {%r1008, %r1009}, [%rd47];
	// end inline asm
	bra.uni 	$L__BB13_17;
$L__BB13_19:
	setp.eq.s32 	%p139, %r1008, 101;
	mov.b32 	%r839, -1;
	vote.sync.ballot.b32 	%r840, %p139, %r839;
	and.b32  	%r841, %r840, %r767;
	or.b32  	%r842, %r841, -2147483648;
	add.s32 	%r843, %r842, -1;
	not.b32 	%r844, %r842;
	and.b32  	%r845, %r844, %r843;
	popc.b32 	%r818, %r845;
	mov.b32 	%r817, 1;
	// begin inline asm
	shfl.sync.down.b32 %r815, %r1009, %r817, %r818, %r839;
	// end inline asm
	setp.lt.s32 	%p141, %r641, %r818;
	selp.b32 	%r846, %r815, 0, %p141;
	add.s32 	%r821, %r846, %r1009;
	mov.b32 	%r822, 2;
	// begin inline asm
	shfl.sync.down.b32 %r820, %r821, %r822, %r818, %r839;
	// end inline asm
	setp.gt.s32 	%p142, %r54, %r818;
	selp.b32 	%r847, 0, %r820, %p142;
	add.s32 	%r826, %r821, %r847;
	mov.b32 	%r827, 4;
	// begin inline asm
	shfl.sync.down.b32 %r825, %r826, %r827, %r818, %r839;
	// end inline asm
	setp.gt.s32 	%p143, %r55, %r818;
	selp.b32 	%r848, 0, %r825, %p143;
	add.s32 	%r831, %r826, %r848;
	mov.b32 	%r832, 8;
	// begin inline asm
	shfl.sync.down.b32 %r830, %r831, %r832, %r818, %r839;
	// end inline asm
	setp.gt.s32 	%p144, %r56, %r818;
	selp.b32 	%r849, 0, %r830, %p144;
	add.s32 	%r836, %r831, %r849;
	mov.b32 	%r837, 16;
	// begin inline asm
	shfl.sync.down.b32 %r835, %r836, %r837, %r818, %r839;
	// end inline asm
	setp.gt.s32 	%p145, %r57, %r818;
	selp.b32 	%r850, 0, %r835, %p145;
	add.s32 	%r851, %r850, %r1005;
	add.s32 	%r1005, %r851, %r836;
	add.s32 	%r1006, %r1006, -32;
	bra.uni 	$L__BB13_15;
$L__BB13_20:
	@%p119 bra 	$L__BB13_22;
	add.s32 	%r808, %r1005, %r37;
	add.s64 	%rd46, %rd5, 256;
	mov.b32 	%r807, 101;
	// begin inline asm
	st.relaxed.gpu.v2.u32 [%rd46], {%r807, %r808};
	// end inline asm
	st.shared.u32 	[_ZZN3cub18CUB_300001_SM_10006detail4scan16DeviceScanKernelINS2_10policy_hubIiiijN4cuda3std3__44plusIvEEE10Policy1000EN6thrust24THRUST_300001_SM_1000_NS10device_ptrIiEESF_NS0_13ScanTileStateIiLb1EEES9_NS0_8NullTypeEjiLb0ESI_EEvT0_T1_T2_iT3_T4_T5_E12temp_storage+4], %r1005;
	st.shared.u32 	[_ZZN3cub18CUB_300001_SM_10006detail4scan16DeviceScanKernelINS2_10policy_hubIiiijN4cuda3std3__44plusIvEEE10Policy1000EN6thrust24THRUST_300001_SM_1000_NS10device_ptrIiEESF_NS0_13ScanTileStateIiLb1EEES9_NS0_8NullTypeEjiLb0ESI_EEvT0_T1_T2_iT3_T4_T5_E12temp_storage+8], %r808;
$L__BB13_22:
	setp.ne.s32 	%p134, %r641, 0;
	mov.u32 	%r1011, %r39;
	@%p134 bra 	$L__BB13_24;
	st.shared.u32 	[_ZZN3cub18CUB_300001_SM_10006detail4scan16DeviceScanKernelINS2_10policy_hubIiiijN4cuda3std3__44plusIvEEE10Policy1000EN6thrust24THRUST_300001_SM_1000_NS10device_ptrIiEESF_NS0_13ScanTileStateIiLb1EEES9_NS0_8NullTypeEjiLb0ESI_EEvT0_T1_T2_iT3_T4_T5_E12temp_storage+76], %r1005;
	mov.u32 	%r1011, %r1005;
$L__BB13_24:
	bar.sync 	0;
	setp.eq.s32 	%p135, %r4, 0;
	ld.shared.u32 	%r809, [_ZZN3cub18CUB_300001_SM_10006detail4scan16DeviceScanKernelINS2_10policy_hubIiiijN4cuda3std3__44plusIvEEE10Policy1000EN6thrust24THRUST_300001_SM_1000_NS10device_ptrIiEESF_NS0_13ScanTileStateIiLb1EEES9_NS0_8NullTypeEjiLb0ESI_EEvT0_T1_T2_iT3_T4_T5_E12temp_storage+76];
	selp.b32 	%r810, 0, %r809, %p135;
	add.s32 	%r1012, %r810, %r1011;
$L__BB13_25:
	add.s32 	%r953, %r1012, %r9;
	add.s32 	%r954, %r10, %r953;
	add.s32 	%r955, %r11, %r954;
	add.s32 	%r956, %r12, %r955;
	add.s32 	%r957, %r13, %r956;
	add.s32 	%r958, %r14, %r957;
	add.s32 	%r959, %r15, %r958;
	add.s32 	%r960, %r16, %r959;
	add.s32 	%r961, %r17, %r960;
	add.s32 	%r962, %r18, %r961;
	add.s32 	%r963, %r19, %r962;
	add.s32 	%r964, %r20, %r963;
	add.s32 	%r965, %r21, %r964;
	add.s32 	%r966, %r22, %r965;
	add.s32 	%r967, %r23, %r966;
	add.s32 	%r968, %r24, %r967;
	add.s32 	%r969, %r25, %r968;
	add.s32 	%r970, %r26, %r969;
	add.s32 	%r971, %r27, %r970;
	add.s32 	%r972, %r28, %r971;
	add.s32 	%r973, %r29, %r972;
	add.s32 	%r974, %r30, %r973;
	bar.sync 	0;
	st.shared.v2.u32 	[%r8], {%r953, %r954};
	st.shared.v2.u32 	[%r8+8], {%r955, %r956};
	st.shared.v2.u32 	[%r8+16], {%r957, %r958};
	st.shared.v2.u32 	[%r8+24], {%r959, %r960};
	st.shared.v2.u32 	[%r8+32], {%r961, %r962};
	st.shared.v2.u32 	[%r8+40], {%r963, %r964};
	st.shared.v2.u32 	[%r8+48], {%r965, %r966};
	st.shared.v2.u32 	[%r8+56], {%r967, %r968};
	st.shared.v2.u32 	[%r8+64], {%r969, %r970};
	st.shared.v2.u32 	[%r8+72], {%r971, %r972};
	st.shared.v2.u32 	[%r8+80], {%r973, %r974};
	bar.warp.sync 	-1;
	ld.shared.u32 	%r975, [%r7];
	ld.shared.u32 	%r976, [%r7+128];
	ld.shared.u32 	%r977, [%r7+256];
	ld.shared.u32 	%r978, [%r7+384];
	ld.shared.u32 	%r979, [%r7+512];
	ld.shared.u32 	%r980, [%r7+640];
	ld.shared.u32 	%r981, [%r7+768];
	ld.shared.u32 	%r982, [%r7+896];
	ld.shared.u32 	%r983, [%r7+1024];
	ld.shared.u32 	%r984, [%r7+1152];
	ld.shared.u32 	%r985, [%r7+1280];
	ld.shared.u32 	%r986, [%r7+1408];
	ld.shared.u32 	%r987, [%r7+1536];
	ld.shared.u32 	%r988, [%r7+1664];
	ld.shared.u32 	%r989, [%r7+1792];
	ld.shared.u32 	%r990, [%r7+1920];
	ld.shared.u32 	%r991, [%r7+2048];
	ld.shared.u32 	%r992, [%r7+2176];
	ld.shared.u32 	%r993, [%r7+2304];
	ld.shared.u32 	%r994, [%r7+2432];
	ld.shared.u32 	%r995, [%r7+2560];
	ld.shared.u32 	%r996, [%r7+2688];
	add.s64 	%rd54, %rd3, %rd39;
	st.global.u32 	[%rd54], %r975;
	st.global.u32 	[%rd54+128], %r976;
	st.global.u32 	[%rd54+256], %r977;
	st.global.u32 	[%rd54+384], %r978;
	st.global.u32 	[%rd54+512], %r979;
	st.global.u32 	[%rd54+640], %r980;
	st.global.u32 	[%rd54+768], %r981;
	st.global.u32 	[%rd54+896], %r982;
	st.global.u32 	[%rd54+1024], %r983;
	st.global.u32 	[%rd54+1152], %r984;
	st.global.u32 	[%rd54+1280], %r985;
	st.global.u32 	[%rd54+1408], %r986;
	st.global.u32 	[%rd54+1536], %r987;
	st.global.u32 	[%rd54+1664], %r988;
	st.global.u32 	[%rd54+1792], %r989;
	st.global.u32 	[%rd54+1920], %r990;
	st.global.u32 	[%rd54+2048], %r991;
	st.global.u32 	[%rd54+2176], %r992;
	st.global.u32 	[%rd54+2304], %r993;
	st.global.u32 	[%rd54+2432], %r994;
	st.global.u32 	[%rd54+2560], %r995;
	st.global.u32 	[%rd54+2688], %r996;
	bra.uni 	$L__BB13_140;
$L__BB13_26:
	setp.eq.s32 	%p2, %r3, 0;
	@%p2 bra 	$L__BB13_140;
	mul.wide.u32 	%rd15, %r2, 4;
	add.s64 	%rd16, %rd2, %rd15;
	mov.u32 	%r82, %tid.x;
	ld.global.u32 	%r1034, [%rd16];
	and.b32  	%r236, %r82, 31;
	and.b32  	%r237, %r82, 992;
	mul.lo.s32 	%r238, %r237, 22;
	or.b32  	%r84, %r238, %r236;
	setp.ge.u32 	%p3, %r84, %r3;
	shl.b32 	%r239, %r84, 2;
	cvt.u64.u32 	%rd17, %r239;
	add.s64 	%rd9, %rd16, %rd17;
	mov.u32 	%r1013, %r1034;
	@%p3 bra 	$L__BB13_29;
	ld.global.u32 	%r1013, [%rd9];
$L__BB13_29:
	add.s32 	%r240, %r84, 32;
	setp.ge.u32 	%p4, %r240, %r3;
	mov.u32 	%r1014, %r1034;
	@%p4 bra 	$L__BB13_31;
	ld.global.u32 	%r1014, [%rd9+128];
$L__BB13_31:
	add.s32 	%r89, %r84, 64;
	setp.ge.u32 	%p5, %r89, %r3;
	mov.u32 	%r1015, %r1034;
	@%p5 bra 	$L__BB13_33;
	ld.global.u32 	%r1015, [%rd9+256];
$L__BB13_33:
	add.s32 	%r92, %r84, 96;
	setp.ge.u32 	%p6, %r92, %r3;
	mov.u32 	%r1016, %r1034;
	@%p6 bra 	$L__BB13_35;
	ld.global.u32 	%r1016, [%rd9+384];
$L__BB13_35:
	add.s32 	%r241, %r84, 128;
	setp.ge.u32 	%p7, %r241, %r3;
	mov.u32 	%r1017, %r1034;
	@%p7 bra 	$L__BB13_37;
	ld.global.u32 	%r1017, [%rd9+512];
$L__BB13_37:
	add.s32 	%r242, %r84, 160;
	setp.ge.u32 	%p8, %r242, %r3;
	mov.u32 	%r1018, %r1034;
	@%p8 bra 	$L__BB13_39;
	ld.global.u32 	%r1018, [%rd9+640];
$L__BB13_39:
	add.s32 	%r243, %r84, 192;
	setp.ge.u32 	%p9, %r243, %r3;
	mov.u32 	%r1019, %r1034;
	@%p9 bra 	$L__BB13_41;
	ld.global.u32 	%r1019, [%rd9+768];
$L__BB13_41:
	add.s32 	%r101, %r84, 224;
	setp.ge.u32 	%p10, %r101, %r3;
	mov.u32 	%r1020, %r1034;
	@%p10 bra 	$L__BB13_43;
	ld.global.u32 	%r1020, [%rd9+896];
$L__BB13_43:
	add.s32 	%r244, %r84, 256;
	setp.ge.u32 	%p11, %r244, %r3;
	mov.u32 	%r1021, %r1034;
	@%p11 bra 	$L__BB13_45;
	ld.global.u32 	%r1021, [%rd9+1024];
$L__BB13_45:
	add.s32 	%r245, %r84, 288;
	setp.ge.u32 	%p12, %r245, %r3;
	mov.u32 	%r1022, %r1034;
	@%p12 bra 	$L__BB13_47;
	ld.global.u32 	%r1022, [%rd9+1152];
$L__BB13_47:
	add.s32 	%r246, %r84, 320;
	setp.ge.u32 	%p13, %r246, %r3;
	mov.u32 	%r1023, %r1034;
	@%p13 bra 	$L__BB13_49;
	ld.global.u32 	%r1023, [%rd9+1280];
$L__BB13_49:
	add.s32 	%r110, %r84, 352;
	setp.ge.u32 	%p14, %r110, %r3;
	mov.u32 	%r1024, %r1034;
	@%p14 bra 	$L__BB13_51;
	ld.global.u32 	%r1024, [%rd9+1408];
$L__BB13_51:
	add.s32 	%r113, %r84, 384;
	setp.ge.u32 	%p15, %r113, %r3;
	mov.u32 	%r1025, %r1034;
	@%p15 bra 	$L__BB13_53;
	ld.global.u32 	%r1025, [%rd9+1536];
$L__BB13_53:
	add.s32 	%r116, %r84, 416;
	setp.ge.u32 	%p16, %r116, %r3;
	mov.u32 	%r1026, %r1034;
	@%p16 bra 	$L__BB13_55;
	ld.global.u32 	%r1026, [%rd9+1664];
$L__BB13_55:
	add.s32 	%r119, %r84, 448;
	setp.ge.u32 	%p17, %r119, %r3;
	mov.u32 	%r1027, %r1034;
	@%p17 bra 	$L__BB13_57;
	ld.global.u32 	%r1027, [%rd9+1792];
$L__BB13_57:
	add.s32 	%r247, %r84, 480;
	setp.ge.u32 	%p18, %r247, %r3;
	mov.u32 	%r1028, %r1034;
	@%p18 bra 	$L__BB13_59;
	ld.global.u32 	%r1028, [%rd9+1920];
$L__BB13_59:
	add.s32 	%r248, %r84, 512;
	setp.ge.u32 	%p19, %r248, %r3;
	mov.u32 	%r1029, %r1034;
	@%p19 bra 	$L__BB13_61;
	ld.global.u32 	%r1029, [%rd9+2048];
$L__BB13_61:
	add.s32 	%r126, %r84, 544;
	setp.ge.u32 	%p20, %r126, %r3;
	mov.u32 	%r1030, %r1034;
	@%p20 bra 	$L__BB13_63;
	ld.global.u32 	%r1030, [%rd9+2176];
$L__BB13_63:
	add.s32 	%r249, %r84, 576;
	setp.ge.u32 	%p21, %r249, %r3;
	mov.u32 	%r1031, %r1034;
	@%p21 bra 	$L__BB13_65;
	ld.global.u32 	%r1031, [%rd9+2304];
$L__BB13_65:
	add.s32 	%r131, %r84, 608;
	setp.ge.u32 	%p22, %r131, %r3;
	mov.u32 	%r1032, %r1034;
	@%p22 bra 	$L__BB13_67;
	ld.global.u32 	%r1032, [%rd9+2432];
$L__BB13_67:
	add.s32 	%r250, %r84, 640;
	setp.ge.u32 	%p23, %r250, %r3;
	mov.u32 	%r1033, %r1034;
	@%p23 bra 	$L__BB13_69;
	ld.global.u32 	%r1033, [%rd9+2560];
$L__BB13_69:
	add.s32 	%r251, %r84, 672;
	setp.ge.u32 	%p24, %r251, %r3;
	@%p24 bra 	$L__BB13_71;
	ld.global.u32 	%r1034, [%rd9+2688];
$L__BB13_71:
	// begin inline asm
	mov.u32 %r252, %laneid;
	// end inline asm
	shr.u32 	%r139, %r82, 5;
	mad.lo.s32 	%r253, %r139, 704, %r252;
	shl.b32 	%r254, %r253, 2;
	mov.u32 	%r255, _ZZN3cub18CUB_300001_SM_10006detail4scan16DeviceScanKernelINS2_10policy_hubIiiijN4cuda3std3__44plusIvEEE10Policy1000EN6thrust24THRUST_300001_SM_1000_NS10device_ptrIiEESF_NS0_13ScanTileStateIiLb1EEES9_NS0_8NullTypeEjiLb0ESI_EEvT0_T1_T2_iT3_T4_T5_E12temp_storage;
	add.s32 	%r140, %r255, %r254;
	st.shared.u32 	[%r140], %r1013;
	st.shared.u32 	[%r140+128], %r1014;
	st.shared.u32 	[%r140+256], %r1015;
	st.shared.u32 	[%r140+384], %r1016;
	st.shared.u32 	[%r140+512], %r1017;
	st.shared.u32 	[%r140+640], %r1018;
	st.shared.u32 	[%r140+768], %r1019;
	st.shared.u32 	[%r140+896], %r1020;
	st.shared.u32 	[%r140+1024], %r1021;
	st.shared.u32 	[%r140+1152], %r1022;
	st.shared.u32 	[%r140+1280], %r1023;
	st.shared.u32 	[%r140+1408], %r1024;
	st.shared.u32 	[%r140+1536], %r1025;
	st.shared.u32 	[%r140+1664], %r1026;
	st.shared.u32 	[%r140+1792], %r1027;
	st.shared.u32 	[%r140+1920], %r1028;
	st.shared.u32 	[%r140+2048], %r1029;
	st.shared.u32 	[%r140+2176], %r1030;
	st.shared.u32 	[%r140+2304], %r1031;
	st.shared.u32 	[%r140+2432], %r1032;
	st.shared.u32 	[%r140+2560], %r1033;
	st.shared.u32 	[%r140+2688], %r1034;
	bar.warp.sync 	-1;
	mad.lo.s32 	%r141, %r252, 84, %r140;
	ld.shared.v2.u32 	{%r142, %r143}, [%r141];
	ld.shared.v2.u32 	{%r144, %r145}, [%r141+8];
	ld.shared.v2.u32 	{%r146, %r147}, [%r141+16];
	ld.shared.v2.u32 	{%r148, %r149}, [%r141+24];
	ld.shared.v2.u32 	{%r150, %r151}, [%r141+32];
	ld.shared.v2.u32 	{%r152, %r153}, [%r141+40];
	ld.shared.v2.u32 	{%r154, %r155}, [%r141+48];
	ld.shared.v2.u32 	{%r156, %r157}, [%r141+56];
	ld.shared.v2.u32 	{%r158, %r159}, [%r141+64];
	ld.shared.v2.u32 	{%r160, %r161}, [%r141+72];
	ld.shared.v2.u32 	{%r162, %r163}, [%r141+80];
	bar.sync 	0;
	setp.ne.s32 	%p25, %r998, 0;
	@%p25 bra 	$L__BB13_75;
	add.s32 	%r485, %r143, %r142;
	add.s32 	%r486, %r144, %r485;
	add.s32 	%r487, %r145, %r486;
	add.s32 	%r488, %r146, %r487;
	add.s32 	%r489, %r147, %r488;
	add.s32 	%r490, %r148, %r489;
	add.s32 	%r491, %r149, %r490;
	add.s32 	%r492, %r150, %r491;
	add.s32 	%r493, %r151, %r492;
	add.s32 	%r494, %r152, %r493;
	add.s32 	%r495, %r153, %r494;
	add.s32 	%r496, %r154, %r495;
	add.s32 	%r497, %r155, %r496;
	add.s32 	%r498, %r156, %r497;
	add.s32 	%r499, %r157, %r498;
	add.s32 	%r500, %r158, %r499;
	add.s32 	%r501, %r159, %r500;
	add.s32 	%r502, %r160, %r501;
	add.s32 	%r503, %r161, %r502;
	add.s32 	%r504, %r162, %r503;
	add.s32 	%r459, %r163, %r504;
	mov.b32 	%r457, 1;
	mov.b32 	%r482, 0;
	mov.b32 	%r484, -1;
	// begin inline asm
	{  .reg .s32 r0;  .reg .pred p;  shfl.sync.up.b32 r0|p, %r459, %r457, %r482, %r484;  @p add.s32 r0, r0, %r459;  mov.s32 %r455, r0;}
	// end inline asm
	mov.b32 	%r463, 2;
	// begin inline asm
	{  .reg .s32 r0;  .reg .pred p;  shfl.sync.up.b32 r0|p, %r455, %r463, %r482, %r484;  @p add.s32 r0, r0, %r455;  mov.s32 %r461, r0;}
	// end inline asm
	mov.b32 	%r469, 4;
	// begin inline asm
	{  .reg .s32 r0;  .reg .pred p;  shfl.sync.up.b32 r0|p, %r461, %r469, %r482, %r484;  @p add.s32 r0, r0, %r461;  mov.s32 %r467, r0;}
	// end inline asm
	mov.b32 	%r475, 8;
	// begin inline asm
	{  .reg .s32 r0;  .reg .pred p;  shfl.sync.up.b32 r0|p, %r467, %r475, %r482, %r484;  @p add.s32 r0, r0, %r467;  mov.s32 %r473, r0;}
	// end inline asm
	mov.b32 	%r481, 16;
	// begin inline asm
	{  .reg .s32 r0;  .reg .pred p;  shfl.sync.up.b32 r0|p, %r473, %r481, %r482, %r484;  @p add.s32 r0, r0, %r473;  mov.s32 %r479, r0;}
	// end inline asm
	setp.ne.s32 	%p67, %r252, 31;
	@%p67 bra 	$L__BB13_74;
	shl.b32 	%r505, %r139, 2;
	mov.u32 	%r506, _ZZN3cub18CUB_300001_SM_10006detail4scan16DeviceScanKernelINS2_10policy_hubIiiijN4cuda3std3__44plusIvEEE10Policy1000EN6thrust24THRUST_300001_SM_1000_NS10device_ptrIiEESF_NS0_13ScanTileStateIiLb1EEES9_NS0_8NullTypeEjiLb0ESI_EEvT0_T1_T2_iT3_T4_T5_E12temp_storage;
	add.s32 	%r507, %r506, %r505;
	st.shared.u32 	[%r507+16], %r479;
$L__BB13_74:
	sub.s32 	%r508, %r479, %r459;
	bar.sync 	0;
	ld.shared.v4.u32 	{%r509, %r510, %r511, %r512}, [_ZZN3cub18CUB_300001_SM_10006detail4scan16DeviceScanKernelINS2_10policy_hubIiiijN4cuda3std3__44plusIvEEE10Policy1000EN6thrust24THRUST_300001_SM_1000_NS10device_ptrIiEESF_NS0_13ScanTileStateIiLb1EEES9_NS0_8NullTypeEjiLb0ESI_EEvT0_T1_T2_iT3_T4_T5_E12temp_storage+16];
	add.s32 	%r513, %r510, %r509;
	setp.eq.s32 	%p68, %r139, 2;
	selp.b32 	%r514, %r513, %r509, %p68;
	add.s32 	%r515, %r513, %r511;
	setp.eq.s32 	%p69, %r139, 3;
	selp.b32 	%r516, %r515, %r514, %p69;
	add.s32 	%r517, %r515, %r512;
	setp.eq.s32 	%p70, %r139, 4;
	selp.b32 	%r518, %r517, %r516, %p70;
	ld.shared.v4.u32 	{%r519, %r520, %r521, %r522}, [_ZZN3cub18CUB_300001_SM_10006detail4scan16DeviceScanKernelINS2_10policy_hubIiiijN4cuda3std3__44plusIvEEE10Policy1000EN6thrust24THRUST_300001_SM_1000_NS10device_ptrIiEESF_NS0_13ScanTileStateIiLb1EEES9_NS0_8NullTypeEjiLb0ESI_EEvT0_T1_T2_iT3_T4_T5_E12temp_storage+32];
	add.s32 	%r523, %r517, %r519;
	setp.eq.s32 	%p71, %r139, 5;
	selp.b32 	%r524, %r523, %r518, %p71;
	add.s32 	%r525, %r523, %r520;
	setp.eq.s32 	%p72, %r139, 6;
	selp.b32 	%r526, %r525, %r524, %p72;
	add.s32 	%r527, %r525, %r521;
	setp.eq.s32 	%p73, %r139, 7;
	selp.b32 	%r528, %r527, %r526, %p73;
	add.s32 	%r529, %r527, %r522;
	setp.eq.s32 	%p74, %r139, 8;
	selp.b32 	%r530, %r529, %r528, %p74;
	.pragma "used_bytes_mask 4095";
	ld.shared.v4.u32 	{%r531, %r532, %r533, %r534}, [_ZZN3cub18CUB_300001_SM_10006detail4scan16DeviceScanKernelINS2_10policy_hubIiiijN4cuda3std3__44plusIvEEE10Policy1000EN6thrust24THRUST_300001_SM_1000_NS10device_ptrIiEESF_NS0_13ScanTileStateIiLb1EEES9_NS0_8NullTypeEjiLb0ESI_EEvT0_T1_T2_iT3_T4_T5_E12temp_storage+48];
	add.s32 	%r535, %r529, %r531;
	setp.eq.s32 	%p75, %r139, 9;
	selp.b32 	%r536, %r535, %r530, %p75;
	add.s32 	%r537, %r535, %r532;
	setp.eq.s32 	%p76, %r139, 10;
	selp.b32 	%r538, %r537, %r536, %p76;
	add.s32 	%r539, %r537, %r533;
	setp.eq.s32 	%p77, %r139, 11;
	selp.b32 	%r540, %r539, %r538, %p77;
	setp.lt.u32 	%p78, %r82, 32;
	setp.eq.s32 	%p79, %r252, 0;
	selp.b32 	%r541, 0, %r508, %p79;
	add.s32 	%r542, %r540, %r541;
	selp.b32 	%r543, %r508, %r542, %p78;
	setp.eq.s32 	%p80, %r82, 0;
	selp.b32 	%r1049, 0, %r543, %p80;
	bra.uni 	$L__BB13_94;
$L__BB13_75:
	add.s32 	%r286, %r143, %r142;
	add.s32 	%r287, %r144, %r286;
	add.s32 	%r288, %r145, %r287;
	add.s32 	%r289, %r146, %r288;
	add.s32 	%r290, %r147, %r289;
	add.s32 	%r291, %r148, %r290;
	add.s32 	%r292, %r149, %r291;
	add.s32 	%r293, %r150, %r292;
	add.s32 	%r294, %r151, %r293;
	add.s32 	%r295, %r152, %r294;
	add.s32 	%r296, %r153, %r295;
	add.s32 	%r297, %r154, %r296;
	add.s32 	%r298, %r155, %r297;
	add.s32 	%r299, %r156, %r298;
	add.s32 	%r300, %r157, %r299;
	add.s32 	%r301, %r158, %r300;
	add.s32 	%r302, %r159, %r301;
	add.s32 	%r303, %r160, %r302;
	add.s32 	%r304, %r161, %r303;
	add.s32 	%r305, %r162, %r304;
	add.s32 	%r260, %r163, %r305;
	mov.b32 	%r258, 1;
	mov.b32 	%r283, 0;
	mov.b32 	%r285, -1;
	// begin inline asm
	{  .reg .s32 r0;  .reg .pred p;  shfl.sync.up.b32 r0|p, %r260, %r258, %r283, %r285;  @p add.s32 r0, r0, %r260;  mov.s32 %r256, r0;}
	// end inline asm
	mov.b32 	%r264, 2;
	// begin inline asm
	{  .reg .s32 r0;  .reg .pred p;  shfl.sync.up.b32 r0|p, %r256, %r264, %r283, %r285;  @p add.s32 r0, r0, %r256;  mov.s32 %r262, r0;}
	// end inline asm
	mov.b32 	%r270, 4;
	// begin inline asm
	{  .reg .s32 r0;  .reg .pred p;  shfl.sync.up.b32 r0|p, %r262, %r270, %r283, %r285;  @p add.s32 r0, r0, %r262;  mov.s32 %r268, r0;}
	// end inline asm
	mov.b32 	%r276, 8;
	// begin inline asm
	{  .reg .s32 r0;  .reg .pred p;  shfl.sync.up.b32 r0|p, %r268, %r276, %r283, %r285;  @p add.s32 r0, r0, %r268;  mov.s32 %r274, r0;}
	// end inline asm
	mov.b32 	%r282, 16;
	// begin inline asm
	{  .reg .s32 r0;  .reg .pred p;  shfl.sync.up.b32 r0|p, %r274, %r282, %r283, %r285;  @p add.s32 r0, r0, %r274;  mov.s32 %r280, r0;}
	// end inline asm
	setp.ne.s32 	%p26, %r252, 31;
	@%p26 bra 	$L__BB13_77;
	shl.b32 	%r306, %r139, 2;
	mov.u32 	%r307, _ZZN3cub18CUB_300001_SM_10006detail4scan16DeviceScanKernelINS2_10policy_hubIiiijN4cuda3std3__44plusIvEEE10Policy1000EN6thrust24THRUST_300001_SM_1000_NS10device_ptrIiEESF_NS0_13ScanTileStateIiLb1EEES9_NS0_8NullTypeEjiLb0ESI_EEvT0_T1_T2_iT3_T4_T5_E12temp_storage;
	add.s32 	%r308, %r307, %r306;
	st.shared.u32 	[%r308+16], %r280;
$L__BB13_77:
	sub.s32 	%r309, %r280, %r260;
	bar.sync 	0;
	ld.shared.v4.u32 	{%r310, %r311, %r312, %r313}, [_ZZN3cub18CUB_300001_SM_10006detail4scan16DeviceScanKernelINS2_10policy_hubIiiijN4cuda3std3__44plusIvEEE10Policy1000EN6thrust24THRUST_300001_SM_1000_NS10device_ptrIiEESF_NS0_13ScanTileStateIiLb1EEES9_NS0_8NullTypeEjiLb0ESI_EEvT0_T1_T2_iT3_T4_T5_E12temp_storage+16];
	add.s32 	%r314, %r311, %r310;
	setp.eq.s32 	%p27, %r139, 2;
	selp.b32 	%r315, %r314, %r310, %p27;
	add.s32 	%r316, %r314, %r312;
	setp.eq.s32 	%p28, %r139, 3;
	selp.b32 	%r317, %r316, %r315, %p28;
	add.s32 	%r318, %r316, %r313;
	setp.eq.s32 	%p29, %r139, 4;
	selp.b32 	%r319, %r318, %r317, %p29;
	ld.shared.v4.u32 	{%r320, %r321, %r322, %r323}, [_ZZN3cub18CUB_300001_SM_10006detail4scan16DeviceScanKernelINS2_10policy_hubIiiijN4cuda3std3__44plusIvEEE10Policy1000EN6thrust24THRUST_300001_SM_1000_NS10device_ptrIiEESF_NS0_13ScanTileStateIiLb1EEES9_NS0_8NullTypeEjiLb0ESI_EEvT0_T1_T2_iT3_T4_T5_E12temp_storage+32];
	add.s32 	%r324, %r318, %r320;
	setp.eq.s32 	%p30, %r139, 5;
	selp.b32 	%r325, %r324, %r319, %p30;
	add.s32 	%r326, %r324, %r321;
	setp.eq.s32 	%p31, %r139, 6;
	selp.b32 	%r327, %r326, %r325, %p31;
	add.s32 	%r328, %r326, %r322;
	setp.eq.s32 	%p32, %r139, 7;
	selp.b32 	%r329, %r328, %r327, %p32;
	add.s32 	%r330, %r328, %r323;
	setp.eq.s32 	%p33, %r139, 8;
	selp.b32 	%r331, %r330, %r329, %p33;
	ld.shared.v4.u32 	{%r332, %r333, %r334, %r335}, [_ZZN3cub18CUB_300001_SM_10006detail4scan16DeviceScanKernelINS2_10policy_hubIiiijN4cuda3std3__44plusIvEEE10Policy1000EN6thrust24THRUST_300001_SM_1000_NS10device_ptrIiEESF_NS0_13ScanTileStateIiLb1EEES9_NS0_8NullTypeEjiLb0ESI_EEvT0_T1_T2_iT3_T4_T5_E12temp_storage+48];
	add.s32 	%r336, %r330, %r332;
	setp.eq.s32 	%p34, %r139, 9;
	selp.b32 	%r337, %r336, %r331, %p34;
	add.s32 	%r338, %r336, %r333;
	setp.eq.s32 	%p35, %r139, 10;
	selp.b32 	%r339, %r338, %r337, %p35;
	add.s32 	%r340, %r338, %r334;
	setp.eq.s32 	%p36, %r139, 11;
	selp.b32 	%r341, %r340, %r339, %p36;
	add.s32 	%r169, %r340, %r335;
	setp.gt.u32 	%p37, %r82, 31;
	setp.lt.u32 	%p38, %r82, 32;
	setp.eq.s32 	%p39, %r252, 0;
	selp.b32 	%r342, 0, %r309, %p39;
	add.s32 	%r1048, %r341, %r342;
	selp.b32 	%r171, %r309, %r1048, %p38;
	@%p37 bra 	$L__BB13_93;
	setp.ne.s32 	%p40, %r82, 0;
	mul.wide.s32 	%rd18, %r998, 8;
	add.s64 	%rd10, %rd1, %rd18;
	@%p40 bra 	$L__BB13_80;
	st.shared.u32 	[_ZZN3cub18CUB_300001_SM_10006detail4scan16DeviceScanKernelINS2_10policy_hubIiiijN4cuda3std3__44plusIvEEE10Policy1000EN6thrust24THRUST_300001_SM_1000_NS10device_ptrIiEESF_NS0_13ScanTileStateIiLb1EEES9_NS0_8NullTypeEjiLb0ESI_EEvT0_T1_T2_iT3_T4_T5_E12temp_storage+12], %r169;
	add.s64 	%rd19, %rd10, 256;
	mov.b32 	%r343, 100;
	// begin inline asm
	st.relaxed.gpu.v2.u32 [%rd19], {%r343, %r169};
	// end inline asm
$L__BB13_80:
	not.b32 	%r349, %r82;
	add.s32 	%r1043, %r998, %r349;
	mov.b32 	%r345, 830;
	// begin inline asm
	nanosleep.u32 %r345;
	// end inline asm
	mul.wide.s32 	%rd21, %r1043, 8;
	add.s64 	%rd22, %rd1, %rd21;
	add.s64 	%rd20, %rd22, 256;
	// begin inline asm
	ld.relaxed.gpu.v2.u32 {%r1045, %r1037}, [%rd20];
	// end inline asm
	mov.b32 	%r1038, 952;
$L__BB13_81:
	setp.eq.s32 	%p41, %r1045, 99;
	mov.b32 	%r350, -1;
	vote.sync.any.pred 	%p42, %p41, %r350;
	not.pred 	%p43, %p42;
	@%p43 bra 	$L__BB13_83;
	mul.lo.s32 	%r453, %r998, 16807;
	and.b32  	%r998, %r453, 2147483647;
	add.s32 	%r454, %r1038, 1;
	rem.u32 	%r450, %r998, %r454;
	// begin inline asm
	nanosleep.u32 %r450;
	// end inline asm
	shr.u32 	%r1038, %r1038, 1;
	// begin inline asm
	ld.relaxed.gpu.v2.u32 {%r1045, %r1037}, [%rd20];
	// end inline asm
	bra.uni 	$L__BB13_81;
$L__BB13_83:
	setp.eq.s32 	%p44, %r1045, 101;
	mov.b32 	%r377, -1;
	vote.sync.ballot.b32 	%r379, %p44, %r377;
	// begin inline asm
	mov.u32 %r352, %lanemask_ge;
	// end inline asm
	and.b32  	%r380, %r379, %r352;
	or.b32  	%r381, %r380, -2147483648;
	add.s32 	%r382, %r381, -1;
	not.b32 	%r383, %r381;
	and.b32  	%r384, %r383, %r382;
	popc.b32 	%r356, %r384;
	mov.b32 	%r355, 1;
	// begin inline asm
	shfl.sync.down.b32 %r353, %r1037, %r355, %r356, %r377;
	// end inline asm
	setp.lt.s32 	%p46, %r252, %r356;
	selp.b32 	%r385, %r353, 0, %p46;
	add.s32 	%r359, %r385, %r1037;
	mov.b32 	%r360, 2;
	// begin inline asm
	shfl.sync.down.b32 %r358, %r359, %r360, %r356, %r377;
	// end inline asm
	add.s32 	%r386, %r252, 2;
	setp.gt.s32 	%p47, %r386, %r356;
	selp.b32 	%r387, 0, %r358, %p47;
	add.s32 	%r364, %r359, %r387;
	mov.b32 	%r365, 4;
	// begin inline asm
	shfl.sync.down.b32 %r363, %r364, %r365, %r356, %r377;
	// end inline asm
	add.s32 	%r388, %r252, 4;
	setp.gt.s32 	%p48, %r388, %r356;
	selp.b32 	%r389, 0, %r363, %p48;
	add.s32 	%r369, %r364, %r389;
	mov.b32 	%r370, 8;
	// begin inline asm
	shfl.sync.down.b32 %r368, %r369, %r370, %r356, %r377;
	// end inline asm
	add.s32 	%r390, %r252, 8;
	setp.gt.s32 	%p49, %r390, %r356;
	selp.b32 	%r391, 0, %r368, %p49;
	add.s32 	%r374, %r369, %r391;
	mov.b32 	%r375, 16;
	// begin inline asm
	shfl.sync.down.b32 %r373, %r374, %r375, %r356, %r377;
	// end inline asm
	add.s32 	%r392, %r252, 16;
	setp.gt.s32 	%p50, %r392, %r356;
	selp.b32 	%r393, 0, %r373, %p50;
	add.s32 	%r1041, %r374, %r393;
	add.s64 	%rd11, %rd1, 256;
	mov.b32 	%r1039, 952;
$L__BB13_84:
	setp.ne.s32 	%p51, %r1045, 101;
	mov.b32 	%r394, -1;
	vote.sync.all.pred 	%p52, %p51, %r394;
	not.pred 	%p53, %p52;
	@%p53 bra 	$L__BB13_89;
	shr.u32 	%r1039, %r1039, 1;
	mul.wide.s32 	%rd25, %r1043, 8;
	add.s64 	%rd26, %rd11, %rd25;
	add.s64 	%rd24, %rd26, -256;
	// begin inline asm
	ld.relaxed.gpu.v2.u32 {%r1045, %r1046}, [%rd24];
	// end inline asm
	mov.u32 	%r1047, %r1039;
$L__BB13_86:
	setp.eq.s32 	%p57, %r1045, 99;
	mov.b32 	%r402, -1;
	vote.sync.any.pred 	%p58, %p57, %r402;
	not.pred 	%p59, %p58;
	@%p59 bra 	$L__BB13_88;
	mul.lo.s32 	%r448, %r998, 16807;
	and.b32  	%r998, %r448, 2147483647;
	add.s32 	%r449, %r1047, 1;
	rem.u32 	%r445, %r998, %r449;
	// begin inline asm
	nanosleep.u32 %r445;
	// end inline asm
	shr.u32 	%r1047, %r1047, 1;
	// begin inline asm
	ld.relaxed.gpu.v2.u32 {%r1045, %r1046}, [%rd24];
	// end inline asm
	bra.uni 	$L__BB13_86;
$L__BB13_88:
	setp.eq.s32 	%p60, %r1045, 101;
	mov.b32 	%r428, -1;
	vote.sync.ballot.b32 	%r429, %p60, %r428;
	and.b32  	%r430, %r429, %r352;
	or.b32  	%r431, %r430, -2147483648;
	add.s32 	%r432, %r431, -1;
	not.b32 	%r433, %r431;
	and.b32  	%r434, %r433, %r432;
	popc.b32 	%r407, %r434;
	mov.b32 	%r406, 1;
	// begin inline asm
	shfl.sync.down.b32 %r404, %r1046, %r406, %r407, %r428;
	// end inline asm
	setp.lt.s32 	%p62, %r252, %r407;
	selp.b32 	%r435, %r404, 0, %p62;
	add.s32 	%r410, %r435, %r1046;
	mov.b32 	%r411, 2;
	// begin inline asm
	shfl.sync.down.b32 %r409, %r410, %r411, %r407, %r428;
	// end inline asm
	add.s32 	%r436, %r252, 2;
	setp.gt.s32 	%p63, %r436, %r407;
	selp.b32 	%r437, 0, %r409, %p63;
	add.s32 	%r415, %r410, %r437;
	mov.b32 	%r416, 4;
	// begin inline asm
	shfl.sync.down.b32 %r414, %r415, %r416, %r407, %r428;
	// end inline asm
	add.s32 	%r438, %r252, 4;
	setp.gt.s32 	%p64, %r438, %r407;
	selp.b32 	%r439, 0, %r414, %p64;
	add.s32 	%r420, %r415, %r439;
	mov.b32 	%r421, 8;
	// begin inline asm
	shfl.sync.down.b32 %r419, %r420, %r421, %r407, %r428;
	// end inline asm
	add.s32 	%r440, %r252, 8;
	setp.gt.s32 	%p65, %r440, %r407;
	selp.b32 	%r441, 0, %r419, %p65;
	add.s32 	%r425, %r420, %r441;
	mov.b32 	%r426, 16;
	// begin inline asm
	shfl.sync.down.b32 %r424, %r425, %r426, %r407, %r428;
	// end inline asm
	add.s32 	%r442, %r252, 16;
	setp.gt.s32 	%p66, %r442, %r407;
	selp.b32 	%r443, 0, %r424, %p66;
	add.s32 	%r444, %r443, %r1041;
	add.s32 	%r1041, %r444, %r425;
	add.s32 	%r1043, %r1043, -32;
	bra.uni 	$L__BB13_84;
$L__BB13_89:
	@%p40 bra 	$L__BB13_91;
	add.s32 	%r397, %r1041, %r169;
	add.s64 	%rd23, %rd10, 256;
	mov.b32 	%r396, 101;
	// begin inline asm
	st.relaxed.gpu.v2.u32 [%rd23], {%r396, %r397};
	// end inline asm
	st.shared.u32 	[_ZZN3cub18CUB_300001_SM_10006detail4scan16DeviceScanKernelINS2_10policy_hubIiiijN4cuda3std3__44plusIvEEE10Policy1000EN6thrust24THRUST_300001_SM_1000_NS10device_ptrIiEESF_NS0_13ScanTileStateIiLb1EEES9_NS0_8NullTypeEjiLb0ESI_EEvT0_T1_T2_iT3_T4_T5_E12temp_storage+4], %r1041;
	st.shared.u32 	[_ZZN3cub18CUB_300001_SM_10006detail4scan16DeviceScanKernelINS2_10policy_hubIiiijN4cuda3std3__44plusIvEEE10Policy1000EN6thrust24THRUST_300001_SM_1000_NS10device_ptrIiEESF_NS0_13ScanTileStateIiLb1EEES9_NS0_8NullTypeEjiLb0ESI_EEvT0_T1_T2_iT3_T4_T5_E12temp_storage+8], %r397;
$L__BB13_91:
	setp.ne.s32 	%p55, %r252, 0;
	mov.u32 	%r1048, %r171;
	@%p55 bra 	$L__BB13_93;
	st.shared.u32 	[_ZZN3cub18CUB_300001_SM_10006detail4scan16DeviceScanKernelINS2_10policy_hubIiiijN4cuda3std3__44plusIvEEE10Policy1000EN6thrust24THRUST_300001_SM_1000_NS10device_ptrIiEESF_NS0_13ScanTileStateIiLb1EEES9_NS0_8NullTypeEjiLb0ESI_EEvT0_T1_T2_iT3_T4_T5_E12temp_storage+76], %r1041;
	mov.u32 	%r1048, %r1041;
$L__BB13_93:
	bar.sync 	0;
	setp.eq.s32 	%p56, %r82, 0;
	ld.shared.u32 	%r398, [_ZZN3cub18CUB_300001_SM_10006detail4scan16DeviceScanKernelINS2_10policy_hubIiiijN4cuda3std3__44plusIvEEE10Policy1000EN6thrust24THRUST_300001_SM_1000_NS10device_ptrIiEESF_NS0_13ScanTileStateIiLb1EEES9_NS0_8NullTypeEjiLb0ESI_EEvT0_T1_T2_iT3_T4_T5_E12temp_storage+76];
	selp.b32 	%r399, 0, %r398, %p56;
	add.s32 	%r1049, %r399, %r1048;
$L__BB13_94:
	add.s32 	%r544, %r1049, %r142;
	add.s32 	%r545, %r143, %r544;
	add.s32 	%r546, %r144, %r545;
	add.s32 	%r547, %r145, %r546;
	add.s32 	%r548, %r146, %r547;
	add.s32 	%r549, %r147, %r548;
	add.s32 	%r550, %r148, %r549;
	add.s32 	%r551, %r149, %r550;
	add.s32 	%r552, %r150, %r551;
	add.s32 	%r553, %r151, %r552;
	add.s32 	%r554, %r152, %r553;
	add.s32 	%r555, %r153, %r554;
	add.s32 	%r556, %r154, %r555;
	add.s32 	%r557, %r155, %r556;
	add.s32 	%r558, %r156, %r557;
	add.s32 	%r559, %r157, %r558;
	add.s32 	%r560, %r158, %r559;
	add.s32 	%r561, %r159, %r560;
	add.s32 	%r562, %r160, %r561;
	add.s32 	%r563, %r161, %r562;
	add.s32 	%r564, %r162, %r563;
	add.s32 	%r565, %r163, %r564;
	bar.sync 	0;
	st.shared.v2.u32 	[%r141], {%r544, %r545};
	st.shared.v2.u32 	[%r141+8], {%r546, %r547};
	st.shared.v2.u32 	[%r141+16], {%r548, %r549};
	st.shared.v2.u32 	[%r141+24], {%r550, %r551};
	st.shared.v2.u32 	[%r141+32], {%r552, %r553};
	st.shared.v2.u32 	[%r141+40], {%r554, %r555};
	st.shared.v2.u32 	[%r141+48], {%r556, %r557};
	st.shared.v2.u32 	[%r141+56], {%r558, %r559};
	st.shared.v2.u32 	[%r141+64], {%r560, %r561};
	st.shared.v2.u32 	[%r141+72], {%r562, %r563};
	st.shared.v2.u32 	[%r141+80], {%r564, %r565};
	bar.warp.sync 	-1;
	ld.shared.u32 	%r210, [%r140];
	ld.shared.u32 	%r211, [%r140+128];
	ld.shared.u32 	%r212, [%r140+256];
	ld.shared.u32 	%r213, [%r140+384];
	ld.shared.u32 	%r214, [%r140+512];
	ld.shared.u32 	%r215, [%r140+640];
	ld.shared.u32 	%r216, [%r140+768];
	ld.shared.u32 	%r217, [%r140+896];
	ld.shared.u32 	%r218, [%r140+1024];
	ld.shared.u32 	%r219, [%r140+1152];
	ld.shared.u32 	%r220, [%r140+1280];
	ld.shared.u32 	%r221, [%r140+1408];
	ld.shared.u32 	%r222, [%r140+1536];
	ld.shared.u32 	%r223, [%r140+1664];
	ld.shared.u32 	%r224, [%r140+1792];
	ld.shared.u32 	%r225, [%r140+1920];
	ld.shared.u32 	%r226, [%r140+2048];
	ld.shared.u32 	%r227, [%r140+2176];
	ld.shared.u32 	%r228, [%r140+2304];
	ld.shared.u32 	%r229, [%r140+2432];
	ld.shared.u32 	%r230, [%r140+2560];
	ld.shared.u32 	%r231, [%r140+2688];
	setp.ne.s32 	%p81, %r82, 0;
	@%p81 bra 	$L__BB13_96;
	st.volatile.shared.u32 	[_ZZN3cub18CUB_300001_SM_10006detail4scan16DeviceScanKernelINS2_10policy_hubIiiijN4cuda3std3__44plusIvEEE10Policy1000EN6thrust24THRUST_300001_SM_1000_NS10device_ptrIiEESF_NS0_13ScanTileStateIiLb1EEES9_NS0_8NullTypeEjiLb0ESI_EEvT0_T1_T2_iT3_T4_T5_E12temp_storage+33792], %r3;
$L__BB13_96:
	ld.param.u32 	%r997, [_ZN3cub18CUB_300001_SM_10006detail4scan16DeviceScanKernelINS2_10policy_hubIiiijN4cuda3std3__44plusIvEEE10Policy1000EN6thrust24THRUST_300001_SM_1000_NS10device_ptrIiEESF_NS0_13ScanTileStateIiLb1EEES9_NS0_8NullTypeEjiLb0ESI_EEvT0_T1_T2_iT3_T4_T5__param_3];
	bar.sync 	0;
	ld.volatile.shared.u32 	%r232, [_ZZN3cub18CUB_300001_SM_10006detail4scan16DeviceScanKernelINS2_10policy_hubIiiijN4cuda3std3__44plusIvEEE10Policy1000EN6thrust24THRUST_300001_SM_1000_NS10device_ptrIiEESF_NS0_13ScanTileStateIiLb1EEES9_NS0_8NullTypeEjiLb0ESI_EEvT0_T1_T2_iT3_T4_T5_E12temp_storage+33792];
	cvt.u64.u32 	%rd33, %r84;
	mov.u32 	%r566, %ctaid.x;
	add.s32 	%r567, %r997, %r566;
	mul.lo.s32 	%r568, %r567, 8448;
	cvt.u64.u32 	%rd34, %r568;
	add.s64 	%rd35, %rd33, %rd34;
	setp.ge.s32 	%p82, %r84, %r232;
	shl.b64 	%rd36, %rd35, 2;
	add.s64 	%rd12, %rd3, %rd36;
	@%p82 bra 	$L__BB13_98;
	st.global.u32 	[%rd12], %r210;
$L__BB13_98:
	mov.u32 	%r569, %tid.x;
	and.b32  	%r570, %r569, 992;
	mul.lo.s32 	%r571, %r570, 22;
	and.b32  	%r572, %r569, 31;
	or.b32  	%r573, %r571, %r572;
	or.b32  	%r574, %r573, 32;
	setp.ge.s32 	%p83, %r574, %r232;
	@%p83 bra 	$L__BB13_100;
	st.global.u32 	[%rd12+128], %r211;
$L__BB13_100:
	setp.ge.s32 	%p84, %r89, %r232;
	@%p84 bra 	$L__BB13_102;
	st.global.u32 	[%rd12+256], %r212;
$L__BB13_102:
	setp.ge.s32 	%p85, %r92, %r232;
	@%p85 bra 	$L__BB13_104;
	st.global.u32 	[%rd12+384], %r213;
$L__BB13_104:
	add.s32 	%r580, %r573, 128;
	setp.ge.s32 	%p86, %r580, %r232;
	@%p86 bra 	$L__BB13_106;
	st.global.u32 	[%rd12+512], %r214;
$L__BB13_106:
	add.s32 	%r586, %r573, 160;
	setp.ge.s32 	%p87, %r586, %r232;
	@%p87 bra 	$L__BB13_108;
	st.global.u32 	[%rd12+640], %r215;
$L__BB13_108:
	add.s32 	%r592, %r573, 192;
	setp.ge.s32 	%p88, %r592, %r232;
	@%p88 bra 	$L__BB13_110;
	st.global.u32 	[%rd12+768], %r216;
$L__BB13_110:
	setp.ge.s32 	%p89, %r101, %r232;
	@%p89 bra 	$L__BB13_112;
	st.global.u32 	[%rd12+896], %r217;
$L__BB13_112:
	add.s32 	%r598, %r573, 256;
	setp.ge.s32 	%p90, %r598, %r232;
	@%p90 bra 	$L__BB13_114;
	st.global.u32 	[%rd12+1024], %r218;
$L__BB13_114:
	add.s32 	%r604, %r573, 288;
	setp.ge.s32 	%p91, %r604, %r232;
	@%p91 bra 	$L__BB13_116;
	st.global.u32 	[%rd12+1152], %r219;
$L__BB13_116:
	add.s32 	%r610, %r573, 320;
	setp.ge.s32 	%p92, %r610, %r232;
	@%p92 bra 	$L__BB13_118;
	st.global.u32 	[%rd12+1280], %r220;
$L__BB13_118:
	setp.ge.s32 	%p93, %r110, %r232;
	@%p93 bra 	$L__BB13_120;
	st.global.u32 	[%rd12+1408], %r221;
$L__BB13_120:
	setp.ge.s32 	%p94, %r113, %r232;
	@%p94 bra 	$L__BB13_122;
	st.global.u32 	[%rd12+1536], %r222;
$L__BB13_122:
	setp.ge.s32 	%p95, %r116, %r232;
	@%p95 bra 	$L__BB13_124;
	st.global.u32 	[%rd12+1664], %r223;
$L__BB13_124:
	setp.ge.s32 	%p96, %r119, %r232;
	@%p96 bra 	$L__BB13_126;
	st.global.u32 	[%rd12+1792], %r224;
$L__BB13_126:
	add.s32 	%r616, %r573, 480;
	setp.ge.s32 	%p97, %r616, %r232;
	@%p97 bra 	$L__BB13_128;
	st.global.u32 	[%rd12+1920], %r225;
$L__BB13_128:
	add.s32 	%r622, %r573, 512;
	setp.ge.s32 	%p98, %r622, %r232;
	@%p98 bra 	$L__BB13_130;
	st.global.u32 	[%rd12+2048], %r226;
$L__BB13_130:
	setp.ge.s32 	%p99, %r126, %r232;
	@%p99 bra 	$L__BB13_132;
	st.global.u32 	[%rd12+2176], %r227;
$L__BB13_132:
	add.s32 	%r628, %r573, 576;
	setp.ge.s32 	%p100, %r628, %r232;
	@%p100 bra 	$L__BB13_134;
	st.global.u32 	[%rd12+2304], %r228;
$L__BB13_134:
	setp.ge.s32 	%p101, %r131, %r232;
	@%p101 bra 	$L__BB13_136;
	st.global.u32 	[%rd12+2432], %r229;
$L__BB13_136:
	add.s32 	%r634, %r573, 640;
	setp.ge.s32 	%p102, %r634, %r232;
	@%p102 bra 	$L__BB13_138;
	st.global.u32 	[%rd12+2560], %r230;
$L__BB13_138:
	add.s32 	%r640, %r573, 672;
	setp.ge.s32 	%p103, %r640, %r232;
	@%p103 bra 	$L__BB13_140;
	st.global.u32 	[%rd12+2688], %r231;
$L__BB13_140:
	ret;

}
	// .globl	_ZN3cub18CUB_300001_SM_10006detail4scan16DeviceScanKernelINS2_10policy_hubIiiimN4cuda3std3__44plusIvEEE10Policy1000EN6thrust24THRUST_300001_SM_1000_NS10device_ptrIiEESF_NS0_13ScanTileStateIiLb1EEES9_NS0_8NullTypeEmiLb0ESI_EEvT0_T1_T2_iT3_T4_T5_
.visible .entry _ZN3cub18CUB_300001_SM_10006detail4scan16DeviceScanKernelINS2_10policy_hubIiiimN4cuda3std3__44plusIvEEE10Policy1000EN6thrust24THRUST_300001_SM_1000_NS10device_ptrIiEESF_NS0_13ScanTileStateIiLb1EEES9_NS0_8NullTypeEmiLb0ESI_EEvT0_T1_T2_iT3_T4_T5_(
	.param .align 8 .b8 _ZN3cub18CUB_300001_SM_10006detail4scan16DeviceScanKernelINS2_10policy_hubIiiimN4cuda3std3__44plusIvEEE10Policy1000EN6thrust24THRUST_300001_SM_1000_NS10device_ptrIiEESF_NS0_13ScanTileStateIiLb1EEES9_NS0_8NullTypeEmiLb0ESI_EEvT0_T1_T2_iT3_T4_T5__param_0[8],
	.param .align 8 .b8 _ZN3cub18CUB_300001_SM_10006detail4scan16DeviceScanKernelINS2_10policy_hubIiiimN4cuda3std3__44plusIvEEE10Policy1000EN6thrust24THRUST_300001_SM_1000_NS10device_ptrIiEESF_NS0_13ScanTileStateIiLb1EEES9_NS0_8NullTypeEmiLb0ESI_EEvT0_T1_T2_iT3_T4_T5__param_1[8],
	.param .align 8 .b8 _ZN3cub18CUB_300001_SM_10006detail4scan16DeviceScanKernelINS2_10policy_hubIiiimN4cuda3std3__44plusIvEEE10Policy1000EN6thrust24THRUST_300001_SM_1000_NS10device_ptrIiEESF_NS0_13ScanTileStateIiLb1EEES9_NS0_8NullTypeEmiLb0ESI_EEvT0_T1_T2_iT3_T4_T5__param_2[8],
	.param .u32 _ZN3cub18CUB_300001_SM_10006detail4scan16DeviceScanKernelINS2_10policy_hubIiiimN4cuda3std3__44plusIvEEE10Policy1000EN6thrust24THRUST_300001_SM_1000_NS10device_ptrIiEESF_NS0_13ScanTileStateIiLb1EEES9_NS0_8NullTypeEmiLb0ESI_EEvT0_T1_T2_iT3_T4_T5__param_3,
	.param .align 1 .b8 _ZN3cub18CUB_300001_SM_10006detail4scan16DeviceScanKernelINS2_10policy_hubIiiimN4cuda3std3__44plusIvEEE10Policy1000EN6thrust24THRUST_300001_SM_1000_NS10device_ptrIiEESF_NS0_13ScanTileStateIiLb1EEES9_NS0_8NullTypeEmiLb0ESI_EEvT0_T1_T2_iT3_T4_T5__param_4[1],
	.param .align 1 .b8 _ZN3cub18CUB_300001_SM_10006detail4scan16DeviceScanKernelINS2_10policy_hubIiiimN4cuda3std3__44plusIvEEE10Policy1000EN6thrust24THRUST_300001_SM_1000_NS10device_ptrIiEESF_NS0_13ScanTileStateIiLb1EEES9_NS0_8NullTypeEmiLb0ESI_EEvT0_T1_T2_iT3_T4_T5__param_5[1],
	.param .u64 _ZN3cub18CUB_300001_SM_10006detail4scan16DeviceScanKernelINS2_10policy_hubIiiimN4cuda3std3__44plusIvEEE10Policy1000EN6thrust24THRUST_300001_SM_1000_NS10device_ptrIiEESF_NS0_13ScanTileStateIiLb1EEES9_NS0_8NullTypeEmiLb0ESI_EEvT0_T1_T2_iT3_T4_T5__param_6
)
.maxntid 416
{
	.reg .pred 	%p<158>;
	.reg .b32 	%r<1009>;
	.reg .b64 	%rd<55>;
	// demoted variable
	.shared .align 16 .b8 _ZZN3cub18CUB_300001_SM_10006detail4scan16DeviceScanKernelINS2_10policy_hubIiiimN4cuda3std3__44plusIvEEE10Policy1000EN6thrust24THRUST_300001_SM_1000_NS10device_ptrIiEESF_NS0_13ScanTileStateIiLb1EEES9_NS0_8NullTypeEmiLb0ESI_EEvT0_T1_T2_iT3_T4_T5_E12temp_storage[31632];
	ld.param.u64 	%rd1, [_ZN3cub18CUB_300001_SM_10006detail4scan16DeviceScanKernelINS2_10policy_hubIiiimN4cuda3std3__44plusIvEEE10Policy1000EN6thrust24THRUST_300001_SM_1000_NS10device_ptrIiEESF_NS0_13ScanTileStateIiLb1EEES9_NS0_8NullTypeEmiLb0ESI_EEvT0_T1_T2_iT3_T4_T5__param_2];
	ld.param.u64 	%rd16, [_ZN3cub18CUB_300001_SM_10006detail4scan16DeviceScanKernelINS2_10policy_hubIiiimN4cuda3std3__44plusIvEEE10Policy1000EN6thrust24THRUST_300001_SM_1000_NS10device_ptrIiEESF_NS0_13ScanTileStateIiLb1EEES9_NS0_8NullTypeEmiLb0ESI_EEvT0_T1_T2_iT3_T4_T5__param_1];
	ld.param.u64 	%rd17, [_ZN3cub18CUB_300001_SM_10006detail4scan16DeviceScanKernelINS2_10policy_hubIiiimN4cuda3std3__44plusIvEEE10Policy1000EN6thrust24THRUST_300001_SM_1000_NS10device_ptrIiEESF_NS0_13ScanTileStateIiLb1EEES9_NS0_8NullTypeEmiLb0ESI_EEvT0_T1_T2_iT3_T4_T5__param_0];
	ld.param.u32 	%r200, [_ZN3cub18CUB_300001_SM_10006detail4scan16DeviceScanKernelINS2_10policy_hubIiiimN4cuda3std3__44plusIvEEE10Policy1000EN6thrust24THRUST_300001_SM_1000_NS10device_ptrIiEESF_NS0_13ScanTileStateIiLb1EEES9_NS0_8NullTypeEmiLb0ESI_EEvT0_T1_T2_iT3_T4_T5__param_3];
	ld.param.u64 	%rd18, [_ZN3cub18CUB_300001_SM_10006detail4scan16DeviceScanKernelINS2_10policy_hubIiiimN4cuda3std3__44plusIvEEE10Policy1000EN6thrust24THRUST_300001_SM_1000_NS10device_ptrIiEESF_NS0_13ScanTileStateIiLb1EEES9_NS0_8NullTypeEmiLb0ESI_EEvT0_T1_T2_iT3_T4_T5__param_6];
	cvta.to.global.u64 	%rd2, %rd17;
	cvta.to.global.u64 	%rd3, %rd16;
	mov.u32 	%r201, %ctaid.x;
	add.s32 	%r1, %r200, %r201;
	mul.wide.s32 	%rd4, %r1, 7904;
	sub.s64 	%rd5, %rd18, %rd4;
	setp.lt.u64 	%p1, %rd5, 7905;
	@%p1 bra 	$L__BB14_26;
	mov.u32 	%r2, %tid.x;
	and.b32  	%r625, %r2, 31;
	and.b32  	%r626, %r2, 992;
	mul.lo.s32 	%r627, %r626, 19;
	or.b32  	%r628, %r627, %r625;
	cvt.u64.u32 	%rd38, %r628;
	add.s64 	%rd6, %rd4, %rd38;
	shl.b64 	%rd39, %rd6, 2;
	add.s64 	%rd40, %rd2, %rd39;
	ld.global.u32 	%r629, [%rd40];
	ld.global.u32 	%r630, [%rd40+128];
	ld.global.u32 	%r631, [%rd40+256];
	ld.global.u32 	%r632, [%rd40+384];
	ld.global.u32 	%r633, [%rd40+512];
	ld.global.u32 	%r634, [%rd40+640];
	ld.global.u32 	%r635, [%rd40+768];
	ld.global.u32 	%r636, [%rd40+896];
	ld.global.u32 	%r637, [%rd40+1024];
	ld.global.u32 	%r638, [%rd40+1152];
	ld.global.u32 	%r639, [%rd40+1280];
	ld.global.u32 	%r640, [%rd40+1408];
	ld.global.u32 	%r641, [%rd40+1536];
	ld.global.u32 	%r642, [%rd40+1664];
	ld.global.u32 	%r643, [%rd40+1792];
	ld.global.u32 	%r644, [%rd40+1920];
	ld.global.u32 	%r645, [%rd40+2048];
	ld.global.u32 	%r646, [%rd40+2176];
	ld.global.u32 	%r647, [%rd40+2304];
	// begin inline asm
	mov.u32 %r624, %laneid;
	// end inline asm
	shr.u32 	%r4, %r2, 5;
	mad.lo.s32 	%r648, %r4, 608, %r624;
	shl.b32 	%r649, %r648, 2;
	mov.u32 	%r650, _ZZN3cub18CUB_300001_SM_10006detail4scan16DeviceScanKernelINS2_10policy_hubIiiimN4cuda3std3__44plusIvEEE10Policy1000EN6thrust24THRUST_300001_SM_1000_NS10device_ptrIiEESF_NS0_13ScanTileStateIiLb1EEES9_NS0_8NullTypeEmiLb0ESI_EEvT0_T1_T2_iT3_T4_T5_E12temp_storage;
	add.s32 	%r5, %r650, %r649;
	st.shared.u32 	[%r5], %r629;
	st.shared.u32 	[%r5+128], %r630;
	st.shared.u32 	[%r5+256], %r631;
	st.shared.u32 	[%r5+384], %r632;
	st.shared.u32 	[%r5+512], %r633;
	st.shared.u32 	[%r5+640], %r634;
	st.shared.u32 	[%r5+768], %r635;
	st.shared.u32 	[%r5+896], %r636;
	st.shared.u32 	[%r5+1024], %r637;
	st.shared.u32 	[%r5+1152], %r638;
	st.shared.u32 	[%r5+1280], %r639;
	st.shared.u32 	[%r5+1408], %r640;
	st.shared.u32 	[%r5+1536], %r641;
	st.shared.u32 	[%r5+1664], %r642;
	st.shared.u32 	[%r5+1792], %r643;
	st.shared.u32 	[%r5+1920], %r644;
	st.shared.u32 	[%r5+2048], %r645;
	st.shared.u32 	[%r5+2176], %r646;
	st.shared.u32 	[%r5+2304], %r647;
	bar.warp.sync 	-1;
	mad.lo.s32 	%r6, %r624, 72, %r5;
	ld.shared.u32 	%r7, [%r6];
	ld.shared.u32 	%r8, [%r6+4];
	ld.shared.u32 	%r9, [%r6+8];
	ld.shared.u32 	%r10, [%r6+12];
	ld.shared.u32 	%r11, [%r6+16];
	ld.shared.u32 	%r12, [%r6+20];
	ld.shared.u32 	%r13, [%r6+24];
	ld.shared.u32 	%r14, [%r6+28];
	ld.shared.u32 	%r15, [%r6+32];
	ld.shared.u32 	%r16, [%r6+36];
	ld.shared.u32 	%r17, [%r6+40];
	ld.shared.u32 	%r18, [%r6+44];
	ld.shared.u32 	%r19, [%r6+48];
	ld.shared.u32 	%r20, [%r6+52];
	ld.shared.u32 	%r21, [%r6+56];
	ld.shared.u32 	%r22, [%r6+60];
	ld.shared.u32 	%r23, [%r6+64];
	ld.shared.u32 	%r24, [%r6+68];
	ld.shared.u32 	%r25, [%r6+72];
	bar.sync 	0;
	setp.ne.s32 	%p100, %r1, 0;
	@%p100 bra 	$L__BB14_6;
	add.s32 	%r868, %r8, %r7;
	add.s32 	%r869, %r9, %r868;
	add.s32 	%r870, %r10, %r869;
	add.s32 	%r871, %r11, %r870;
	add.s32 	%r872, %r12, %r871;
	add.s32 	%r873, %r13, %r872;
	add.s32 	%r874, %r14, %r873;
	add.s32 	%r875, %r15, %r874;
	add.s32 	%r876, %r16, %r875;
	add.s32 	%r877, %r17, %r876;
	add.s32 	%r878, %r18, %r877;
	add.s32 	%r879, %r19, %r878;
	add.s32 	%r880, %r20, %r879;
	add.s32 	%r881, %r21, %r880;
	add.s32 	%r882, %r22, %r881;
	add.s32 	%r883, %r23, %r882;
	add.s32 	%r884, %r24, %r883;
	add.s32 	%r842, %r25, %r884;
	mov.b32 	%r840, 1;
	mov.b32 	%r865, 0;
	mov.b32 	%r867, -1;
	// begin inline asm
	{  .reg .s32 r0;  .reg .pred p;  shfl.sync.up.b32 r0|p, %r842, %r840, %r865, %r867;  @p add.s32 r0, r0, %r842;  mov.s32 %r838, r0;}
	// end inline asm
	mov.b32 	%r846, 2;
	// begin inline asm
	{  .reg .s32 r0;  .reg .pred p;  shfl.sync.up.b32 r0|p, %r838, %r846, %r865, %r867;  @p add.s32 r0, r0, %r838;  mov.s32 %r844, r0;}
	// end inline asm
	mov.b32 	%r852, 4;
	// begin inline asm
	{  .reg .s32 r0;  .reg .pred p;  shfl.sync.up.b32 r0|p, %r844, %r852, %r865, %r867;  @p add.s32 r0, r0, %r844;  mov.s32 %r850, r0;}
	// end inline asm
	mov.b32 	%r858, 8;
	// begin inline asm
	{  .reg .s32 r0;  .reg .pred p;  shfl.sync.up.b32 r0|p, %r850, %r858, %r865, %r867;  @p add.s32 r0, r0, %r850;  mov.s32 %r856, r0;}
	// end inline asm
	mov.b32 	%r864, 16;
	// begin inline asm
	{  .reg .s32 r0;  .reg .pred p;  shfl.sync.up.b32 r0|p, %r856, %r864, %r865, %r867;  @p add.s32 r0, r0, %r856;  mov.s32 %r862, r0;}
	// end inline asm
	setp.ne.s32 	%p143, %r624, 31;
	@%p143 bra 	$L__BB14_4;
	shl.b32 	%r885, %r4, 2;
	mov.u32 	%r886, _ZZN3cub18CUB_300001_SM_10006detail4scan16DeviceScanKernelINS2_10policy_hubIiiimN4cuda3std3__44plusIvEEE10Policy1000EN6thrust24THRUST_300001_SM_1000_NS10device_ptrIiEESF_NS0_13ScanTileStateIiLb1EEES9_NS0_8NullTypeEmiLb0ESI_EEvT0_T1_T2_iT3_T4_T5_E12temp_storage;
	add.s32 	%r887, %r886, %r885;
	st.shared.u32 	[%r887+16], %r862;
$L__BB14_4:
	sub.s32 	%r888, %r862, %r842;
	bar.sync 	0;
	ld.shared.v4.u32 	{%r889, %r890, %r891, %r892}, [_ZZN3cub18CUB_300001_SM_10006detail4scan16DeviceScanKernelINS2_10policy_hubIiiimN4cuda3std3__44plusIvEEE10Policy1000EN6thrust24THRUST_300001_SM_1000_NS10device_ptrIiEESF_NS0_13ScanTileStateIiLb1EEES9_NS0_8NullTypeEmiLb0ESI_EEvT0_T1_T2_iT3_T4_T5_E12temp_storage+16];
	add.s32 	%r893, %r890, %r889;
	setp.eq.s32 	%p144, %r4, 2;
	selp.b32 	%r894, %r893, %r889, %p144;
	add.s32 	%r895, %r893, %r891;
	setp.eq.s32 	%p145, %r4, 3;
	selp.b32 	%r896, %r895, %r894, %p145;
	add.s32 	%r897, %r895, %r892;
	setp.eq.s32 	%p146, %r4, 4;
	selp.b32 	%r898, %r897, %r896, %p146;
	ld.shared.v4.u32 	{%r899, %r900, %r901, %r902}, [_ZZN3cub18CUB_300001_SM_10006detail4scan16DeviceScanKernelINS2_10policy_hubIiiimN4cuda3std3__44plusIvEEE10Policy1000EN6thrust24THRUST_300001_SM_1000_NS10device_ptrIiEESF_NS0_13ScanTileStateIiLb1EEES9_NS0_8NullTypeEmiLb0ESI_EEvT0_T1_T2_iT3_T4_T5_E12temp_storage+32];
	add.s32 	%r903, %r897, %r899;
	setp.eq.s32 	%p147, %r4, 5;
	selp.b32 	%r904, %r903, %r898, %p147;
	add.s32 	%r905, %r903, %r900;
	setp.eq.s32 	%p148, %r4, 6;
	selp.b32 	%r906, %r905, %r904, %p148;
	add.s32 	%r907, %r905, %r901;
	setp.eq.s32 	%p149, %r4, 7;
	selp.b32 	%r908, %r907, %r906, %p149;
	add.s32 	%r909, %r907, %r902;
	setp.eq.s32 	%p150, %r4, 8;
	selp.b32 	%r910, %r909, %r908, %p150;
	ld.shared.v4.u32 	{%r911, %r912, %r913, %r914}, [_ZZN3cub18CUB_300001_SM_10006detail4scan16DeviceScanKernelINS2_10policy_hubIiiimN4cuda3std3__44plusIvEEE10Policy1000EN6thrust24THRUST_300001_SM_1000_NS10device_ptrIiEESF_NS0_13ScanTileStateIiLb1EEES9_NS0_8NullTypeEmiLb0ESI_EEvT0_T1_T2_iT3_T4_T5_E12temp_storage+48];
	add.s32 	%r915, %r909, %r911;
	setp.eq.s32 	%p151, %r4, 9;
	selp.b32 	%r916, %r915, %r910, %p151;
	add.s32 	%r917, %r915, %r912;
	setp.eq.s32 	%p152, %r4, 10;
	selp.b32 	%r918, %r917, %r916, %p152;
	add.s32 	%r919, %r917, %r913;
	setp.eq.s32 	%p153, %r4, 11;
	selp.b32 	%r920, %r919, %r918, %p153;
	add.s32 	%r28, %r919, %r914;
	setp.eq.s32 	%p154, %r4, 12;
	selp.b32 	%r921, %r28, %r920, %p154;
	setp.lt.u32 	%p155, %r2, 32;
	setp.eq.s32 	%p156, %r624, 0;
	selp.b32 	%r922, 0, %r888, %p156;
	add.s32 	%r923, %r921, %r922;
	selp.b32 	%r977, %r888, %r923, %p155;
	setp.ne.s32 	%p157, %r2, 0;
	@%p157 bra 	$L__BB14_25;
	ld.shared.u32 	%r927, [_ZZN3cub18CUB_300001_SM_10006detail4scan16DeviceScanKernelINS2_10policy_hubIiiimN4cuda3std3__44plusIvEEE10Policy1000EN6thrust24THRUST_300001_SM_1000_NS10device_ptrIiEESF_NS0_13ScanTileStateIiLb1EEES9_NS0_8NullTypeEmiLb0ESI_EEvT0_T1_T2_iT3_T4_T5_E12temp_storage+64];
	add.s64 	%rd52, %rd1, 256;
	add.s32 	%r925, %r28, %r927;
	mov.b32 	%r924, 101;
	// begin inline asm
	st.relaxed.gpu.v2.u32 [%rd52], {%r924, %r925};
	// end inline asm
	mov.b32 	%r977, 0;
	bra.uni 	$L__BB14_25;
$L__BB14_6:
	add.s32 	%r681, %r8, %r7;
	add.s32 	%r682, %r9, %r681;
	add.s32 	%r683, %r10, %r682;
	add.s32 	%r684, %r11, %r683;
	add.s32 	%r685, %r12, %r684;
	add.s32 	%r686, %r13, %r685;
	add.s32 	%r687, %r14, %r686;
	add.s32 	%r688, %r15, %r687;
	add.s32 	%r689, %r16, %r688;
	add.s32 	%r690, %r17, %r689;
	add.s32 	%r691, %r18, %r690;
	add.s32 	%r692, %r19, %r691;
	add.s32 	%r693, %r20, %r692;
	add.s32 	%r694, %r21, %r693;
	add.s32 	%r695, %r22, %r694;
	add.s32 	%r696, %r23, %r695;
	add.s32 	%r697, %r24, %r696;
	add.s32 	%r655, %r25, %r697;
	mov.b32 	%r653, 1;
	mov.b32 	%r678, 0;
	mov.b32 	%r680, -1;
	// begin inline asm
	{  .reg .s32 r0;  .reg .pred p;  shfl.sync.up.b32 r0|p, %r655, %r653, %r678, %r680;  @p add.s32 r0, r0, %r655;  mov.s32 %r651, r0;}
	// end inline asm
	mov.b32 	%r659, 2;
	// begin inline asm
	{  .reg .s32 r0;  .reg .pred p;  shfl.sync.up.b32 r0|p, %r651, %r659, %r678, %r680;  @p add.s32 r0, r0, %r651;  mov.s32 %r657, r0;}
	// end inline asm
	mov.b32 	%r665, 4;
	// begin inline asm
	{  .reg .s32 r0;  .reg .pred p;  shfl.sync.up.b32 r0|p, %r657, %r665, %r678, %r680;  @p add.s32 r0, r0, %r657;  mov.s32 %r663, r0;}
	// end inline asm
	mov.b32 	%r671, 8;
	// begin inline asm
	{  .reg .s32 r0;  .reg .pred p;  shfl.sync.up.b32 r0|p, %r663, %r671, %r678, %r680;  @p add.s32 r0, r0, %r663;  mov.s32 %r669, r0;}
	// end inline asm
	mov.b32 	%r677, 16;
	// begin inline asm
	{  .reg .s32 r0;  .reg .pred p;  shfl.sync.up.b32 r0|p, %r669, %r677, %r678, %r680;  @p add.s32 r0, r0, %r669;  mov.s32 %r675, r0;}
	// end inline asm
	setp.ne.s32 	%p101, %r624, 31;
	@%p101 bra 	$L__BB14_8;
	shl.b32 	%r698, %r4, 2;
	mov.u32 	%r699, _ZZN3cub18CUB_300001_SM_10006detail4scan16DeviceScanKernelINS2_10policy_hubIiiimN4cuda3std3__44plusIvEEE10Policy1000EN6thrust24THRUST_300001_SM_1000_NS10device_ptrIiEESF_NS0_13ScanTileStateIiLb1EEES9_NS0_8NullTypeEmiLb0ESI_EEvT0_T1_T2_iT3_T4_T5_E12temp_storage;
	add.s32 	%r700, %r699, %r698;
	st.shared.u32 	[%r700+16], %r675;
$L__BB14_8:
	sub.s32 	%r701, %r675, %r655;
	bar.sync 	0;
	ld.shared.v4.u32 	{%r702, %r703, %r704, %r705}, [_ZZN3cub18CUB_300001_SM_10006detail4scan16DeviceScanKernelINS2_10policy_hubIiiimN4cuda3std3__44plusIvEEE10Policy1000EN6thrust24THRUST_300001_SM_1000_NS10device_ptrIiEESF_NS0_13ScanTileStateIiLb1EEES9_NS0_8NullTypeEmiLb0ESI_EEvT0_T1_T2_iT3_T4_T5_E12temp_storage+16];
	add.s32 	%r706, %r703, %r702;
	setp.eq.s32 	%p102, %r4, 2;
	selp.b32 	%r707, %r706, %r702, %p102;
	add.s32 	%r708, %r706, %r704;
	setp.eq.s32 	%p103, %r4, 3;
	selp.b32 	%r709, %r708, %r707, %p103;
	add.s32 	%r710, %r708, %r705;
	setp.eq.s32 	%p104, %r4, 4;
	selp.b32 	%r711, %r710, %r709, %p104;
	ld.shared.v4.u32 	{%r712, %r713, %r714, %r715}, [_ZZN3cub18CUB_300001_SM_10006detail4scan16DeviceScanKernelINS2_10policy_hubIiiimN4cuda3std3__44plusIvEEE10Policy1000EN6thrust24THRUST_300001_SM_1000_NS10device_ptrIiEESF_NS0_13ScanTileStateIiLb1EEES9_NS0_8NullTypeEmiLb0ESI_EEvT0_T1_T2_iT3_T4_T5_E12temp_storage+32];
	add.s32 	%r716, %r710, %r712;
	setp.eq.s32 	%p105, %r4, 5;
	selp.b32 	%r717, %r716, %r711, %p105;
	add.s32 	%r718, %r716, %r713;
	setp.eq.s32 	%p106, %r4, 6;
	selp.b32 	%r719, %r718, %r717, %p106;
	add.s32 	%r720, %r718, %r714;
	setp.eq.s32 	%p107, %r4, 7;
	selp.b32 	%r721, %r720, %r719, %p107;
	add.s32 	%r722, %r720, %r715;
	setp.eq.s32 	%p108, %r4, 8;
	selp.b32 	%r723, %r722, %r721, %p108;
	ld.shared.v4.u32 	{%r724, %r725, %r726, %r727}, [_ZZN3cub18CUB_300001_SM_10006detail4scan16DeviceScanKernelINS2_10policy_hubIiiimN4cuda3std3__44plusIvEEE10Policy1000EN6thrust24THRUST_300001_SM_1000_NS10device_ptrIiEESF_NS0_13ScanTileStateIiLb1EEES9_NS0_8NullTypeEmiLb0ESI_EEvT0_T1_T2_iT3_T4_T5_E12temp_storage+48];
	add.s32 	%r728, %r722, %r724;
	setp.eq.s32 	%p109, %r4, 9;
	selp.b32 	%r729, %r728, %r723, %p109;
	add.s32 	%r730, %r728, %r725;
	setp.eq.s32 	%p110, %r4, 10;
	selp.b32 	%r731, %r730, %r729, %p110;
	add.s32 	%r732, %r730, %r726;
	setp.eq.s32 	%p111, %r4, 11;
	selp.b32 	%r733, %r732, %r731, %p111;
	add.s32 	%r734, %r732, %r727;
	setp.eq.s32 	%p112, %r4, 12;
	selp.b32 	%r735, %r734, %r733, %p112;
	ld.shared.u32 	%r736, [_ZZN3cub18CUB_300001_SM_10006detail4scan16DeviceScanKernelINS2_10policy_hubIiiimN4cuda3std3__44plusIvEEE10Policy1000EN6thrust24THRUST_300001_SM_1000_NS10device_ptrIiEESF_NS0_13ScanTileStateIiLb1EEES9_NS0_8NullTypeEmiLb0ESI_EEvT0_T1_T2_iT3_T4_T5_E12temp_storage+64];
	add.s32 	%r32, %r734, %r736;
	setp.gt.u32 	%p113, %r2, 31;
	setp.lt.u32 	%p114, %r2, 32;
	setp.eq.s32 	%p115, %r624, 0;
	selp.b32 	%r737, 0, %r701, %p115;
	add.s32 	%r976, %r735, %r737;
	selp.b32 	%r34, %r701, %r976, %p114;
	@%p113 bra 	$L__BB14_24;
	setp.ne.s32 	%p116, %r2, 0;
	mul.wide.s32 	%rd41, %r1, 8;
	add.s64 	%rd7, %rd1, %rd41;
	@%p116 bra 	$L__BB14_11;
	st.shared.u32 	[_ZZN3cub18CUB_300001_SM_10006detail4scan16DeviceScanKernelINS2_10policy_hubIiiimN4cuda3std3__44plusIvEEE10Policy1000EN6thrust24THRUST_300001_SM_1000_NS10device_ptrIiEESF_NS0_13ScanTileStateIiLb1EEES9_NS0_8NullTypeEmiLb0ESI_EEvT0_T1_T2_iT3_T4_T5_E12temp_storage+12], %r32;
	add.s64 	%rd42, %rd7, 256;
	mov.b32 	%r738, 100;
	// begin inline asm
	st.relaxed.gpu.v2.u32 [%rd42], {%r738, %r32};
	// end inline asm
$L__BB14_11:
	not.b32 	%r744, %r2;
	add.s32 	%r972, %r1, %r744;
	mov.b32 	%r740, 550;
	// begin inline asm
	nanosleep.u32 %r740;
	// end inline asm
	mul.wide.s32 	%rd44, %r972, 8;
	add.s64 	%rd45, %rd1, %rd44;
	add.s64 	%rd43, %rd45, 256;
	// begin inline asm
	ld.relaxed.gpu.v2.u32 {%r973, %r967}, [%rd43];
	// end inline asm
	mov.b32 	%r968, 478;
$L__BB14_12:
	setp.eq.s32 	%p117, %r973, 99;
	mov.b32 	%r745, -1;
	vote.sync.any.pred 	%p118, %p117, %r745;
	not.pred 	%p119, %p118;
	@%p119 bra 	$L__BB14_14;
	// begin inline asm
	nanosleep.u32 %r968;
	// end inline asm
	shr.u32 	%r968, %r968, 1;
	// begin inline asm
	ld.relaxed.gpu.v2.u32 {%r973, %r967}, [%rd43];
	// end inline asm
	bra.uni 	$L__BB14_12;
$L__BB14_14:
	setp.eq.s32 	%p120, %r973, 101;
	mov.b32 	%r772, -1;
	vote.sync.ballot.b32 	%r774, %p120, %r772;
	// begin inline asm
	mov.u32 %r747, %lanemask_ge;
	// end inline asm
	and.b32  	%r775, %r774, %r747;
	or.b32  	%r776, %r775, -2147483648;
	add.s32 	%r777, %r776, -1;
	not.b32 	%r778, %r776;
	and.b32  	%r779, %r778, %r777;
	popc.b32 	%r751, %r779;
	mov.b32 	%r750, 1;
	// begin inline asm
	shfl.sync.down.b32 %r748, %r967, %r750, %r751, %r772;
	// end inline asm
	setp.lt.s32 	%p122, %r624, %r751;
	selp.b32 	%r780, %r748, 0, %p122;
	add.s32 	%r754, %r780, %r967;
	mov.b32 	%r755, 2;
	// begin inline asm
	shfl.sync.down.b32 %r753, %r754, %r755, %r751, %r772;
	// end inline asm
	add.s32 	%r47, %r624, 2;
	setp.gt.s32 	%p123, %r47, %r751;
	selp.b32 	%r781, 0, %r753, %p123;
	add.s32 	%r759, %r754, %r781;
	mov.b32 	%r760, 4;
	// begin inline asm
	shfl.sync.down.b32 %r758, %r759, %r760, %r751, %r772;
	// end inline asm
	add.s32 	%r48, %r624, 4;
	setp.gt.s32 	%p124, %r48, %r751;
	selp.b32 	%r782, 0, %r758, %p124;
	add.s32 	%r764, %r759, %r782;
	mov.b32 	%r765, 8;
	// begin inline asm
	shfl.sync.down.b32 %r763, %r764, %r765, %r751, %r772;
	// end inline asm
	add.s32 	%r49, %r624, 8;
	setp.gt.s32 	%p125, %r49, %r751;
	selp.b32 	%r783, 0, %r763, %p125;
	add.s32 	%r769, %r764, %r783;
	mov.b32 	%r770, 16;
	// begin inline asm
	shfl.sync.down.b32 %r768, %r769, %r770, %r751, %r772;
	// end inline asm
	add.s32 	%r50, %r624, 16;
	setp.gt.s32 	%p126, %r50, %r751;
	selp.b32 	%r784, 0, %r768, %p126;
	add.s32 	%r971, %r769, %r784;
	add.s64 	%rd9, %rd1, 256;
	mov.b32 	%r969, 478;
$L__BB14_15:
	setp.ne.s32 	%p127, %r973, 101;
	mov.b32 	%r785, -1;
	vote.sync.all.pred 	%p128, %p127, %r785;
	not.pred 	%p129, %p128;
	@%p129 bra 	$L__BB14_20;
	shr.u32 	%r969, %r969, 1;
	mul.wide.s32 	%rd48, %r972, 8;
	add.s64 	%rd49, %rd9, %rd48;
	add.s64 	%rd47, %rd49, -256;
	// begin inline asm
	ld.relaxed.gpu.v2.u32 {%r973, %r974}, [%rd47];
	// end inline asm
	mov.u32 	%r975, %r969;
$L__BB14_17:
	setp.eq.s32 	%p133, %r973, 99;
	mov.b32 	%r793, -1;
	vote.sync.any.pred 	%p134, %p133, %r793;
	not.pred 	%p135, %p134;
	@%p135 bra 	$L__BB14_19;
	// begin inline asm
	nanosleep.u32 %r975;
	// end inline asm
	shr.u32 	%r975, %r975, 1;
	// begin inline asm
	ld.relaxed.gpu.v2.u32 {%r973, %r974}, [%rd47];
	// end inline asm
	bra.uni 	$L__BB14_17;
$L__BB14_19:
	setp.eq.s32 	%p136, %r973, 101;
	mov.b32 	%r819, -1;
	vote.sync.ballot.b32 	%r820, %p136, %r819;
	and.b32  	%r821, %r820, %r747;
	or.b32  	%r822, %r821, -2147483648;
	add.s32 	%r823, %r822, -1;
	not.b32 	%r824, %r822;
	and.b32  	%r825, %r824, %r823;
	popc.b32 	%r798, %r825;
	mov.b32 	%r797, 1;
	// begin inline asm
	shfl.sync.down.b32 %r795, %r974, %r797, %r798, %r819;
	// end inline asm
	setp.lt.s32 	%p138, %r624, %r798;
	selp.b32 	%r826, %r795, 0, %p138;
	add.s32 	%r801, %r826, %r974;
	mov.b32 	%r802, 2;
	// begin inline asm
	shfl.sync.down.b32 %r800, %r801, %r802, %r798, %r819;
	// end inline asm
	setp.gt.s32 	%p139, %r47, %r798;
	selp.b32 	%r827, 0, %r800, %p139;
	add.s32 	%r806, %r801, %r827;
	mov.b32 	%r807, 4;
	// begin inline asm
	shfl.sync.down.b32 %r805, %r806, %r807, %r798, %r819;
	// end inline asm
	setp.gt.s32 	%p140, %r48, %r798;
	selp.b32 	%r828, 0, %r805, %p140;
	add.s32 	%r811, %r806, %r828;
	mov.b32 	%r812, 8;
	// begin inline asm
	shfl.sync.down.b32 %r810, %r811, %r812, %r798, %r819;
	// end inline asm
	setp.gt.s32 	%p141, %r49, %r798;
	selp.b32 	%r829, 0, %r810, %p141;
	add.s32 	%r816, %r811, %r829;
	mov.b32 	%r817, 16;
	// begin inline asm
	shfl.sync.down.b32 %r815, %r816, %r817, %r798, %r819;
	// end inline asm
	setp.gt.s32 	%p142, %r50, %r798;
	selp.b32 	%r830, 0, %r815, %p142;
	add.s32 	%r831, %r830, %r971;
	add.s32 	%r971, %r831, %r816;
	add.s32 	%r972, %r972, -32;
	bra.uni 	$L__BB14_15;
$L__BB14_20:
	@%p116 bra 	$L__BB14_22;
	add.s32 	%r788, %r971, %r32;
	add.s64 	%rd46, %rd7, 256;
	mov.b32 	%r787, 101;
	// begin inline asm
	st.relaxed.gpu.v2.u32 [%rd46], {%r787, %r788};
	// end inline asm
	st.shared.u32 	[_ZZN3cub18CUB_300001_SM_10006detail4scan16DeviceScanKernelINS2_10policy_hubIiiimN4cuda3std3__44plusIvEEE10Policy1000EN6thrust24THRUST_300001_SM_1000_NS10device_ptrIiEESF_NS0_13ScanTileStateIiLb1EEES9_NS0_8NullTypeEmiLb0ESI_EEvT0_T1_T2_iT3_T4_T5_E12temp_storage+4], %r971;
	st.shared.u32 	[_ZZN3cub18CUB_300001_SM_10006detail4scan16DeviceScanKernelINS2_10policy_hubIiiimN4cuda3std3__44plusIvEEE10Policy1000EN6thrust24THRUST_300001_SM_1000_NS10device_ptrIiEESF_NS0_13ScanTileStateIiLb1EEES9_NS0_8NullTypeEmiLb0ESI_EEvT0_T1_T2_iT3_T4_T5_E12temp_storage+8], %r788;
$L__BB14_22:
	setp.ne.s32 	%p131, %r624, 0;
	mov.u32 	%r976, %r34;
	@%p131 bra 	$L__BB14_24;
	st.shared.u32 	[_ZZN3cub18CUB_300001_SM_10006detail4scan16DeviceScanKernelINS2_10policy_hubIiiimN4cuda3std3__44plusIvEEE10Policy1000EN6thrust24THRUST_300001_SM_1000_NS10device_ptrIiEESF_NS0_13ScanTileStateIiLb1EEES9_NS0_8NullTypeEmiLb0ESI_EEvT0_T1_T2_iT3_T4_T5_E12temp_storage+84], %r971;
	mov.u32 	%r976, %r971;
$L__BB14_24:
	bar.sync 	0;
	setp.eq.s32 	%p132, %r2, 0;
	ld.shared.u32 	%r789, [_ZZN3cub18CUB_300001_SM_10006detail4scan16DeviceScanKernelINS2_10policy_hubIiiimN4cuda3std3__44plusIvEEE10Policy1000EN6thrust24THRUST_300001_SM_1000_NS10device_ptrIiEESF_NS0_13ScanTileStateIiLb1EEES9_NS0_8NullTypeEmiLb0ESI_EEvT0_T1_T2_iT3_T4_T5_E12temp_storage+84];
	selp.b32 	%r790, 0, %r789, %p132;
	add.s32 	%r977, %r790, %r976;
$L__BB14_25:
	add.s32 	%r928, %r977, %r7;
	add.s32 	%r929, %r8, %r928;
	add.s32 	%r930, %r9, %r929;
	add.s32 	%r931, %r10, %r930;
	add.s32 	%r932, %r11, %r931;
	add.s32 	%r933, %r12, %r932;
	add.s32 	%r934, %r13, %r933;
	add.s32 	%r935, %r14, %r934;
	add.s32 	%r936, %r15, %r935;
	add.s32 	%r937, %r16, %r936;
	add.s32 	%r938, %r17, %r937;
	add.s32 	%r939, %r18, %r938;
	add.s32 	%r940, %r19, %r939;
	add.s32 	%r941, %r20, %r940;
	add.s32 	%r942, %r21, %r941;
	add.s32 	%r943, %r22, %r942;
	add.s32 	%r944, %r23, %r943;
	add.s32 	%r945, %r24, %r944;
	add.s32 	%r946, %r25, %r945;
	bar.sync 	0;
	st.shared.u32 	[%r6], %r928;
	st.shared.u32 	[%r6+4], %r929;
	st.shared.u32 	[%r6+8], %r930;
	st.shared.u32 	[%r6+12], %r931;
	st.shared.u32 	[%r6+16], %r932;
	st.shared.u32 	[%r6+20], %r933;
	st.shared.u32 	[%r6+24], %r934;
	st.shared.u32 	[%r6+28], %r935;
	st.shared.u32 	[%r6+32], %r936;
	st.shared.u32 	[%r6+36], %r937;
	st.shared.u32 	[%r6+40], %r938;
	st.shared.u32 	[%r6+44], %r939;
	st.shared.u32 	[%r6+48], %r940;
	st.shared.u32 	[%r6+52], %r941;
	st.shared.u32 	[%r6+56], %r942;
	st.shared.u32 	[%r6+60], %r943;
	st.shared.u32 	[%r6+64], %r944;
	st.shared.u32 	[%r6+68], %r945;
	st.shared.u32 	[%r6+72], %r946;
	bar.warp.sync 	-1;
	ld.shared.u32 	%r947, [%r5];
	ld.shared.u32 	%r948, [%r5+128];
	ld.shared.u32 	%r949, [%r5+256];
	ld.shared.u32 	%r950, [%r5+384];
	ld.shared.u32 	%r951, [%r5+512];
	ld.shared.u32 	%r952, [%r5+640];
	ld.shared.u32 	%r953, [%r5+768];
	ld.shared.u32 	%r954, [%r5+896];
	ld.shared.u32 	%r955, [%r5+1024];
	ld.shared.u32 	%r956, [%r5+1152];
	ld.shared.u32 	%r957, [%r5+1280];
	ld.shared.u32 	%r958, [%r5+1408];
	ld.shared.u32 	%r959, [%r5+1536];
	ld.shared.u32 	%r960, [%r5+1664];
	ld.shared.u32 	%r961, [%r5+1792];
	ld.shared.u32 	%r962, [%r5+1920];
	ld.shared.u32 	%r963, [%r5+2048];
	ld.shared.u32 	%r964, [%r5+2176];
	ld.shared.u32 	%r965, [%r5+2304];
	add.s64 	%rd54, %rd3, %rd39;
	st.global.u32 	[%rd54], %r947;
	st.global.u32 	[%rd54+128], %r948;
	st.global.u32 	[%rd54+256], %r949;
	st.global.u32 	[%rd54+384], %r950;
	st.global.u32 	[%rd54+512], %r951;
	st.global.u32 	[%rd54+640], %r952;
	st.global.u32 	[%rd54+768], %r953;
	st.global.u32 	[%rd54+896], %r954;
	st.global.u32 	[%rd54+1024], %r955;
	st.global.u32 	[%rd54+1152], %r956;
	st.global.u32 	[%rd54+1280], %r957;
	st.global.u32 	[%rd54+1408], %r958;
	st.global.u32 	[%rd54+1536], %r959;
	st.global.u32 	[%rd54+1664], %r960;
	st.global.u32 	[%rd54+1792], %r961;
	st.global.u32 	[%rd54+1920], %r962;
	st.global.u32 	[%rd54+2048], %r963;
	st.global.u32 	[%rd54+2176], %r964;
	st.global.u32 	[%rd54+2304], %r965;
	bra.uni 	$L__BB14_128;
$L__BB14_26:
	setp.eq.s64 	%p2, %rd5, 0;
	@%p2 bra 	$L__BB14_128;
	cvt.u32.u64 	%r72, %rd5;
	shl.b64 	%rd19, %rd4, 2;
	add.s64 	%rd20, %rd2, %rd19;
	mov.u32 	%r73, %tid.x;
	ld.global.u32 	%r996, [%rd20];
	and.b32  	%r202, %r73, 31;
	and.b32  	%r203, %r73, 992;
	mul.lo.s32 	%r204, %r203, 19;
	or.b32  	%r75, %r204, %r202;
	setp.ge.u32 	%p3, %r75, %r72;
	shl.b32 	%r205, %r75, 2;
	cvt.u64.u32 	%rd21, %r205;
	add.s64 	%rd11, %rd20, %rd21;
	mov.u32 	%r978, %r996;
	@%p3 bra 	$L__BB14_29;
	ld.global.u32 	%r978, [%rd11];
$L__BB14_29:
	add.s32 	%r206, %r75, 32;
	setp.ge.u32 	%p4, %r206, %r72;
	mov.u32 	%r979, %r996;
	@%p4 bra 	$L__BB14_31;
	ld.global.u32 	%r979, [%rd11+128];
$L__BB14_31:
	add.s32 	%r207, %r75, 64;
	setp.ge.u32 	%p5, %r207, %r72;
	mov.u32 	%r980, %r996;
	@%p5 bra 	$L__BB14_33;
	ld.global.u32 	%r980, [%rd11+256];
$L__BB14_33:
	add.s32 	%r208, %r75, 96;
	setp.ge.u32 	%p6, %r208, %r72;
	mov.u32 	%r981, %r996;
	@%p6 bra 	$L__BB14_35;
	ld.global.u32 	%r981, [%rd11+384];
$L__BB14_35:
	add.s32 	%r209, %r75, 128;
	setp.ge.u32 	%p7, %r209, %r72;
	mov.u32 	%r982, %r996;
	@%p7 bra 	$L__BB14_37;
	ld.global.u32 	%r982, [%rd11+512];
$L__BB14_37:
	add.s32 	%r210, %r75, 160;
	setp.ge.u32 	%p8, %r210, %r72;
	mov.u32 	%r983, %r996;
	@%p8 bra 	$L__BB14_39;
	ld.global.u32 	%r983, [%rd11+640];
$L__BB14_39:
	add.s32 	%r211, %r75, 192;
	setp.ge.u32 	%p9, %r211, %r72;
	mov.u32 	%r984, %r996;
	@%p9 bra 	$L__BB14_41;
	ld.global.u32 	%r984, [%rd11+768];
$L__BB14_41:
	add.s32 	%r212, %r75, 224;
	setp.ge.u32 	%p10, %r212, %r72;
	mov.u32 	%r985, %r996;
	@%p10 bra 	$L__BB14_43;
	ld.global.u32 	%r985, [%rd11+896];
$L__BB14_43:
	add.s32 	%r92, %r75, 256;
	setp.ge.u32 	%p11, %r92, %r72;
	mov.u32 	%r986, %r996;
	@%p11 bra 	$L__BB14_45;
	ld.global.u32 	%r986, [%rd11+1024];
$L__BB14_45:
	add.s32 	%r213, %r75, 288;
	setp.ge.u32 	%p12, %r213, %r72;
	mov.u32 	%r987, %r996;
	@%p12 bra 	$L__BB14_47;
	ld.global.u32 	%r987, [%rd11+1152];
$L__BB14_47:
	add.s32 	%r214, %r75, 320;
	setp.ge.u32 	%p13, %r214, %r72;
	mov.u32 	%r988, %r996;
	@%p13 bra 	$L__BB14_49;
	ld.global.u32 	%r988, [%rd11+1280];
$L__BB14_49:
	add.s32 	%r215, %r75, 352;
	setp.ge.u32 	%p14, %r215, %r72;
	mov.u32 	%r989, %r996;
	@%p14 bra 	$L__BB14_51;
	ld.global.u32 	%r989, [%rd11+1408];
$L__BB14_51:
	add.s32 	%r216, %r75, 384;
	setp.ge.u32 	%p15, %r216, %r72;
	mov.u32 	%r990, %r996;
	@%p15 bra 	$L__BB14_53;
	ld.global.u32 	%r990, [%rd11+1536];
$L__BB14_53:
	add.s32 	%r217, %r75, 416;
	setp.ge.u32 	%p16, %r217, %r72;
	mov.u32 	%r991, %r996;
	@%p16 bra 	$L__BB14_55;
	ld.global.u32 	%r991, [%rd11+1664];
$L__BB14_55:
	add.s32 	%r218, %r75, 448;
	setp.ge.u32 	%p17, %r218, %r72;
	mov.u32 	%r992, %r996;
	@%p17 bra 	$L__BB14_57;
	ld.global.u32 	%r992, [%rd11+1792];
$L__BB14_57:
	add.s32 	%r219, %r75, 480;
	setp.ge.u32 	%p18, %r219, %r72;
	mov.u32 	%r993, %r996;
	@%p18 bra 	$L__BB14_59;
	ld.global.u32 	%r993, [%rd11+1920];
$L__BB14_59:
	add.s32 	%r220, %r75, 512;
	setp.ge.u32 	%p19, %r220, %r72;
	mov.u32 	%r994, %r996;
	@%p19 bra 	$L__BB14_61;
	ld.global.u32 	%r994, [%rd11+2048];
$L__BB14_61:
	add.s32 	%r221, %r75, 544;
	setp.ge.u32 	%p20, %r221, %r72;
	mov.u32 	%r995, %r996;
	@%p20 bra 	$L__BB14_63;
	ld.global.u32 	%r995, [%rd11+2176];
$L__BB14_63:
	add.s32 	%r113, %r75, 576;
	setp.ge.u32 	%p21, %r113, %r72;
	@%p21 bra 	$L__BB14_65;
	ld.global.u32 	%r996, [%rd11+2304];
$L__BB14_65:
	// begin inline asm
	mov.u32 %r222, %laneid;
	// end inline asm
	shr.u32 	%r117, %r73, 5;
	mad.lo.s32 	%r223, %r117, 608, %r222;
	shl.b32 	%r224, %r223, 2;
	mov.u32 	%r225, _ZZN3cub18CUB_300001_SM_10006detail4scan16DeviceScanKernelINS2_10policy_hubIiiimN4cuda3std3__44plusIvEEE10Policy1000EN6thrust24THRUST_300001_SM_1000_NS10device_ptrIiEESF_NS0_13ScanTileStateIiLb1EEES9_NS0_8NullTypeEmiLb0ESI_EEvT0_T1_T2_iT3_T4_T5_E12temp_storage;
	add.s32 	%r118, %r225, %r224;
	st.shared.u32 	[%r118], %r978;
	st.shared.u32 	[%r118+128], %r979;
	st.shared.u32 	[%r118+256], %r980;
	st.shared.u32 	[%r118+384], %r981;
	st.shared.u32 	[%r118+512], %r982;
	st.shared.u32 	[%r118+640], %r983;
	st.shared.u32 	[%r118+768], %r984;
	st.shared.u32 	[%r118+896], %r985;
	st.shared.u32 	[%r118+1024], %r986;
	st.shared.u32 	[%r118+1152], %r987;
	st.shared.u32 	[%r118+1280], %r988;
	st.shared.u32 	[%r118+1408], %r989;
	st.shared.u32 	[%r118+1536], %r990;
	st.shared.u32 	[%r118+1664], %r991;
	st.shared.u32 	[%r118+1792], %r992;
	st.shared.u32 	[%r118+1920], %r993;
	st.shared.u32 	[%r118+2048], %r994;
	st.shared.u32 	[%r118+2176], %r995;
	st.shared.u32 	[%r118+2304], %r996;
	bar.warp.sync 	-1;
	mad.lo.s32 	%r119, %r222, 72, %r118;
	ld.shared.u32 	%r120, [%r119];
	ld.shared.u32 	%r121, [%r119+4];
	ld.shared.u32 	%r122, [%r119+8];
	ld.shared.u32 	%r123, [%r119+12];
	ld.shared.u32 	%r124, [%r119+16];
	ld.shared.u32 	%r125, [%r119+20];
	ld.shared.u32 	%r126, [%r119+24];
	ld.shared.u32 	%r127, [%r119+28];
	ld.shared.u32 	%r128, [%r119+32];
	ld.shared.u32 	%r129, [%r119+36];
	ld.shared.u32 	%r130, [%r119+40];
	ld.shared.u32 	%r131, [%r119+44];
	ld.shared.u32 	%r132, [%r119+48];
	ld.shared.u32 	%r133, [%r119+52];
	ld.shared.u32 	%r134, [%r119+56];
	ld.shared.u32 	%r135, [%r119+60];
	ld.shared.u32 	%r136, [%r119+64];
	ld.shared.u32 	%r137, [%r119+68];
	ld.shared.u32 	%r138, [%r119+72];
	bar.sync 	0;
	setp.ne.s32 	%p22, %r1, 0;
	@%p22 bra 	$L__BB14_69;
	add.s32 	%r451, %r121, %r120;
	add.s32 	%r452, %r122, %r451;
	add.s32 	%r453, %r123, %r452;
	add.s32 	%r454, %r124, %r453;
	add.s32 	%r455, %r125, %r454;
	add.s32 	%r456, %r126, %r455;
	add.s32 	%r457, %r127, %r456;
	add.s32 	%r458, %r128, %r457;
	add.s32 	%r459, %r129, %r458;
	add.s32 	%r460, %r130, %r459;
	add.s32 	%r461, %r131, %r460;
	add.s32 	%r462, %r132, %r461;
	add.s32 	%r463, %r133, %r462;
	add.s32 	%r464, %r134, %r463;
	add.s32 	%r465, %r135, %r464;
	add.s32 	%r466, %r136, %r465;
	add.s32 	%r467, %r137, %r466;
	add.s32 	%r425, %r138, %r467;
	mov.b32 	%r423, 1;
	mov.b32 	%r448, 0;
	mov.b32 	%r450, -1;
	// begin inline asm
	{  .reg .s32 r0;  .reg .pred p;  shfl.sync.up.b32 r0|p, %r425, %r423, %r448, %r450;  @p add.s32 r0, r0, %r425;  mov.s32 %r421, r0;}
	// end inline asm
	mov.b32 	%r429, 2;
	// begin inline asm
	{  .reg .s32 r0;  .reg .pred p;  shfl.sync.up.b32 r0|p, %r421, %r429, %r448, %r450;  @p add.s32 r0, r0, %r421;  mov.s32 %r427, r0;}
	// end inline asm
	mov.b32 	%r435, 4;
	// begin inline asm
	{  .reg .s32 r0;  .reg .pred p;  shfl.sync.up.b32 r0|p, %r427, %r435, %r448, %r450;  @p add.s32 r0, r0, %r427;  mov.s32 %r433, r0;}
	// end inline asm
	mov.b32 	%r441, 8;
	// begin inline asm
	{  .reg .s32 r0;  .reg .pred p;  shfl.sync.up.b32 r0|p, %r433, %r441, %r448, %r450;  @p add.s32 r0, r0, %r433;  mov.s32 %r439, r0;}
	// end inline asm
	mov.b32 	%r447, 16;
	// begin inline asm
	{  .reg .s32 r0;  .reg .pred p;  shfl.sync.up.b32 r0|p, %r439, %r447, %r448, %r450;  @p add.s32 r0, r0, %r439;  mov.s32 %r445, r0;}
	// end inline asm
	setp.ne.s32 	%p65, %r222, 31;
	@%p65 bra 	$L__BB14_68;
	shl.b32 	%r468, %r117, 2;
	mov.u32 	%r469, _ZZN3cub18CUB_300001_SM_10006detail4scan16DeviceScanKernelINS2_10policy_hubIiiimN4cuda3std3__44plusIvEEE10Policy1000EN6thrust24THRUST_300001_SM_1000_NS10device_ptrIiEESF_NS0_13ScanTileStateIiLb1EEES9_NS0_8NullTypeEmiLb0ESI_EEvT0_T1_T2_iT3_T4_T5_E12temp_storage;
	add.s32 	%r470, %r469, %r468;
	st.shared.u32 	[%r470+16], %r445;
$L__BB14_68:
	sub.s32 	%r471, %r445, %r425;
	bar.sync 	0;
	ld.shared.v4.u32 	{%r472, %r473, %r474, %r475}, [_ZZN3cub18CUB_300001_SM_10006detail4scan16DeviceScanKernelINS2_10policy_hubIiiimN4cuda3std3__44plusIvEEE10Policy1000EN6thrust24THRUST_300001_SM_1000_NS10device_ptrIiEESF_NS0_13ScanTileStateIiLb1EEES9_NS0_8NullTypeEmiLb0ESI_EEvT0_T1_T2_iT3_T4_T5_E12temp_storage+16];
	add.s32 	%r476, %r473, %r472;
	setp.eq.s32 	%p66, %r117, 2;
	selp.b32 	%r477, %r476, %r472, %p66;
	add.s32 	%r478, %r476, %r474;
	setp.eq.s32 	%p67, %r117, 3;
	selp.b32 	%r479, %r478, %r477, %p67;
	add.s32 	%r480, %r478, %r475;
	setp.eq.s32 	%p68, %r117, 4;
	selp.b32 	%r481, %r480, %r479, %p68;
	ld.shared.v4.u32 	{%r482, %r483, %r484, %r485}, [_ZZN3cub18CUB_300001_SM_10006detail4scan16DeviceScanKernelINS2_10policy_hubIiiimN4cuda3std3__44plusIvEEE10Policy1000EN6thrust24THRUST_300001_SM_1000_NS10device_ptrIiEESF_NS0_13ScanTileStateIiLb1EEES9_NS0_8NullTypeEmiLb0ESI_EEvT0_T1_T2_iT3_T4_T5_E12temp_storage+32];
	add.s32 	%r486, %r480, %r482;
	setp.eq.s32 	%p69, %r117, 5;
	selp.b32 	%r487, %r486, %r481, %p69;
	add.s32 	%r488, %r486, %r483;
	setp.eq.s32 	%p70, %r117, 6;
	selp.b32 	%r489, %r488, %r487, %p70;
	add.s32 	%r490, %r488, %r484;
	setp.eq.s32 	%p71, %r117, 7;
	selp.b32 	%r491, %r490, %r489, %p71;
	add.s32 	%r492, %r490, %r485;
	setp.eq.s32 	%p72, %r117, 8;
	selp.b32 	%r493, %r492, %r491, %p72;
	ld.shared.v4.u32 	{%r494, %r495, %r496, %r497}, [_ZZN3cub18CUB_300001_SM_10006detail4scan16DeviceScanKernelINS2_10policy_hubIiiimN4cuda3std3__44plusIvEEE10Policy1000EN6thrust24THRUST_300001_SM_1000_NS10device_ptrIiEESF_NS0_13ScanTileStateIiLb1EEES9_NS0_8NullTypeEmiLb0ESI_EEvT0_T1_T2_iT3_T4_T5_E12temp_storage+48];
	add.s32 	%r498, %r492, %r494;
	setp.eq.s32 	%p73, %r117, 9;
	selp.b32 	%r499, %r498, %r493, %p73;
	add.s32 	%r500, %r498, %r495;
	setp.eq.s32 	%p74, %r117, 10;
	selp.b32 	%r501, %r500, %r499, %p74;
	add.s32 	%r502, %r500, %r496;
	setp.eq.s32 	%p75, %r117, 11;
	selp.b32 	%r503, %r502, %r501, %p75;
	add.s32 	%r504, %r502, %r497;
	setp.eq.s32 	%p76, %r117, 12;
	selp.b32 	%r505, %r504, %r503, %p76;
	setp.lt.u32 	%p77, %r73, 32;
	setp.eq.s32 	%p78, %r222, 0;
	selp.b32 	%r506, 0, %r471, %p78;
	add.s32 	%r507, %r505, %r506;
	selp.b32 	%r508, %r471, %r507, %p77;
	setp.eq.s32 	%p79, %r73, 0;
	selp.b32 	%r1008, 0, %r508, %p79;
	bra.uni 	$L__BB14_88;
$L__BB14_69:
	add.s32 	%r256, %r121, %r120;
	add.s32 	%r257, %r122, %r256;
	add.s32 	%r258, %r123, %r257;
	add.s32 	%r259, %r124, %r258;
	add.s32 	%r260, %r125, %r259;
	add.s32 	%r261, %r126, %r260;
	add.s32 	%r262, %r127, %r261;
	add.s32 	%r263, %r128, %r262;
	add.s32 	%r264, %r129, %r263;
	add.s32 	%r265, %r130, %r264;
	add.s32 	%r266, %r131, %r265;
	add.s32 	%r267, %r132, %r266;
	add.s32 	%r268, %r133, %r267;
	add.s32 	%r269, %r134, %r268;
	add.s32 	%r270, %r135, %r269;
	add.s32 	%r271, %r136, %r270;
	add.s32 	%r272, %r137, %r271;
	add.s32 	%r230, %r138, %r272;
	mov.b32 	%r228, 1;
	mov.b32 	%r253, 0;
	mov.b32 	%r255, -1;
	// begin inline asm
	{  .reg .s32 r0;  .reg .pred p;  shfl.sync.up.b32 r0|p, %r230, %r228, %r253, %r255;  @p add.s32 r0, r0, %r230;  mov.s32 %r226, r0;}
	// end inline asm
	mov.b32 	%r234, 2;
	// begin inline asm
	{  .reg .s32 r0;  .reg .pred p;  shfl.sync.up.b32 r0|p, %r226, %r234, %r253, %r255;  @p add.s32 r0, r0, %r226;  mov.s32 %r232, r0;}
	// end inline asm
	mov.b32 	%r240, 4;
	// begin inline asm
	{  .reg .s32 r0;  .reg .pred p;  shfl.sync.up.b32 r0|p, %r232, %r240, %r253, %r255;  @p add.s32 r0, r0, %r232;  mov.s32 %r238, r0;}
	// end inline asm
	mov.b32 	%r246, 8;
	// begin inline asm
	{  .reg .s32 r0;  .reg .pred p;  shfl.sync.up.b32 r0|p, %r238, %r246, %r253, %r255;  @p add.s32 r0, r0, %r238;  mov.s32 %r244, r0;}
	// end inline asm
	mov.b32 	%r252, 16;
	// begin inline asm
	{  .reg .s32 r0;  .reg .pred p;  shfl.sync.up.b32 r0|p, %r244, %r252, %r253, %r255;  @p add.s32 r0, r0, %r244;  mov.s32 %r250, r0;}
	// end inline asm
	setp.ne.s32 	%p23, %r222, 31;
	@%p23 bra 	$L__BB14_71;
	shl.b32 	%r273, %r117, 2;
	mov.u32 	%r274, _ZZN3cub18CUB_300001_SM_10006detail4scan16DeviceScanKernelINS2_10policy_hubIiiimN4cuda3std3__44plusIvEEE10Policy1000EN6thrust24THRUST_300001_SM_1000_NS10device_ptrIiEESF_NS0_13ScanTileStateIiLb1EEES9_NS0_8NullTypeEmiLb0ESI_EEvT0_T1_T2_iT3_T4_T5_E12temp_storage;
	add.s32 	%r275, %r274, %r273;
	st.shared.u32 	[%r275+16], %r250;
$L__BB14_71:
	sub.s32 	%r276, %r250, %r230;
	bar.sync 	0;
	ld.shared.v4.u32 	{%r277, %r278, %r279, %r280}, [_ZZN3cub18CUB_300001_SM_10006detail4scan16DeviceScanKernelINS2_10policy_hubIiiimN4cuda3std3__44plusIvEEE10Policy1000EN6thrust24THRUST_300001_SM_1000_NS10device_ptrIiEESF_NS0_13ScanTileStateIiLb1EEES9_NS0_8NullTypeEmiLb0ESI_EEvT0_T1_T2_iT3_T4_T5_E12temp_storage+16];
	add.s32 	%r281, %r278, %r277;
	setp.eq.s32 	%p24, %r117, 2;
	selp.b32 	%r282, %r281, %r277, %p24;
	add.s32 	%r283, %r281, %r279;
	setp.eq.s32 	%p25, %r117, 3;
	selp.b32 	%r284, %r283, %r282, %p25;
	add.s32 	%r285, %r283, %r280;
	setp.eq.s32 	%p26, %r117, 4;
	selp.b32 	%r286, %r285, %r284, %p26;
	ld.shared.v4.u32 	{%r287, %r288, %r289, %r290}, [_ZZN3cub18CUB_300001_SM_10006detail4scan16DeviceScanKernelINS2_10policy_hubIiiimN4cuda3std3__44plusIvEEE10Policy1000EN6thrust24THRUST_300001_SM_1000_NS10device_ptrIiEESF_NS0_13ScanTileStateIiLb1EEES9_NS0_8NullTypeEmiLb0ESI_EEvT0_T1_T2_iT3_T4_T5_E12temp_storage+32];
	add.s32 	%r291, %r285, %r287;
	setp.eq.s32 	%p27, %r117, 5;
	selp.b32 	%r292, %r291, %r286, %p27;
	add.s32 	%r293, %r291, %r288;
	setp.eq.s32 	%p28, %r117, 6;
	selp.b32 	%r294, %r293, %r292, %p28;
	add.s32 	%r295, %r293, %r289;
	setp.eq.s32 	%p29, %r117, 7;
	selp.b32 	%r296, %r295, %r294, %p29;
	add.s32 	%r297, %r295, %r290;
	setp.eq.s32 	%p30, %r117, 8;
	selp.b32 	%r298, %r297, %r296, %p30;
	ld.shared.v4.u32 	{%r299, %r300, %r301, %r302}, [_ZZN3cub18CUB_300001_SM_10006detail4scan16DeviceScanKernelINS2_10policy_hubIiiimN4cuda3std3__44plusIvEEE10Policy1000EN6thrust24THRUST_300001_SM_1000_NS10device_ptrIiEESF_NS0_13ScanTileStateIiLb1EEES9_NS0_8NullTypeEmiLb0ESI_EEvT0_T1_T2_iT3_T4_T5_E12temp_storage+48];
	add.s32 	%r303, %r297, %r299;
	setp.eq.s32 	%p31, %r117, 9;
	selp.b32 	%r304, %r303, %r298, %p31;
	add.s32 	%r305, %r303, %r300;
	setp.eq.s32 	%p32, %r117, 10;
	selp.b32 	%r306, %r305, %r304, %p32;
	add.s32 	%r307, %r305, %r301;
	setp.eq.s32 	%p33, %r117, 11;
	selp.b32 	%r308, %r307, %r306, %p33;
	add.s32 	%r309, %r307, %r302;
	setp.eq.s32 	%p34, %r117, 12;
	selp.b32 	%r310, %r309, %r308, %p34;
	ld.shared.u32 	%r311, [_ZZN3cub18CUB_300001_SM_10006detail4scan16DeviceScanKernelINS2_10policy_hubIiiimN4cuda3std3__44plusIvEEE10Policy1000EN6thrust24THRUST_300001_SM_1000_NS10device_ptrIiEESF_NS0_13ScanTileStateIiLb1EEES9_NS0_8NullTypeEmiLb0ESI_EEvT0_T1_T2_iT3_T4_T5_E12temp_storage+64];
	add.s32 	%r144, %r309, %r311;
	setp.gt.u32 	%p35, %r73, 31;
	setp.lt.u32 	%p36, %r73, 32;
	setp.eq.s32 	%p37, %r222, 0;
	selp.b32 	%r312, 0, %r276, %p37;
	add.s32 	%r1007, %r310, %r312;
	selp.b32 	%r146, %r276, %r1007, %p36;
	@%p35 bra 	$L__BB14_87;
	setp.ne.s32 	%p38, %r73, 0;
	mul.wide.s32 	%rd22, %r1, 8;
	add.s64 	%rd12, %rd1, %rd22;
	@%p38 bra 	$L__BB14_74;
	st.shared.u32 	[_ZZN3cub18CUB_300001_SM_10006detail4scan16DeviceScanKernelINS2_10policy_hubIiiimN4cuda3std3__44plusIvEEE10Policy1000EN6thrust24THRUST_300001_SM_1000_NS10device_ptrIiEESF_NS0_13ScanTileStateIiLb1EEES9_NS0_8NullTypeEmiLb0ESI_EEvT0_T1_T2_iT3_T4_T5_E12temp_storage+12], %r144;
	add.s64 	%rd23, %rd12, 256;
	mov.b32 	%r313, 100;
	// begin inline asm
	st.relaxed.gpu.v2.u32 [%rd23], {%r313, %r144};
	// end inline asm
$L__BB14_74:
	not.b32 	%r319, %r73;
	add.s32 	%r1003, %r1, %r319;
	mov.b32 	%r315, 550;
	// begin inline asm
	nanosleep.u32 %r315;
	// end inline asm
	mul.wide.s32 	%rd25, %r1003, 8;
	add.s64 	%rd26, %rd1, %rd25;
	add.s64 	%rd24, %rd26, 256;
	// begin inline asm
	ld.relaxed.gpu.v2.u32 {%r1004, %r998}, [%rd24];
	// end inline asm
	mov.b32 	%r999, 478;
$L__BB14_75:
	setp.eq.s32 	%p39, %r1004, 99;
	mov.b32 	%r320, -1;
	vote.sync.any.pred 	%p40, %p39, %r320;
	not.pred 	%p41, %p40;
	@%p41 bra 	$L__BB14_77;
	// begin inline asm
	nanosleep.u32 %r999;
	// end inline asm
	shr.u32 	%r999, %r999, 1;
	// begin inline asm
	ld.relaxed.gpu.v2.u32 {%r1004, %r998}, [%rd24];
	// end inline asm
	bra.uni 	$L__BB14_75;
$L__BB14_77:
	setp.eq.s32 	%p42, %r1004, 101;
	mov.b32 	%r347, -1;
	vote.sync.ballot.b32 	%r349, %p42, %r347;
	// begin inline asm
	mov.u32 %r322, %lanemask_ge;
	// end inline asm
	and.b32  	%r350, %r349, %r322;
	or.b32  	%r351, %r350, -2147483648;
	add.s32 	%r352, %r351, -1;
	not.b32 	%r353, %r351;
	and.b32  	%r354, %r353, %r352;
	popc.b32 	%r326, %r354;
	mov.b32 	%r325, 1;
	// begin inline asm
	shfl.sync.down.b32 %r323, %r998, %r325, %r326, %r347;
	// end inline asm
	setp.lt.s32 	%p44, %r222, %r326;
	selp.b32 	%r355, %r323, 0, %p44;
	add.s32 	%r329, %r355, %r998;
	mov.b32 	%r330, 2;
	// begin inline asm
	shfl.sync.down.b32 %r328, %r329, %r330, %r326, %r347;
	// end inline asm
	add.s32 	%r356, %r222, 2;
	setp.gt.s32 	%p45, %r356, %r326;
	selp.b32 	%r357, 0, %r328, %p45;
	add.s32 	%r334, %r329, %r357;
	mov.b32 	%r335, 4;
	// begin inline asm
	shfl.sync.down.b32 %r333, %r334, %r335, %r326, %r347;
	// end inline asm
	add.s32 	%r358, %r222, 4;
	setp.gt.s32 	%p46, %r358, %r326;
	selp.b32 	%r359, 0, %r333, %p46;
	add.s32 	%r339, %r334, %r359;
	mov.b32 	%r340, 8;
	// begin inline asm
	shfl.sync.down.b32 %r338, %r339, %r340, %r326, %r347;
	// end inline asm
	add.s32 	%r360, %r222, 8;
	setp.gt.s32 	%p47, %r360, %r326;
	selp.b32 	%r361, 0, %r338, %p47;
	add.s32 	%r344, %r339, %r361;
	mov.b32 	%r345, 16;
	// begin inline asm
	shfl.sync.down.b32 %r343, %r344, %r345, %r326, %r347;
	// end inline asm
	add.s32 	%r362, %r222, 16;
	setp.gt.s32 	%p48, %r362, %r326;
	selp.b32 	%r363, 0, %r343, %p48;
	add.s32 	%r1000, %r344, %r363;
	add.s64 	%rd13, %rd1, 256;
	mov.b32 	%r1001, 478;
$L__BB14_78:
	setp.ne.s32 	%p49, %r1004, 101;
	mov.b32 	%r364, -1;
	vote.sync.all.pred 	%p50, %p49, %r364;
	not.pred 	%p51, %p50;
	@%p51 bra 	$L__BB14_83;
	shr.u32 	%r1001, %r1001, 1;
	mul.wide.s32 	%rd29, %r1003, 8;
	add.s64 	%rd30, %rd13, %rd29;
	add.s64 	%rd28, %rd30, -256;
	// begin inline asm
	ld.relaxed.gpu.v2.u32 {%r1004, %r1005}, [%rd28];
	// end inline asm
	mov.u32 	%r1006, %r1001;
$L__BB14_80:
	setp.eq.s32 	%p55, %r1004, 99;
	mov.b32 	%r372, -1;
	vote.sync.any.pred 	%p56, %p55, %r372;
	not.pred 	%p57, %p56;
	@%p57 bra 	$L__BB14_82;
	// begin inline asm
	nanosleep.u32 %r1006;
	// end inline asm
	shr.u32 	%r1006, %r1006, 1;
	// begin inline asm
	ld.relaxed.gpu.v2.u32 {%r1004, %r1005}, [%rd28];
	// end inline asm
	bra.uni 	$L__BB14_80;
$L__BB14_82:
	setp.eq.s32 	%p58, %r1004, 101;
	mov.b32 	%r398, -1;
	vote.sync.ballot.b32 	%r399, %p58, %r398;
	and.b32  	%r400, %r399, %r322;
	or.b32  	%r401, %r400, -2147483648;
	add.s32 	%r402, %r401, -1;
	not.b32 	%r403, %r401;
	and.b32  	%r404, %r403, %r402;
	popc.b32 	%r377, %r404;
	mov.b32 	%r376, 1;
	// begin inline asm
	shfl.sync.down.b32 %r374, %r1005, %r376, %r377, %r398;
	// end inline asm
	setp.lt.s32 	%p60, %r222, %r377;
	selp.b32 	%r405, %r374, 0, %p60;
	add.s32 	%r380, %r405, %r1005;
	mov.b32 	%r381, 2;
	// begin inline asm
	shfl.sync.down.b32 %r379, %r380, %r381, %r377, %r398;
	// end inline asm
	add.s32 	%r406, %r222, 2;
	setp.gt.s32 	%p61, %r406, %r377;
	selp.b32 	%r407, 0, %r379, %p61;
	add.s32 	%r385, %r380, %r407;
	mov.b32 	%r386, 4;
	// begin inline asm
	shfl.sync.down.b32 %r384, %r385, %r386, %r377, %r398;
	// end inline asm
	add.s32 	%r408, %r222, 4;
	setp.gt.s32 	%p62, %r408, %r377;
	selp.b32 	%r409, 0, %r384, %p62;
	add.s32 	%r390, %r385, %r409;
	mov.b32 	%r391, 8;
	// begin inline asm
	shfl.sync.down.b32 %r389, %r390, %r391, %r377, %r398;
	// end inline asm
	add.s32 	%r410, %r222, 8;
	setp.gt.s32 	%p63, %r410, %r377;
	selp.b32 	%r411, 0, %r389, %p63;
	add.s32 	%r395, %r390, %r411;
	mov.b32 	%r396, 16;
	// begin inline asm
	shfl.sync.down.b32 %r394, %r395, %r396, %r377, %r398;
	// end inline asm
	add.s32 	%r412, %r222, 16;
	setp.gt.s32 	%p64, %r412, %r377;
	selp.b32 	%r413, 0, %r394, %p64;
	add.s32 	%r414, %r413, %r1000;
	add.s32 	%r1000, %r414, %r395;
	add.s32 	%r1003, %r1003, -32;
	bra.uni 	$L__BB14_78;
$L__BB14_83:
	@%p38 bra 	$L__BB14_85;
	add.s32 	%r367, %r1000, %r144;
	add.s64 	%rd27, %rd12, 256;
	mov.b32 	%r366, 101;
	// begin inline asm
	st.relaxed.gpu.v2.u32 [%rd27], {%r366, %r367};
	// end inline asm
	st.shared.u32 	[_ZZN3cub18CUB_300001_SM_10006detail4scan16DeviceScanKernelINS2_10policy_hubIiiimN4cuda3std3__44plusIvEEE10Policy1000EN6thrust24THRUST_300001_SM_1000_NS10device_ptrIiEESF_NS0_13ScanTileStateIiLb1EEES9_NS0_8NullTypeEmiLb0ESI_EEvT0_T1_T2_iT3_T4_T5_E12temp_storage+4], %r1000;
	st.shared.u32 	[_ZZN3cub18CUB_300001_SM_10006detail4scan16DeviceScanKernelINS2_10policy_hubIiiimN4cuda3std3__44plusIvEEE10Policy1000EN6thrust24THRUST_300001_SM_1000_NS10device_ptrIiEESF_NS0_13ScanTileStateIiLb1EEES9_NS0_8NullTypeEmiLb0ESI_EEvT0_T1_T2_iT3_T4_T5_E12temp_storage+8], %r367;
$L__BB14_85:
	setp.ne.s32 	%p53, %r222, 0;
	mov.u32 	%r1007, %r146;
	@%p53 bra 	$L__BB14_87;
	st.shared.u32 	[_ZZN3cub18CUB_300001_SM_10006detail4scan16DeviceScanKernelINS2_10policy_hubIiiimN4cuda3std3__44plusIvEEE10Policy1000EN6thrust24THRUST_300001_SM_1000_NS10device_ptrIiEESF_NS0_13ScanTileStateIiLb1EEES9_NS0_8NullTypeEmiLb0ESI_EEvT0_T1_T2_iT3_T4_T5_E12temp_storage+84], %r1000;
	mov.u32 	%r1007, %r1000;
$L__BB14_87:
	bar.sync 	0;
	setp.eq.s32 	%p54, %r73, 0;
	ld.shared.u32 	%r368, [_ZZN3cub18CUB_300001_SM_10006detail4scan16DeviceScanKernelINS2_10policy_hubIiiimN4cuda3std3__44plusIvEEE10Policy1000EN6thrust24THRUST_300001_SM_1000_NS10device_ptrIiEESF_NS0_13ScanTileStateIiLb1EEES9_NS0_8NullTypeEmiLb0ESI_EEvT0_T1_T2_iT3_T4_T5_E12temp_storage+84];
	selp.b32 	%r369, 0, %r368, %p54;
	add.s32 	%r1008, %r369, %r1007;
$L__BB14_88:
	add.s32 	%r509, %r1008, %r120;
	add.s32 	%r510, %r121, %r509;
	add.s32 	%r511, %r122, %r510;
	add.s32 	%r512, %r123, %r511;
	add.s32 	%r513, %r124, %r512;
	add.s32 	%r514, %r125, %r513;
	add.s32 	%r515, %r126, %r514;
	add.s32 	%r516, %r127, %r515;
	add.s32 	%r517, %r128, %r516;
	add.s32 	%r518, %r129, %r517;
	add.s32 	%r519, %r130, %r518;
	add.s32 	%r520, %r131, %r519;
	add.s32 	%r521, %r132, %r520;
	add.s32 	%r522, %r133, %r521;
	add.s32 	%r523, %r134, %r522;
	add.s32 	%r524, %r135, %r523;
	add.s32 	%r525, %r136, %r524;
	add.s32 	%r526, %r137, %r525;
	add.s32 	%r527, %r138, %r526;
	bar.sync 	0;
	st.shared.u32 	[%r119], %r509;
	st.shared.u32 	[%r119+4], %r510;
	st.shared.u32 	[%r119+8], %r511;
	st.shared.u32 	[%r119+12], %r512;
	st.shared.u32 	[%r119+16], %r513;
	st.shared.u32 	[%r119+20], %r514;
	st.shared.u32 	[%r119+24], %r515;
	st.shared.u32 	[%r119+28], %r516;
	st.shared.u32 	[%r119+32], %r517;
	st.shared.u32 	[%r119+36], %r518;
	st.shared.u32 	[%r119+40], %r519;
	st.shared.u32 	[%r119+44], %r520;
	st.shared.u32 	[%r119+48], %r521;
	st.shared.u32 	[%r119+52], %r522;
	st.shared.u32 	[%r119+56], %r523;
	st.shared.u32 	[%r119+60], %r524;
	st.shared.u32 	[%r119+64], %r525;
	st.shared.u32 	[%r119+68], %r526;
	st.shared.u32 	[%r119+72], %r527;
	bar.warp.sync 	-1;
	ld.shared.u32 	%r180, [%r118];
	ld.shared.u32 	%r181, [%r118+128];
	ld.shared.u32 	%r182, [%r118+256];
	ld.shared.u32 	%r183, [%r118+384];
	ld.shared.u32 	%r184, [%r118+512];
	ld.shared.u32 	%r185, [%r118+640];
	ld.shared.u32 	%r186, [%r118+768];
	ld.shared.u32 	%r187, [%r118+896];
	ld.shared.u32 	%r188, [%r118+1024];
	ld.shared.u32 	%r189, [%r118+1152];
	ld.shared.u32 	%r190, [%r118+1280];
	ld.shared.u32 	%r191, [%r118+1408];
	ld.shared.u32 	%r192, [%r118+1536];
	ld.shared.u32 	%r193, [%r118+1664];
	ld.shared.u32 	%r194, [%r118+1792];
	ld.shared.u32 	%r195, [%r118+1920];
	ld.shared.u32 	%r196, [%r118+2048];
	ld.shared.u32 	%r197, [%r118+2176];
	ld.shared.u32 	%r198, [%r118+2304];
	setp.ne.s32 	%p80, %r73, 0;
	@%p80 bra 	$L__BB14_90;
	st.volatile.shared.u32 	[_ZZN3cub18CUB_300001_SM_10006detail4scan16DeviceScanKernelINS2_10policy_hubIiiimN4cuda3std3__44plusIvEEE10Policy1000EN6thrust24THRUST_300001_SM_1000_NS10device_ptrIiEESF_NS0_13ScanTileStateIiLb1EEES9_NS0_8NullTypeEmiLb0ESI_EEvT0_T1_T2_iT3_T4_T5_E12temp_storage+31616], %r72;
$L__BB14_90:
	bar.sync 	0;
	ld.volatile.shared.u32 	%r199, [_ZZN3cub18CUB_300001_SM_10006detail4scan16DeviceScanKernelINS2_10policy_hubIiiimN4cuda3std3__44plusIvEEE10Policy1000EN6thrust24THRUST_300001_SM_1000_NS10device_ptrIiEESF_NS0_13ScanTileStateIiLb1EEES9_NS0_8NullTypeEmiLb0ESI_EEvT0_T1_T2_iT3_T4_T5_E12temp_storage+31616];
	cvt.u64.u32 	%rd35, %r75;
	add.s64 	%rd36, %rd4, %rd35;
	setp.ge.s32 	%p81, %r75, %r199;
	shl.b64 	%rd37, %rd36, 2;
	add.s64 	%rd15, %rd3, %rd37;
	@%p81 bra 	$L__BB14_92;
	st.global.u32 	[%rd15], %r180;
$L__BB14_92:
	mov.u32 	%r528, %tid.x;
	and.b32  	%r529, %r528, 992;
	mul.lo.s32 	%r530, %r529, 19;
	and.b32  	%r531, %r528, 31;
	or.b32  	%r532, %r530, %r531;
	add.s32 	%r533, %r532, 32;
	setp.ge.s32 	%p82, %r533, %r199;
	@%p82 bra 	$L__BB14_94;
	st.global.u32 	[%rd15+128], %r181;
$L__BB14_94:
	add.s32 	%r539, %r532, 64;
	setp.ge.s32 	%p83, %r539, %r199;
	@%p83 bra 	$L__BB14_96;
	st.global.u32 	[%rd15+256], %r182;
$L__BB14_96:
	add.s32 	%r545, %r532, 96;
	setp.ge.s32 	%p84, %r545, %r199;
	@%p84 bra 	$L__BB14_98;
	st.global.u32 	[%rd15+384], %r183;
$L__BB14_98:
	add.s32 	%r551, %r532, 128;
	setp.ge.s32 	%p85, %r551, %r199;
	@%p85 bra 	$L__BB14_100;
	st.global.u32 	[%rd15+512], %r184;
$L__BB14_100:
	add.s32 	%r557, %r532, 160;
	setp.ge.s32 	%p86, %r557, %r199;
	@%p86 bra 	$L__BB14_102;
	st.global.u32 	[%rd15+640], %r185;
$L__BB14_102:
	add.s32 	%r563, %r532, 192;
	setp.ge.s32 	%p87, %r563, %r199;
	@%p87 bra 	$L__BB14_104;
	st.global.u32 	[%rd15+768], %r186;
$L__BB14_104:
	add.s32 	%r569, %r532, 224;
	setp.ge.s32 	%p88, %r569, %r199;
	@%p88 bra 	$L__BB14_106;
	st.global.u32 	[%rd15+896], %r187;
$L__BB14_106:
	setp.ge.s32 	%p89, %r92, %r199;
	@%p89 bra 	$L__BB14_108;
	st.global.u32 	[%rd15+1024], %r188;
$L__BB14_108:
	add.s32 	%r575, %r532, 288;
	setp.ge.s32 	%p90, %r575, %r199;
	@%p90 bra 	$L__BB14_110;
	st.global.u32 	[%rd15+1152], %r189;
$L__BB14_110:
	add.s32 	%r581, %r532, 320;
	setp.ge.s32 	%p91, %r581, %r199;
	@%p91 bra 	$L__BB14_112;
	st.global.u32 	[%rd15+1280], %r190;
$L__BB14_112:
	add.s32 	%r587, %r532, 352;
	setp.ge.s32 	%p92, %r587, %r199;
	@%p92 bra 	$L__BB14_114;
	st.global.u32 	[%rd15+1408], %r191;
$L__BB14_114:
	add.s32 	%r593, %r532, 384;
	setp.ge.s32 	%p93, %r593, %r199;
	@%p93 bra 	$L__BB14_116;
	st.global.u32 	[%rd15+1536], %r192;
$L__BB14_116:
	add.s32 	%r599, %r532, 416;
	setp.ge.s32 	%p94, %r599, %r199;
	@%p94 bra 	$L__BB14_118;
	st.global.u32 	[%rd15+1664], %r193;
$L__BB14_118:
	add.s32 	%r605, %r532, 448;
	setp.ge.s32 	%p95, %r605, %r199;
	@%p95 bra 	$L__BB14_120;
	st.global.u32 	[%rd15+1792], %r194;
$L__BB14_120:
	add.s32 	%r611, %r532, 480;
	setp.ge.s32 	%p96, %r611, %r199;
	@%p96 bra 	$L__BB14_122;
	st.global.u32 	[%rd15+1920], %r195;
$L__BB14_122:
	add.s32 	%r617, %r532, 512;
	setp.ge.s32 	%p97, %r617, %r199;
	@%p97 bra 	$L__BB14_124;
	st.global.u32 	[%rd15+2048], %r196;
$L__BB14_124:
	add.s32 	%r623, %r532, 544;
	setp.ge.s32 	%p98, %r623, %r199;
	@%p98 bra 	$L__BB14_126;
	st.global.u32 	[%rd15+2176], %r197;
$L__BB14_126:
	setp.ge.s32 	%p99, %r113, %r199;
	@%p99 bra 	$L__BB14_128;
	st.global.u32 	[%rd15+2304], %r198;
$L__BB14_128:
	ret;

}
	// .globl	_ZN3cub18CUB_300001_SM_10006detail10radix_sort31DeviceRadixSortSingleTileKernelINS1_5radix10policy_hubIiN4cuda3std3__45tupleIJixEEEyE10Policy1000ELNS0_9SortOrderE0EiSA_yNS1_21identity_decomposer_tEEEvPKT1_PSF_PKT2_PSJ_T3_iiT4_
.visible .entry _ZN3cub18CUB_300001_SM_10006detail10radix_sort31DeviceRadixSortSingleTileKernelINS1_5radix10policy_hubIiN4cuda3std3__45tupleIJixEEEyE10Policy1000ELNS0_9SortOrderE0EiSA_yNS1_21identity_decomposer_tEEEvPKT1_PSF_PKT2_PSJ_T3_iiT4_(
	.param .u64 .ptr .align 1 _ZN3cub18CUB_300001_SM_10006detail10radix_sort31DeviceRadixSortSingleTileKernelINS1_5radix10policy_hubIiN4cuda3std3__45tupleIJixEEEyE10Policy1000ELNS0_9SortOrderE0EiSA_yNS1_21identity_decomposer_tEEEvPKT1_PSF_PKT2_PSJ_T3_iiT4__param_0,
	.param .u64 .ptr .align 1 _ZN3cub18CUB_300001_SM_10006detail10radix_sort31DeviceRadixSortSingleTileKernelINS1_5radix10policy_hubIiN4cuda3std3__45tupleIJixEEEyE10Policy1000ELNS0_9SortOrderE0EiSA_yNS1_21identity_decomposer_tEEEvPKT1_PSF_PKT2_PSJ_T3_iiT4__param_1,
	.param .u64 .ptr .align 1 _ZN3cub18CUB_300001_SM_10006detail10radix_sort31DeviceRadixSortSingleTileKernelINS1_5radix10policy_hubIiN4cuda3std3__45tupleIJixEEEyE10Policy1000ELNS0_9SortOrderE0EiSA_yNS1_21identity_decomposer_tEEEvPKT1_PSF_PKT2_PSJ_T3_iiT4__param_2,
	.param .u64 .ptr .align 1 _ZN3cub18CUB_300001_SM_10006detail10radix_sort31DeviceRadixSortSingleTileKernelINS1_5radix10policy_hubIiN4cuda3std3__45tupleIJixEEEyE10Policy1000ELNS0_9SortOrderE0EiSA_yNS1_21identity_decomposer_tEEEvPKT1_PSF_PKT2_PSJ_T3_iiT4__param_3,
	.param .u64 _ZN3cub18CUB_300001_SM_10006detail10radix_sort31DeviceRadixSortSingleTileKernelINS1_5radix10policy_hubIiN4cuda3std3__45tupleIJixEEEyE10Policy1000ELNS0_9SortOrderE0EiSA_yNS1_21identity_decomposer_tEEEvPKT1_PSF_PKT2_PSJ_T3_iiT4__param_4,
	.param .u32 _ZN3cub18CUB_300001_SM_10006detail10radix_sort31DeviceRadixSortSingleTileKernelINS1_5radix10policy_hubIiN4cuda3std3__45tupleIJixEEEyE10Policy1000ELNS0_9SortOrderE0EiSA_yNS1_21identity_decomposer_tEEEvPKT1_PSF_PKT2_PSJ_T3_iiT4__param_5,
	.param .u32 _ZN3cub18CUB_300001_SM_10006detail10radix_sort31DeviceRadixSortSingleTileKernelINS1_5radix10policy_hubIiN4cuda3std3__45tupleIJixEEEyE10Policy1000ELNS0_9SortOrderE0EiSA_yNS1_21identity_decomposer_tEEEvPKT1_PSF_PKT2_PSJ_T3_iiT4__param_6,
	.param .align 1 .b8 _ZN3cub18CUB_300001_SM_10006detail10radix_sort31DeviceRadixSortSingleTileKernelINS1_5radix10policy_hubIiN4cuda3std3__45tupleIJixEEEyE10Policy1000ELNS0_9SortOrderE0EiSA_yNS1_21identity_decomposer_tEEEvPKT1_PSF_PKT2_PSJ_T3_iiT4__param_7[1]
)
.maxntid 256
.minnctapersm 1
{
	.reg .pred 	%p<28>;
	.reg .b16 	%rs<9>;
	.reg .b32 	%r<355>;
	.reg .b64 	%rd<55>;
	// demoted variable
	.shared .align 16 .b8 _ZZN3cub18CUB_300001_SM_10006detail10radix_sort31DeviceRadixSortSingleTileKernelINS1_5radix10policy_hubIiN4cuda3std3__45tupleIJixEEEyE10Policy1000ELNS0_9SortOrderE0EiSA_yNS1_21identity_decomposer_tEEEvPKT1_PSF_PKT2_PSJ_T3_iiT4_E12temp_storage[33856];
	ld.param.u64 	%rd29, [_ZN3cub18CUB_300001_SM_10006detail10radix_sort31DeviceRadixSortSingleTileKernelINS1_5radix10policy_hubIiN4cuda3std3__45tupleIJixEEEyE10Policy1000ELNS0_9SortOrderE0EiSA_yNS1_21identity_decomposer_tEEEvPKT1_PSF_PKT2_PSJ_T3_iiT4__param_0];
	ld.param.u64 	%rd25, [_ZN3cub18CUB_300001_SM_10006detail10radix_sort31DeviceRadixSortSingleTileKernelINS1_5radix10policy_hubIiN4cuda3std3__45tupleIJixEEEyE10Policy1000ELNS0_9SortOrderE0EiSA_yNS1_21identity_decomposer_tEEEvPKT1_PSF_PKT2_PSJ_T3_iiT4__param_1];
	ld.param.u64 	%rd26, [_ZN3cub18CUB_300001_SM_10006detail10radix_sort31DeviceRadixSortSingleTileKernelINS1_5radix10policy_hubIiN4cuda3std3__45tupleIJixEEEyE10Policy1000ELNS0_9SortOrderE0EiSA_yNS1_21identity_decomposer_tEEEvPKT1_PSF_PKT2_PSJ_T3_iiT4__param_2];
	ld.param.u64 	%rd27, [_ZN3cub18CUB_300001_SM_10006detail10radix_sort31DeviceRadixSortSingleTileKernelINS1_5radix10policy_hubIiN4cuda3std3__45tupleIJixEEEyE10Policy1000ELNS0_9SortOrderE0EiSA_yNS1_21identity_decomposer_tEEEvPKT1_PSF_PKT2_PSJ_T3_iiT4__param_3];
	ld.param.u64 	%rd28, [_ZN3cub18CUB_300001_SM_10006detail10radix_sort31DeviceRadixSortSingleTileKernelINS1_5radix10policy_hubIiN4cuda3std3__45tupleIJixEEEyE10Policy1000ELNS0_9SortOrderE0EiSA_yNS1_21identity_decomposer_tEEEvPKT1_PSF_PKT2_PSJ_T3_iiT4__param_4];
	ld.param.u32 	%r109, [_ZN3cub18CUB_300001_SM_10006detail10radix_sort31DeviceRadixSortSingleTileKernelINS1_5radix10policy_hubIiN4cuda3std3__45tupleIJixEEEyE10Policy1000ELNS0_9SortOrderE0EiSA_yNS1_21identity_decomposer_tEEEvPKT1_PSF_PKT2_PSJ_T3_iiT4__param_5];
	ld.param.u32 	%r110, [_ZN3cub18CUB_300001_SM_10006detail10radix_sort31DeviceRadixSortSingleTileKernelINS1_5radix10policy_hubIiN4cuda3std3__45tupleIJixEEEyE10Policy1000ELNS0_9SortOrderE0EiSA_yNS1_21identity_decomposer_tEEEvPKT1_PSF_PKT2_PSJ_T3_iiT4__param_6];
	cvta.to.global.u64 	%rd30, %rd29;
	cvt.u32.u64 	%r1, %rd28;
	mov.u32 	%r2, %tid.x;
	shl.b32 	%r3, %r2, 2;
	setp.ge.s32 	%p1, %r3, %r1;
	mul.wide.u32 	%rd31, %r3, 4;
	add.s64 	%rd1, %rd30, %rd31;
	mov.b32 	%r348, -1;
	@%p1 bra 	$L__BB15_2;
	ld.global.u32 	%r112, [%rd1];
	xor.b32  	%r348, %r112, -2147483648;
$L__BB15_2:
	add.s32 	%r6, %r3, 1;
	setp.ge.s32 	%p2, %r6, %r1;
	mov.b32 	%r347, -1;
	@%p2 bra 	$L__BB15_4;
	ld.global.u32 	%r114, [%rd1+4];
	xor.b32  	%r347, %r114, -2147483648;
$L__BB15_4:
	add.s32 	%r9, %r3, 2;
	setp.ge.s32 	%p3, %r9, %r1;
	mov.b32 	%r346, -1;
	@%p3 bra 	$L__BB15_6;
	ld.global.u32 	%r116, [%rd1+8];
	xor.b32  	%r346, %r116, -2147483648;
$L__BB15_6:
	add.s32 	%r12, %r3, 3;
	setp.ge.s32 	%p4, %r12, %r1;
	mov.b32 	%r345, -1;
	@%p4 bra 	$L__BB15_8;
	ld.global.u32 	%r118, [%rd1+12];
	xor.b32  	%r345, %r118, -2147483648;
$L__BB15_8:
	bar.sync 	0;
	mov.b64 	{%r120, %r121}, %rd28;
	shfl.sync.idx.b32	%r15|%p5, %r120, 0, 31, -1;
	shfl.sync.idx.b32	%r122|%p6, %r121, 0, 31, -1;
	mov.b64 	%rd2, {%r15, %r122};
	setp.ge.s32 	%p7, %r3, %r15;
	cvta.to.global.u64 	%rd33, %rd26;
	mul.wide.u32 	%rd34, %r3, 16;
	add.s64 	%rd3, %rd33, %rd34;
	mov.b32 	%r352, 0;
	mov.b64 	%rd54, 0;
	@%p7 bra 	$L__BB15_10;
	ld.global.u32 	%r352, [%rd3];
	ld.global.u64 	%rd54, [%rd3+8];
$L__BB15_10:
	setp.ge.s32 	%p8, %r6, %r15;
	mov.b32 	%r351, 0;
	mov.b64 	%rd53, 0;
	@%p8 bra 	$L__BB15_12;
	ld.global.u32 	%r351, [%rd3+16];
	ld.global.u64 	%rd53, [%rd3+24];
$L__BB15_12:
	setp.ge.s32 	%p9, %r9, %r15;
	mov.b32 	%r350, 0;
	mov.b64 	%rd52, 0;
	@%p9 bra 	$L__BB15_14;
	ld.global.u32 	%r350, [%rd3+32];
	ld.global.u64 	%rd52, [%rd3+40];
$L__BB15_14:
	setp.ge.s32 	%p10, %r12, %r15;
	mov.b32 	%r349, 0;
	mov.b64 	%rd51, 0;
	@%p10 bra 	$L__BB15_16;
	ld.global.u32 	%r349, [%rd3+48];
	ld.global.u64 	%rd51, [%rd3+56];
$L__BB15_16:
	bar.sync 	0;
	shr.u32 	%r24, %r2, 5;
	mov.u32 	%r128, _ZZN3cub18CUB_300001_SM_10006detail10radix_sort31DeviceRadixSortSingleTileKernelINS1_5radix10policy_hubIiN4cuda3std3__45tupleIJixEEEyE10Policy1000ELNS0_9SortOrderE0EiSA_yNS1_21identity_decomposer_tEEEvPKT1_PSF_PKT2_PSJ_T3_iiT4_E12temp_storage;
	add.s32 	%r25, %r128, %r3;
	shl.b32 	%r129, %r2, 7;
	add.s32 	%r26, %r25, %r129;
	shl.b32 	%r130, %r24, 2;
	add.s32 	%r131, %r128, %r130;
	add.s32 	%r27, %r131, 33792;
	mad.lo.s32 	%r28, %r2, -116, %r26;
	mad.lo.s32 	%r29, %r2, 48, %r28;
	add.s32 	%r344, %r109, 6;
	sub.s32 	%r343, %r110, %r109;
$L__BB15_17:
	add.s32 	%r146, %r344, -6;
	min.s32 	%r134, %r343, 6;
	mov.b32 	%r175, 0;
	st.shared.u32 	[%r25], %r175;
	st.shared.u32 	[%r25+1024], %r175;
	st.shared.u32 	[%r25+2048], %r175;
	st.shared.u32 	[%r25+3072], %r175;
	st.shared.u32 	[%r25+4096], %r175;
	st.shared.u32 	[%r25+5120], %r175;
	st.shared.u32 	[%r25+6144], %r175;
	st.shared.u32 	[%r25+7168], %r175;
	st.shared.u32 	[%r25+8192], %r175;
	st.shared.u32 	[%r25+9216], %r175;
	st.shared.u32 	[%r25+10240], %r175;
	st.shared.u32 	[%r25+11264], %r175;
	st.shared.u32 	[%r25+12288], %r175;
	st.shared.u32 	[%r25+13312], %r175;
	st.shared.u32 	[%r25+14336], %r175;
	st.shared.u32 	[%r25+15360], %r175;
	st.shared.u32 	[%r25+16384], %r175;
	st.shared.u32 	[%r25+17408], %r175;
	st.shared.u32 	[%r25+18432], %r175;
	st.shared.u32 	[%r25+19456], %r175;
	st.shared.u32 	[%r25+20480], %r175;
	st.shared.u32 	[%r25+21504], %r175;
	st.shared.u32 	[%r25+22528], %r175;
	st.shared.u32 	[%r25+23552], %r175;
	st.shared.u32 	[%r25+24576], %r175;
	st.shared.u32 	[%r25+25600], %r175;
	st.shared.u32 	[%r25+26624], %r175;
	st.shared.u32 	[%r25+27648], %r175;
	st.shared.u32 	[%r25+28672], %r175;
	st.shared.u32 	[%r25+29696], %r175;
	st.shared.u32 	[%r25+30720], %r175;
	st.shared.u32 	[%r25+31744], %r175;
	st.shared.u32 	[%r25+32768], %r175;
	// begin inline asm
	bmsk.clamp.b32 %r132, %r175, %r134;
	// end inline asm
	// begin inline asm
	shr.b32 %r135, %r348, %r146;
	// end inline asm
	and.b32  	%r178, %r132, %r135;
	shl.b32 	%r179, %r178, 10;
	and.b32  	%r180, %r179, 31744;
	add.s32 	%r181, %r25, %r180;
	shr.u32 	%r182, %r178, 4;
	and.b32  	%r183, %r182, 268435454;
	add.s32 	%r43, %r181, %r183;
	ld.shared.u16 	%rs1, [%r43];
	add.s16 	%rs5, %rs1, 1;
	st.shared.u16 	[%r43], %rs5;
	// begin inline asm
	shr.b32 %r138, %r347, %r146;
	// end inline asm
	and.b32  	%r184, %r132, %r138;
	shl.b32 	%r185, %r184, 10;
	and.b32  	%r186, %r185, 31744;
	add.s32 	%r187, %r25, %r186;
	shr.u32 	%r188, %r184, 4;
	and.b32  	%r189, %r188, 268435454;
	add.s32 	%r44, %r187, %r189;
	ld.shared.u16 	%rs2, [%r44];
	add.s16 	%rs6, %rs2, 1;
	st.shared.u16 	[%r44], %rs6;
	// begin inline asm
	shr.b32 %r141, %r346, %r146;
	// end inline asm
	and.b32  	%r190, %r132, %r141;
	shl.b32 	%r191, %r190, 10;
	and.b32  	%r192, %r191, 31744;
	add.s32 	%r193, %r25, %r192;
	shr.u32 	%r194, %r190, 4;
	and.b32  	%r195, %r194, 268435454;
	add.s32 	%r45, %r193, %r195;
	ld.shared.u16 	%rs3, [%r45];
	add.s16 	%rs7, %rs3, 1;
	st.shared.u16 	[%r45], %rs7;
	// begin inline asm
	shr.b32 %r144, %r345, %r146;
	// end inline asm
	and.b32  	%r196, %r132, %r144;
	shl.b32 	%r197, %r196, 10;
	and.b32  	%r198, %r197, 31744;
	add.s32 	%r199, %r25, %r198;
	shr.u32 	%r200, %r196, 4;
	and.b32  	%r201, %r200, 268435454;
	add.s32 	%r46, %r199, %r201;
	ld.shared.u16 	%rs4, [%r46];
	add.s16 	%rs8, %rs4, 1;
	st.shared.u16 	[%r46], %rs8;
	bar.sync 	0;
	ld.shared.u32 	%r47, [%r26];
	ld.shared.u32 	%r202, [%r26+4];
	ld.shared.u32 	%r203, [%r26+8];
	ld.shared.u32 	%r204, [%r26+12];
	ld.shared.u32 	%r205, [%r26+16];
	ld.shared.u32 	%r206, [%r26+20];
	ld.shared.u32 	%r207, [%r26+24];
	ld.shared.u32 	%r208, [%r26+28];
	ld.shared.u32 	%r209, [%r26+32];
	ld.shared.u32 	%r210, [%r26+36];
	ld.shared.u32 	%r211, [%r26+40];
	ld.shared.u32 	%r212, [%r26+44];
	ld.shared.u32 	%r213, [%r26+48];
	ld.shared.u32 	%r214, [%r26+52];
	ld.shared.u32 	%r215, [%r26+56];
	ld.shared.u32 	%r216, [%r26+60];
	ld.shared.u32 	%r217, [%r26+64];
	ld.shared.u32 	%r218, [%r26+68];
	ld.shared.u32 	%r219, [%r26+72];
	ld.shared.u32 	%r220, [%r26+76];
	ld.shared.u32 	%r221, [%r26+80];
	ld.shared.u32 	%r222, [%r26+84];
	ld.shared.u32 	%r223, [%r26+88];
	ld.shared.u32 	%r224, [%r26+92];
	ld.shared.u32 	%r225, [%r26+96];
	ld.shared.u32 	%r226, [%r26+100];
	ld.shared.u32 	%r227, [%r26+104];
	ld.shared.u32 	%r228, [%r26+108];
	ld.shared.u32 	%r229, [%r26+112];
	ld.shared.u32 	%r230, [%r26+116];
	ld.shared.u32 	%r231, [%r26+120];
	ld.shared.u32 	%r232, [%r26+124];
	ld.shared.u32 	%r233, [%r26+128];
	add.s32 	%r48, %r202, %r47;
	add.s32 	%r49, %r203, %r48;
	add.s32 	%r50, %r204, %r49;
	add.s32 	%r51, %r205, %r50;
	add.s32 	%r52, %r206, %r51;
	add.s32 	%r53, %r207, %r52;
	add.s32 	%r54, %r208, %r53;
	add.s32 	%r55, %r209, %r54;
	add.s32 	%r56, %r210, %r55;
	add.s32 	%r57, %r211, %r56;
	add.s32 	%r58, %r212, %r57;
	add.s32 	%r59, %r213, %r58;
	add.s32 	%r60, %r214, %r59;
	add.s32 	%r61, %r215, %r60;
	add.s32 	%r62, %r216, %r61;
	add.s32 	%r63, %r217, %r62;
	add.s32 	%r64, %r218, %r63;
	add.s32 	%r65, %r219, %r64;
	add.s32 	%r66, %r220, %r65;
	add.s32 	%r67, %r221, %r66;
	add.s32 	%r68, %r222, %r67;
	add.s32 	%r69, %r223, %r68;
	add.s32 	%r70, %r224, %r69;
	add.s32 	%r71, %r225, %r70;
	add.s32 	%r72, %r226, %r71;
	add.s32 	%r73, %r227, %r72;
	add.s32 	%r74, %r228, %r73;
	add.s32 	%r75, %r229, %r74;
	add.s32 	%r76, %r230, %r75;
	add.s32 	%r77, %r231, %r76;
	add.s32 	%r78, %r232, %r77;
	add.s32 	%r152, %r233, %r78;
	// begin inline asm
	mov.u32 %r147, %laneid;
	// end inline asm
	mov.b32 	%r150, 1;
	mov.b32 	%r177, -1;
	// begin inline asm
	{  .reg .u32 r0;  .reg .pred p;  shfl.sync.up.b32 r0|p, %r152, %r150, %r175, %r177;  @p add.u32 r0, r0, %r152;  mov.u32 %r148, r0;}
	// end inline asm
	mov.b32 	%r156, 2;
	// begin inline asm
	{  .reg .u32 r0;  .reg .pred p;  shfl.sync.up.b32 r0|p, %r148, %r156, %r175, %r177;  @p add.u32 r0, r0, %r148;  mov.u32 %r154, r0;}
	// end inline asm
	mov.b32 	%r162, 4;
	// begin inline asm
	{  .reg .u32 r0;  .reg .pred p;  shfl.sync.up.b32 r0|p, %r154, %r162, %r175, %r177;  @p add.u32 r0, r0, %r154;  mov.u32 %r160, r0;}
	// end inline asm
	mov.b32 	%r168, 8;
	// begin inline asm
	{  .reg .u32 r0;  .reg .pred p;  shfl.sync.up.b32 r0|p, %r160, %r168, %r175, %r177;  @p add.u32 r0, r0, %r160;  mov.u32 %r166, r0;}
	// end inline asm
	mov.b32 	%r174, 16;
	// begin inline asm
	{  .reg .u32 r0;  .reg .pred p;  shfl.sync.up.b32 r0|p, %r166, %r174, %r175, %r177;  @p add.u32 r0, r0, %r166;  mov.u32 %r172, r0;}
	// end inline asm
	setp.ne.s32 	%p11, %r147, 31;
	@%p11 bra 	$L__BB15_19;
	st.shared.u32 	[%r27], %r172;
$L__BB15_19:
	sub.s32 	%r234, %r172, %r152;
	setp.gt.u32 	%p12, %r2, 31;
	setp.eq.s32 	%p13, %r24, 7;
	setp.eq.s32 	%p14, %r24, 6;
	setp.eq.s32 	%p15, %r24, 5;
	setp.eq.s32 	%p16, %r24, 4;
	setp.eq.s32 	%p17, %r24, 3;
	setp.eq.s32 	%p18, %r24, 2;
	setp.eq.s32 	%p19, %r24, 1;
	bar.sync 	0;
	ld.shared.v4.u32 	{%r235, %r236, %r237, %r238}, [_ZZN3cub18CUB_300001_SM_10006detail10radix_sort31DeviceRadixSortSingleTileKernelINS1_5radix10policy_hubIiN4cuda3std3__45tupleIJixEEEyE10Policy1000ELNS0_9SortOrderE0EiSA_yNS1_21identity_decomposer_tEEEvPKT1_PSF_PKT2_PSJ_T3_iiT4_E12temp_storage+33792];
	selp.b32 	%r239, %r235, %r353, %p19;
	add.s32 	%r240, %r236, %r235;
	selp.b32 	%r241, %r240, %r239, %p18;
	add.s32 	%r242, %r240, %r237;
	selp.b32 	%r243, %r242, %r241, %p17;
	add.s32 	%r244, %r242, %r238;
	selp.b32 	%r245, %r244, %r243, %p16;
	ld.shared.v4.u32 	{%r246, %r247, %r248, %r249}, [_ZZN3cub18CUB_300001_SM_10006detail10radix_sort31DeviceRadixSortSingleTileKernelINS1_5radix10policy_hubIiN4cuda3std3__45tupleIJixEEEyE10Policy1000ELNS0_9SortOrderE0EiSA_yNS1_21identity_decomposer_tEEEvPKT1_PSF_PKT2_PSJ_T3_iiT4_E12temp_storage+33808];
	add.s32 	%r250, %r244, %r246;
	selp.b32 	%r251, %r250, %r245, %p15;
	add.s32 	%r252, %r250, %r247;
	selp.b32 	%r253, %r252, %r251, %p14;
	add.s32 	%r254, %r252, %r248;
	selp.b32 	%r353, %r254, %r253, %p13;
	add.s32 	%r83, %r254, %r249;
	setp.ne.s32 	%p20, %r147, 0;
	selp.b32 	%r255, %r234, 0, %p20;
	add.s32 	%r256, %r353, %r255;
	or.pred  	%p21, %p12, %p20;
	selp.b32 	%r354, %r256, %r234, %p12;
	@%p21 bra 	$L__BB15_21;
	shl.b32 	%r354, %r83, 16;
	st.shared.u32 	[_ZZN3cub18CUB_300001_SM_10006detail10radix_sort31DeviceRadixSortSingleTileKernelINS1_5radix10policy_hubIiN4cuda3std3__45tupleIJixEEEyE10Policy1000ELNS0_9SortOrderE0EiSA_yNS1_21identity_decomposer_tEEEvPKT1_PSF_PKT2_PSJ_T3_iiT4_E12temp_storage+33832], %r354;
$L__BB15_21:
	setp.eq.s32 	%p22, %r2, 0;
	bar.sync 	0;
	ld.shared.u32 	%r257, [_ZZN3cub18CUB_300001_SM_10006detail10radix_sort31DeviceRadixSortSingleTileKernelINS1_5radix10policy_hubIiN4cuda3std3__45tupleIJixEEEyE10Policy1000ELNS0_9SortOrderE0EiSA_yNS1_21identity_decomposer_tEEEvPKT1_PSF_PKT2_PSJ_T3_iiT4_E12temp_storage+33832];
	selp.b32 	%r258, 0, %r257, %p22;
	add.s32 	%r259, %r354, %r258;
	add.s32 	%r260, %r47, %r259;
	add.s32 	%r261, %r48, %r259;
	add.s32 	%r262, %r49, %r259;
	add.s32 	%r263, %r50, %r259;
	add.s32 	%r264, %r51, %r259;
	add.s32 	%r265, %r52, %r259;
	add.s32 	%r266, %r53, %r259;
	add.s32 	%r267, %r54, %r259;
	add.s32 	%r268, %r55, %r259;
	add.s32 	%r269, %r56, %r259;
	add.s32 	%r270, %r57, %r259;
	add.s32 	%r271, %r58, %r259;
	add.s32 	%r272, %r59, %r259;
	add.s32 	%r273, %r60, %r259;
	add.s32 	%r274, %r61, %r259;
	add.s32 	%r275, %r62, %r259;
	add.s32 	%r276, %r63, %r259;
	add.s32 	%r277, %r64, %r259;
	add.s32 	%r278, %r65, %r259;
	add.s32 	%r279, %r66, %r259;
	add.s32 	%r280, %r67, %r259;
	add.s32 	%r281, %r68, %r259;
	add.s32 	%r282, %r69, %r259;
	add.s32 	%r283, %r70, %r259;
	add.s32 	%r284, %r71, %r259;
	add.s32 	%r285, %r72, %r259;
	add.s32 	%r286, %r73, %r259;
	add.s32 	%r287, %r74, %r259;
	add.s32 	%r288, %r75, %r259;
	add.s32 	%r289, %r76, %r259;
	add.s32 	%r290, %r77, %r259;
	add.s32 	%r291, %r78, %r259;
	st.shared.u32 	[%r26], %r259;
	st.shared.u32 	[%r26+4], %r260;
	st.shared.u32 	[%r26+8], %r261;
	st.shared.u32 	[%r26+12], %r262;
	st.shared.u32 	[%r26+16], %r263;
	st.shared.u32 	[%r26+20], %r264;
	st.shared.u32 	[%r26+24], %r265;
	st.shared.u32 	[%r26+28], %r266;
	st.shared.u32 	[%r26+32], %r267;
	st.shared.u32 	[%r26+36], %r268;
	st.shared.u32 	[%r26+40], %r269;
	st.shared.u32 	[%r26+44], %r270;
	st.shared.u32 	[%r26+48], %r271;
	st.shared.u32 	[%r26+52], %r272;
	st.shared.u32 	[%r26+56], %r273;
	st.shared.u32 	[%r26+60], %r274;
	st.shared.u32 	[%r26+64], %r275;
	st.shared.u32 	[%r26+68], %r276;
	st.shared.u32 	[%r26+72], %r277;
	st.shared.u32 	[%r26+76], %r278;
	st.shared.u32 	[%r26+80], %r279;
	st.shared.u32 	[%r26+84], %r280;
	st.shared.u32 	[%r26+88], %r281;
	st.shared.u32 	[%r26+92], %r282;
	st.shared.u32 	[%r26+96], %r283;
	st.shared.u32 	[%r26+100], %r284;
	st.shared.u32 	[%r26+104], %r285;
	st.shared.u32 	[%r26+108], %r286;
	st.shared.u32 	[%r26+112], %r287;
	st.shared.u32 	[%r26+116], %r288;
	st.shared.u32 	[%r26+120], %r289;
	st.shared.u32 	[%r26+124], %r290;
	st.shared.u32 	[%r26+128], %r291;
	bar.sync 	0;
	cvt.u32.u16 	%r292, %rs1;
	ld.shared.u16 	%r293, [%r43];
	add.s32 	%r87, %r293, %r292;
	cvt.u32.u16 	%r294, %rs2;
	ld.shared.u16 	%r295, [%r44];
	add.s32 	%r88, %r295, %r294;
	cvt.u32.u16 	%r296, %rs3;
	ld.shared.u16 	%r297, [%r45];
	add.s32 	%r89, %r297, %r296;
	cvt.u32.u16 	%r298, %rs4;
	ld.shared.u16 	%r299, [%r46];
	add.s32 	%r90, %r299, %r298;
	bar.sync 	0;
	setp.lt.s32 	%p23, %r344, %r110;
	@%p23 bra 	$L__BB15_31;
	cvt.u64.u32 	%rd38, %r2;
	shl.b32 	%r300, %r87, 2;
	mov.u32 	%r301, _ZZN3cub18CUB_300001_SM_10006detail10radix_sort31DeviceRadixSortSingleTileKernelINS1_5radix10policy_hubIiN4cuda3std3__45tupleIJixEEEyE10Policy1000ELNS0_9SortOrderE0EiSA_yNS1_21identity_decomposer_tEEEvPKT1_PSF_PKT2_PSJ_T3_iiT4_E12temp_storage;
	add.s32 	%r302, %r301, %r300;
	st.shared.u32 	[%r302], %r348;
	shl.b32 	%r303, %r88, 2;
	add.s32 	%r304, %r301, %r303;
	st.shared.u32 	[%r304], %r347;
	shl.b32 	%r305, %r89, 2;
	add.s32 	%r306, %r301, %r305;
	st.shared.u32 	[%r306], %r346;
	shl.b32 	%r307, %r90, 2;
	add.s32 	%r308, %r301, %r307;
	st.shared.u32 	[%r308], %r345;
	bar.sync 	0;
	mad.lo.s32 	%r309, %r2, -60, %r29;
	ld.shared.u32 	%r91, [%r309];
	ld.shared.u32 	%r92, [%r309+1024];
	ld.shared.u32 	%r93, [%r309+2048];
	ld.shared.u32 	%r94, [%r309+3072];
	bar.sync 	0;
	mad.lo.s32 	%r310, %r87, 12, %r302;
	st.shared.u32 	[%r310], %r352;
	st.shared.u64 	[%r310+8], %rd54;
	mad.lo.s32 	%r311, %r88, 12, %r304;
	st.shared.u32 	[%r311], %r351;
	st.shared.u64 	[%r311+8], %rd53;
	mad.lo.s32 	%r312, %r89, 12, %r306;
	st.shared.u32 	[%r312], %r350;
	st.shared.u64 	[%r312+8], %rd52;
	mad.lo.s32 	%r313, %r90, 12, %r308;
	st.shared.u32 	[%r313], %r349;
	st.shared.u64 	[%r313+8], %rd51;
	bar.sync 	0;
	mad.lo.s32 	%r95, %r2, 12, %r309;
	ld.shared.u32 	%r96, [%r95+4096];
	ld.shared.u64 	%rd16, [%r95+4104];
	ld.shared.u32 	%r97, [%r95+8192];
	ld.shared.u64 	%rd17, [%r95+8200];
	ld.shared.u32 	%r98, [%r95+12288];
	ld.shared.u64 	%rd18, [%r95+12296];
	setp.gt.u64 	%p24, %rd2, %rd38;
	cvta.to.global.u64 	%rd39, %rd25;
	mul.wide.u32 	%rd40, %r2, 4;
	add.s64 	%rd19, %rd39, %rd40;
	cvta.to.global.u64 	%rd41, %rd27;
	mul.wide.u32 	%rd42, %r2, 16;
	add.s64 	%rd20, %rd41, %rd42;
	@%p24 bra 	$L__BB15_23;
	bra.uni 	$L__BB15_24;
$L__BB15_23:
	xor.b32  	%r314, %r91, -2147483648;
	ld.shared.u64 	%rd43, [%r95+8];
	ld.shared.u32 	%r315, [%r95];
	st.global.u32 	[%rd19], %r314;
	st.global.u32 	[%rd20], %r315;
	st.global.u64 	[%rd20+8], %rd43;
$L__BB15_24:
	add.s32 	%r316, %r2, 256;
	cvt.u64.u32 	%rd44, %r316;
	setp.le.u64 	%p25, %rd2, %rd44;
	@%p25 bra 	$L__BB15_26;
	xor.b32  	%r317, %r92, -2147483648;
	st.global.u32 	[%rd19+1024], %r317;
	st.global.u32 	[%rd20+4096], %r96;
	st.global.u64 	[%rd20+4104], %rd16;
$L__BB15_26:
	add.s32 	%r318, %r2, 512;
	cvt.u64.u32 	%rd45, %r318;
	setp.le.u64 	%p26, %rd2, %rd45;
	@%p26 bra 	$L__BB15_28;
	xor.b32  	%r319, %r93, -2147483648;
	st.global.u32 	[%rd19+2048], %r319;
	st.global.u32 	[%rd20+8192], %r97;
	st.global.u64 	[%rd20+8200], %rd17;
$L__BB15_28:
	add.s32 	%r320, %r2, 768;
	cvt.u64.u32 	%rd46, %r320;
	setp.le.u64 	%p27, %rd2, %rd46;
	@%p27 bra 	$L__BB15_30;
	xor.b32  	%r321, %r94, -2147483648;
	st.global.u32 	[%rd19+3072], %r321;
	st.global.u32 	[%rd20+12288], %r98;
	st.global.u64 	[%rd20+12296], %rd18;
$L__BB15_30:
	ret;
$L__BB15_31:
	shl.b32 	%r322, %r87, 2;
	mov.u32 	%r323, _ZZN3cub18CUB_300001_SM_10006detail10radix_sort31DeviceRadixSortSingleTileKernelINS1_5radix10policy_hubIiN4cuda3std3__45tupleIJixEEEyE10Policy1000ELNS0_9SortOrderE0EiSA_yNS1_21identity_decomposer_tEEEvPKT1_PSF_PKT2_PSJ_T3_iiT4_E12temp_storage;
	add.s32 	%r324, %r323, %r322;
	st.shared.u32 	[%r324], %r348;
	shl.b32 	%r325, %r88, 2;
	add.s32 	%r326, %r323, %r325;
	st.shared.u32 	[%r326], %r347;
	shl.b32 	%r327, %r89, 2;
	add.s32 	%r328, %r323, %r327;
	st.shared.u32 	[%r328], %r346;
	shl.b32 	%r329, %r90, 2;
	add.s32 	%r330, %r323, %r329;
	st.shared.u32 	[%r330], %r345;
	bar.sync 	0;
	ld.shared.v4.u32 	{%r348, %r347, %r346, %r345}, [%r28];
	bar.sync 	0;
	mad.lo.s32 	%r331, %r87, 12, %r324;
	st.shared.u32 	[%r331], %r352;
	st.shared.u64 	[%r331+8], %rd54;
	mad.lo.s32 	%r332, %r88, 12, %r326;
	st.shared.u32 	[%r332], %r351;
	st.shared.u64 	[%r332+8], %rd53;
	mad.lo.s32 	%r333, %r89, 12, %r328;
	st.shared.u32 	[%r333], %r350;
	st.shared.u64 	[%r333+8], %rd52;
	mad.lo.s32 	%r334, %r90, 12, %r330;
	st.shared.u32 	[%r334], %r349;
	st.shared.u64 	[%r334+8], %rd51;
	bar.sync 	0;
	ld.shared.u32 	%r352, [%r29];
	ld.shared.u64 	%rd54, [%r29+8];
	ld.shared.u32 	%r351, [%r29+16];
	ld.shared.u64 	%rd53, [%r29+24];
	ld.shared.u32 	%r350, [%r29+32];
	ld.shared.u64 	%rd52, [%r29+40];
	ld.shared.u32 	%r349, [%r29+48];
	ld.shared.u64 	%rd51, [%r29+56];
	bar.sync 	0;
	add.s32 	%r344, %r344, 6;
	add.s32 	%r343, %r343, -6;
	bra.uni 	$L__BB15_17;

}
	// .globl	_ZN3cub18CUB_300001_SM_10006detail10radix_sort30DeviceRadixSortHistogramKernelINS1_5radix10policy_hubIiN4cuda3std3__45tupleIJixEEEyE10Policy1000ELNS0_9SortOrderE0EiyNS1_21identity_decomposer_tEEEvPT2_PKT1_SF_iiT3_
.visible .entry _ZN3cub18CUB_300001_SM_10006detail10radix_sort30DeviceRadixSortHistogramKernelINS1_5radix10policy_hubIiN4cuda3std3__45tupleIJixEEEyE10Policy1000ELNS0_9SortOrderE0EiyNS1_21identity_decomposer_tEEEvPT2_PKT1_SF_iiT3_(
	.param .u64 .ptr .align 1 _ZN3cub18CUB_300001_SM_10006detail10radix_sort30DeviceRadixSortHistogramKernelINS1_5radix10policy_hubIiN4cuda3std3__45tupleIJixEEEyE10Policy1000ELNS0_9SortOrderE0EiyNS1_21identity_decomposer_tEEEvPT2_PKT1_SF_iiT3__param_0,
	.param .u64 .ptr .align 1 _ZN3cub18CUB_300001_SM_10006detail10radix_sort30DeviceRadixSortHistogramKernelINS1_5radix10policy_hubIiN4cuda3std3__45tupleIJixEEEyE10Policy1000ELNS0_9SortOrderE0EiyNS1_21identity_decomposer_tEEEvPT2_PKT1_SF_iiT3__param_1,
	.param .u64 _ZN3cub18CUB_300001_SM_10006detail10radix_sort30DeviceRadixSortHistogramKernelINS1_5radix10policy_hubIiN4cuda3std3__45tupleIJixEEEyE10Policy1000ELNS0_9SortOrderE0EiyNS1_21identity_decomposer_tEEEvPT2_PKT1_SF_iiT3__param_2,
	.param .u32 _ZN3cub18CUB_300001_SM_10006detail10radix_sort30DeviceRadixSortHistogramKernelINS1_5radix10policy_hubIiN4cuda3std3__45tupleIJixEEEyE10Policy1000ELNS0_9SortOrderE0EiyNS1_21identity_decomposer_tEEEvPT2_PKT1_SF_iiT3__param_3,
	.param .u32 _ZN3cub18CUB_300001_SM_10006detail10radix_sort30DeviceRadixSortHistogramKernelINS1_5radix10policy_hubIiN4cuda3std3__45tupleIJixEEEyE10Policy1000ELNS0_9SortOrderE0EiyNS1_21identity_decomposer_tEEEvPT2_PKT1_SF_iiT3__param_4,
	.param .align 1 .b8 _ZN3cub18CUB_300001_SM_10006detail10radix_sort30DeviceRadixSortHistogramKernelINS1_5radix10policy_hubIiN4cuda3std3__45tupleIJixEEEyE10Policy1000ELNS0_9SortOrderE0EiyNS1_21identity_decomposer_tEEEvPT2_PKT1_SF_iiT3__param_5[1]
)
.maxntid 128
{
	.reg .pred 	%p<91>;
	.reg .b32 	%r<486>;
	.reg .b64 	%rd<137>;
	// demoted variable
	.shared .align 4 .b8 _ZZN3cub18CUB_300001_SM_10006detail10radix_sort30DeviceRadixSortHistogramKernelINS1_5radix10policy_hubIiN4cuda3std3__45tupleIJixEEEyE10Policy1000ELNS0_9SortOrderE0EiyNS1_21identity_decomposer_tEEEvPT2_PKT1_SF_iiT3_E12temp_storage[4096];
	ld.param.u64 	%rd18, [_ZN3cub18CUB_300001_SM_10006detail10radix_sort30DeviceRadixSortHistogramKernelINS1_5radix10policy_hubIiN4cuda3std3__45tupleIJixEEEyE10Policy1000ELNS0_9SortOrderE0EiyNS1_21identity_decomposer_tEEEvPT2_PKT1_SF_iiT3__param_0];
	ld.param.u64 	%rd19, [_ZN3cub18CUB_300001_SM_10006detail10radix_sort30DeviceRadixSortHistogramKernelINS1_5radix10policy_hubIiN4cuda3std3__45tupleIJixEEEyE10Policy1000ELNS0_9SortOrderE0EiyNS1_21identity_decomposer_tEEEvPT2_PKT1_SF_iiT3__param_1];
	ld.param.u64 	%rd17, [_ZN3cub18CUB_300001_SM_10006detail10radix_sort30DeviceRadixSortHistogramKernelINS1_5radix10policy_hubIiN4cuda3std3__45tupleIJixEEEyE10Policy1000ELNS0_9SortOrderE0EiyNS1_21identity_decomposer_tEEEvPT2_PKT1_SF_iiT3__param_2];
	ld.param.u32 	%r174, [_ZN3cub18CUB_300001_SM_10006detail10radix_sort30DeviceRadixSortHistogramKernelINS1_5radix10policy_hubIiN4cuda3std3__45tupleIJixEEEyE10Policy1000ELNS0_9SortOrderE0EiyNS1_21identity_decomposer_tEEEvPT2_PKT1_SF_iiT3__param_3];
	ld.param.u32 	%r175, [_ZN3cub18CUB_300001_SM_10006detail10radix_sort30DeviceRadixSortHistogramKernelINS1_5radix10policy_hubIiN4cuda3std3__45tupleIJixEEEyE10Policy1000ELNS0_9SortOrderE0EiyNS1_21identity_decomposer_tEEEvPT2_PKT1_SF_iiT3__param_4];
	cvta.to.global.u64 	%rd1, %rd19;
	cvta.to.global.u64 	%rd2, %rd18;
	setp.eq.s64 	%p2, %rd17, 0;
	@%p2 bra 	$L__BB16_153;
	sub.s32 	%r176, %r175, %r174;
	add.s32 	%r177, %r176, 7;
	shr.s32 	%r178, %r177, 31;
	shr.u32 	%r179, %r178, 29;
	add.s32 	%r180, %r177, %r179;
	shr.s32 	%r181, %r180, 3;
	mov.u32 	%r182, %tid.x;
	setp.gt.u32 	%p3, %r182, 255;
	setp.lt.s32 	%p4, %r177, 8;
	mov.u32 	%r183, %ctaid.x;
	shl.b32 	%r184, %r183, 11;
	cvt.u64.u32 	%rd3, %r184;
	mov.u32 	%r185, %nctaid.x;
	shl.b32 	%r186, %r185, 11;
	cvt.u64.u32 	%rd4, %r186;
	add.s32 	%r1, %r181, -1;
	and.b32  	%r2, %r181, 15;
	and.b32  	%r3, %r181, 7;
	add.s32 	%r4, %r3, -1;
	and.b32  	%r5, %r181, 3;
	or.pred  	%p1, %p3, %p4;
	shl.b32 	%r187, %r182, 2;
	mov.u32 	%r188, _ZZN3cub18CUB_300001_SM_10006detail10radix_sort30DeviceRadixSortHistogramKernelINS1_5radix10policy_hubIiN4cuda3std3__45tupleIJixEEEyE10Policy1000ELNS0_9SortOrderE0EiyNS1_21identity_decomposer_tEEEvPT2_PKT1_SF_iiT3_E12temp_storage;
	add.s32 	%r6, %r188, %r187;
	and.b32  	%r7, %r181, 268435440;
	cvt.u64.u32 	%rd5, %r182;
	add.s32 	%r8, %r182, 128;
	add.s32 	%r9, %r182, 256;
	add.s32 	%r10, %r182, 384;
	add.s32 	%r11, %r182, 512;
	add.s32 	%r12, %r182, 640;
	add.s32 	%r13, %r182, 768;
	or.b32  	%r14, %r182, 1024;
	add.s32 	%r15, %r182, 1920;
	and.b32  	%r16, %r181, 268435448;
	and.b32  	%r17, %r181, 1;
	neg.s32 	%r18, %r7;
	add.s32 	%r19, %r6, 8192;
	add.s64 	%rd21, %rd17, -1;
	shr.u64 	%rd22, %rd21, 30;
	add.s64 	%rd23, %rd22, 1;
	min.u64 	%rd6, %rd23, %rd17;
	mov.b64 	%rd135, 0;
$L__BB16_2:
	@%p1 bra 	$L__BB16_30;
	setp.lt.u32 	%p5, %r1, 15;
	mov.b32 	%r439, 0;
	@%p5 bra 	$L__BB16_6;
	mov.u32 	%r436, %r19;
	mov.u32 	%r437, %r18;
$L__BB16_5:
	.pragma "nounroll";
	mov.b32 	%r190, 0;
	st.shared.u32 	[%r436+-8192], %r190;
	st.shared.u32 	[%r436+-7168], %r190;
	st.shared.u32 	[%r436+-6144], %r190;
	st.shared.u32 	[%r436+-5120], %r190;
	st.shared.u32 	[%r436+-4096], %r190;
	st.shared.u32 	[%r436+-3072], %r190;
	st.shared.u32 	[%r436+-2048], %r190;
	st.shared.u32 	[%r436+-1024], %r190;
	st.shared.u32 	[%r436], %r190;
	st.shared.u32 	[%r436+1024], %r190;
	st.shared.u32 	[%r436+2048], %r190;
	st.shared.u32 	[%r436+3072], %r190;
	st.shared.u32 	[%r436+4096], %r190;
	st.shared.u32 	[%r436+5120], %r190;
	st.shared.u32 	[%r436+6144], %r190;
	st.shared.u32 	[%r436+7168], %r190;
	add.s32 	%r437, %r437, 16;
	add.s32 	%r436, %r436, 16384;
	setp.ne.s32 	%p6, %r437, 0;
	mov.u32 	%r439, %r7;
	@%p6 bra 	$L__BB16_5;
$L__BB16_6:
	add.s32 	%r25, %r2, -1;
	setp.eq.s32 	%p7, %r2, 0;
	@%p7 bra 	$L__BB16_16;
	setp.lt.u32 	%p8, %r25, 7;
	@%p8 bra 	$L__BB16_9;
	shl.b32 	%r191, %r439, 10;
	add.s32 	%r192, %r6, %r191;
	mov.b32 	%r193, 0;
	st.shared.u32 	[%r192], %r193;
	st.shared.u32 	[%r192+1024], %r193;
	st.shared.u32 	[%r192+2048], %r193;
	st.shared.u32 	[%r192+3072], %r193;
	st.shared.u32 	[%r192+4096], %r193;
	st.shared.u32 	[%r192+5120], %r193;
	st.shared.u32 	[%r192+6144], %r193;
	st.shared.u32 	[%r192+7168], %r193;
	add.s32 	%r439, %r439, 8;
$L__BB16_9:
	setp.eq.s32 	%p9, %r3, 0;
	@%p9 bra 	$L__BB16_16;
	setp.lt.u32 	%p10, %r4, 3;
	@%p10 bra 	$L__BB16_12;
	shl.b32 	%r194, %r439, 10;
	add.s32 	%r195, %r6, %r194;
	mov.b32 	%r196, 0;
	st.shared.u32 	[%r195], %r196;
	st.shared.u32 	[%r195+1024], %r196;
	st.shared.u32 	[%r195+2048], %r196;
	st.shared.u32 	[%r195+3072], %r196;
	add.s32 	%r439, %r439, 4;
$L__BB16_12:
	setp.eq.s32 	%p11, %r5, 0;
	@%p11 bra 	$L__BB16_16;
	setp.eq.s32 	%p12, %r5, 1;
	shl.b32 	%r197, %r439, 10;
	add.s32 	%r30, %r6, %r197;
	mov.b32 	%r198, 0;
	st.shared.u32 	[%r30], %r198;
	@%p12 bra 	$L__BB16_16;
	setp.eq.s32 	%p13, %r5, 2;
	mov.b32 	%r199, 0;
	st.shared.u32 	[%r30+1024], %r199;
	@%p13 bra 	$L__BB16_16;
	mov.b32 	%r200, 0;
	st.shared.u32 	[%r30+2048], %r200;
$L__BB16_16:
	cvt.u32.u64 	%r201, %rd5;
	setp.gt.u32 	%p14, %r201, 127;
	@%p14 bra 	$L__BB16_30;
	setp.lt.u32 	%p15, %r1, 15;
	mov.b32 	%r443, 0;
	@%p15 bra 	$L__BB16_20;
	mov.b32 	%r441, 0;
$L__BB16_19:
	.pragma "nounroll";
	shl.b32 	%r204, %r441, 10;
	add.s32 	%r205, %r6, %r204;
	mov.b32 	%r206, 0;
	st.shared.u32 	[%r205+512], %r206;
	st.shared.u32 	[%r205+1536], %r206;
	st.shared.u32 	[%r205+2560], %r206;
	st.shared.u32 	[%r205+3584], %r206;
	st.shared.u32 	[%r205+4608], %r206;
	st.shared.u32 	[%r205+5632], %r206;
	st.shared.u32 	[%r205+6656], %r206;
	st.shared.u32 	[%r205+7680], %r206;
	st.shared.u32 	[%r205+8704], %r206;
	st.shared.u32 	[%r205+9728], %r206;
	st.shared.u32 	[%r205+10752], %r206;
	st.shared.u32 	[%r205+11776], %r206;
	st.shared.u32 	[%r205+12800], %r206;
	st.shared.u32 	[%r205+13824], %r206;
	st.shared.u32 	[%r205+14848], %r206;
	st.shared.u32 	[%r205+15872], %r206;
	add.s32 	%r441, %r441, 16;
	setp.ne.s32 	%p16, %r441, %r7;
	mov.u32 	%r443, %r7;
	@%p16 bra 	$L__BB16_19;
$L__BB16_20:
	setp.eq.s32 	%p17, %r2, 0;
	@%p17 bra 	$L__BB16_30;
	setp.lt.u32 	%p18, %r25, 7;
	@%p18 bra 	$L__BB16_23;
	shl.b32 	%r207, %r443, 10;
	add.s32 	%r208, %r6, %r207;
	mov.b32 	%r209, 0;
	st.shared.u32 	[%r208+512], %r209;
	st.shared.u32 	[%r208+1536], %r209;
	st.shared.u32 	[%r208+2560], %r209;
	st.shared.u32 	[%r208+3584], %r209;
	st.shared.u32 	[%r208+4608], %r209;
	st.shared.u32 	[%r208+5632], %r209;
	st.shared.u32 	[%r208+6656], %r209;
	st.shared.u32 	[%r208+7680], %r209;
	add.s32 	%r443, %r443, 8;
$L__BB16_23:
	setp.eq.s32 	%p19, %r3, 0;
	@%p19 bra 	$L__BB16_30;
	setp.lt.u32 	%p20, %r4, 3;
	@%p20 bra 	$L__BB16_26;
	shl.b32 	%r210, %r443, 10;
	add.s32 	%r211, %r6, %r210;
	mov.b32 	%r212, 0;
	st.shared.u32 	[%r211+512], %r212;
	st.shared.u32 	[%r211+1536], %r212;
	st.shared.u32 	[%r211+2560], %r212;
	st.shared.u32 	[%r211+3584], %r212;
	add.s32 	%r443, %r443, 4;
$L__BB16_26:
	setp.eq.s32 	%p21, %r5, 0;
	@%p21 bra 	$L__BB16_30;
	setp.eq.s32 	%p22, %r5, 1;
	shl.b32 	%r213, %r443, 10;
	add.s32 	%r38, %r6, %r213;
	mov.b32 	%r214, 0;
	st.shared.u32 	[%r38+512], %r214;
	@%p22 bra 	$L__BB16_30;
	setp.eq.s32 	%p23, %r5, 2;
	mov.b32 	%r215, 0;
	st.shared.u32 	[%r38+1536], %r215;
	@%p23 bra 	$L__BB16_30;
	mov.b32 	%r216, 0;
	st.shared.u32 	[%r38+2560], %r216;
$L__BB16_30:
	bar.sync 	0;
	bar.sync 	0;
	shl.b64 	%rd8, %rd135, 30;
	sub.s64 	%rd24, %rd17, %rd8;
	min.u64 	%rd9, %rd24, 1073741824;
	setp.le.u64 	%p24, %rd9, %rd3;
	@%p24 bra 	$L__BB16_70;
	mov.u64 	%rd136, %rd3;
$L__BB16_32:
	add.s64 	%rd11, %rd136, %rd8;
	sub.s64 	%rd12, %rd17, %rd11;
	setp.lt.u64 	%p25, %rd12, 2048;
	@%p25 bra 	$L__BB16_34;
	add.s64 	%rd27, %rd11, %rd5;
	shl.b64 	%rd28, %rd27, 2;
	add.s64 	%rd29, %rd1, %rd28;
	ld.global.u32 	%r475, [%rd29];
	ld.global.u32 	%r474, [%rd29+512];
	ld.global.u32 	%r473, [%rd29+1024];
	ld.global.u32 	%r472, [%rd29+1536];
	ld.global.u32 	%r471, [%rd29+2048];
	ld.global.u32 	%r470, [%rd29+2560];
	ld.global.u32 	%r469, [%rd29+3072];
	ld.global.u32 	%r468, [%rd29+3584];
	ld.global.u32 	%r467, [%rd29+4096];
	ld.global.u32 	%r466, [%rd29+4608];
	ld.global.u32 	%r465, [%rd29+5120];
	ld.global.u32 	%r464, [%rd29+5632];
	ld.global.u32 	%r463, [%rd29+6144];
	ld.global.u32 	%r462, [%rd29+6656];
	ld.global.u32 	%r461, [%rd29+7168];
	ld.global.u32 	%r460, [%rd29+7680];
	bra.uni 	$L__BB16_66;
$L__BB16_34:
	cvt.u32.u64 	%r218, %rd5;
	cvt.u32.u64 	%r55, %rd12;
	setp.ge.s32 	%p26, %r218, %r55;
	add.s64 	%rd25, %rd11, %rd5;
	shl.b64 	%rd26, %rd25, 2;
	add.s64 	%rd13, %rd1, %rd26;
	mov.b32 	%r475, 2147483647;
	@%p26 bra 	$L__BB16_36;
	ld.global.u32 	%r475, [%rd13];
$L__BB16_36:
	setp.ge.s32 	%p27, %r8, %r55;
	mov.b32 	%r474, 2147483647;
	@%p27 bra 	$L__BB16_38;
	ld.global.u32 	%r474, [%rd13+512];
$L__BB16_38:
	setp.ge.s32 	%p28, %r9, %r55;
	mov.b32 	%r473, 2147483647;
	@%p28 bra 	$L__BB16_40;
	ld.global.u32 	%r473, [%rd13+1024];
$L__BB16_40:
	setp.ge.s32 	%p29, %r10, %r55;
	mov.b32 	%r472, 2147483647;
	@%p29 bra 	$L__BB16_42;
	ld.global.u32 	%r472, [%rd13+1536];
$L__BB16_42:
	setp.ge.s32 	%p30, %r11, %r55;
	mov.b32 	%r471, 2147483647;
	@%p30 bra 	$L__BB16_44;
	ld.global.u32 	%r471, [%rd13+2048];
$L__BB16_44:
	setp.ge.s32 	%p31, %r12, %r55;
	mov.b32 	%r470, 2147483647;
	@%p31 bra 	$L__BB16_46;
	ld.global.u32 	%r470, [%rd13+2560];
$L__BB16_46:
	setp.ge.s32 	%p32, %r13, %r55;
	mov.b32 	%r469, 2147483647;
	@%p32 bra 	$L__BB16_48;
	ld.global.u32 	%r469, [%rd13+3072];
$L__BB16_48:
	mov.u32 	%r226, %tid.x;
	add.s32 	%r227, %r226, 896;
	setp.ge.s32 	%p33, %r227, %r55;
	mov.b32 	%r468, 2147483647;
	@%p33 bra 	$L__BB16_50;
	ld.global.u32 	%r468, [%rd13+3584];
$L__BB16_50:
	setp.ge.s32 	%p34, %r14, %r55;
	mov.b32 	%r467, 2147483647;
	@%p34 bra 	$L__BB16_52;
	ld.global.u32 	%r467, [%rd13+4096];
$L__BB16_52:
	add.s32 	%r231, %r226, 1152;
	setp.ge.s32 	%p35, %r231, %r55;
	mov.b32 	%r466, 2147483647;
	@%p35 bra 	$L__BB16_54;
	ld.global.u32 	%r466, [%rd13+4608];
$L__BB16_54:
	add.s32 	%r234, %r226, 1280;
	setp.ge.s32 	%p36, %r234, %r55;
	mov.b32 	%r465, 2147483647;
	@%p36 bra 	$L__BB16_56;
	ld.global.u32 	%r465, [%rd13+5120];
$L__BB16_56:
	add.s32 	%r237, %r226, 1408;
	setp.ge.s32 	%p37, %r237, %r55;
	mov.b32 	%r464, 2147483647;
	@%p37 bra 	$L__BB16_58;
	ld.global.u32 	%r464, [%rd13+5632];
$L__BB16_58:
	add.s32 	%r240, %r226, 1536;
	setp.ge.s32 	%p38, %r240, %r55;
	mov.b32 	%r463, 2147483647;
	@%p38 bra 	$L__BB16_60;
	ld.global.u32 	%r463, [%rd13+6144];
$L__BB16_60:
	add.s32 	%r243, %r226, 1664;
	setp.ge.s32 	%p39, %r243, %r55;
	mov.b32 	%r462, 2147483647;
	@%p39 bra 	$L__BB16_62;
	ld.global.u32 	%r462, [%rd13+6656];
$L__BB16_62:
	add.s32 	%r246, %r226, 1792;
	setp.ge.s32 	%p40, %r246, %r55;
	mov.b32 	%r461, 2147483647;
	@%p40 bra 	$L__BB16_64;
	ld.global.u32 	%r461, [%rd13+7168];
$L__BB16_64:
	setp.ge.s32 	%p41, %r15, %r55;
	mov.b32 	%r460, 2147483647;
	@%p41 bra 	$L__BB16_66;
	ld.global.u32 	%r460, [%rd13+7680];
$L__BB16_66:
	setp.le.s32 	%p42, %r175, %r174;
	@%p42 bra 	$L__BB16_69;
	xor.b32  	%r103, %r460, -2147483648;
	xor.b32  	%r104, %r461, -2147483648;
	xor.b32  	%r105, %r462, -2147483648;
	xor.b32  	%r106, %r463, -2147483648;
	xor.b32  	%r107, %r464, -2147483648;
	xor.b32  	%r108, %r465, -2147483648;
	xor.b32  	%r109, %r466, -2147483648;
	xor.b32  	%r110, %r467, -2147483648;
	xor.b32  	%r111, %r468, -2147483648;
	xor.b32  	%r112, %r469, -2147483648;
	xor.b32  	%r113, %r470, -2147483648;
	xor.b32  	%r114, %r471, -2147483648;
	xor.b32  	%r115, %r472, -2147483648;
	xor.b32  	%r116, %r473, -2147483648;
	xor.b32  	%r117, %r474, -2147483648;
	xor.b32  	%r118, %r475, -2147483648;
	mov.b32 	%r476, 0;
	mov.u32 	%r477, %r174;
$L__BB16_68:
	sub.s32 	%r249, %r175, %r477;
	shl.b32 	%r250, %r476, 10;
	mov.u32 	%r251, _ZZN3cub18CUB_300001_SM_10006detail10radix_sort30DeviceRadixSortHistogramKernelINS1_5radix10policy_hubIiN4cuda3std3__45tupleIJixEEEyE10Policy1000ELNS0_9SortOrderE0EiyNS1_21identity_decomposer_tEEEvPT2_PKT1_SF_iiT3_E12temp_storage;
	add.s32 	%r252, %r251, %r250;
	min.s32 	%r253, %r249, 8;
	mov.b32 	%r254, -1;
	shl.b32 	%r255, %r254, %r253;
	not.b32 	%r256, %r255;
	shr.u32 	%r257, %r118, %r477;
	and.b32  	%r258, %r257, %r256;
	shl.b32 	%r259, %r258, 2;
	add.s32 	%r260, %r252, %r259;
	atom.shared.add.u32 	%r261, [%r260], 1;
	shr.u32 	%r262, %r117, %r477;
	and.b32  	%r263, %r262, %r256;
	shl.b32 	%r264, %r263, 2;
	add.s32 	%r265, %r252, %r264;
	atom.shared.add.u32 	%r266, [%r265], 1;
	shr.u32 	%r267, %r116, %r477;
	and.b32  	%r268, %r267, %r256;
	shl.b32 	%r269, %r268, 2;
	add.s32 	%r270, %r252, %r269;
	atom.shared.add.u32 	%r271, [%r270], 1;
	shr.u32 	%r272, %r115, %r477;
	and.b32  	%r273, %r272, %r256;
	shl.b32 	%r274, %r273, 2;
	add.s32 	%r275, %r252, %r274;
	atom.shared.add.u32 	%r276, [%r275], 1;
	shr.u32 	%r277, %r114, %r477;
	and.b32  	%r278, %r277, %r256;
	shl.b32 	%r279, %r278, 2;
	add.s32 	%r280, %r252, %r279;
	atom.shared.add.u32 	%r281, [%r280], 1;
	shr.u32 	%r282, %r113, %r477;
	and.b32  	%r283, %r282, %r256;
	shl.b32 	%r284, %r283, 2;
	add.s32 	%r285, %r252, %r284;
	atom.shared.add.u32 	%r286, [%r285], 1;
	shr.u32 	%r287, %r112, %r477;
	and.b32  	%r288, %r287, %r256;
	shl.b32 	%r289, %r288, 2;
	add.s32 	%r290, %r252, %r289;
	atom.shared.add.u32 	%r291, [%r290], 1;
	shr.u32 	%r292, %r111, %r477;
	and.b32  	%r293, %r292, %r256;
	shl.b32 	%r294, %r293, 2;
	add.s32 	%r295, %r252, %r294;
	atom.shared.add.u32 	%r296, [%r295], 1;
	shr.u32 	%r297, %r110, %r477;
	and.b32  	%r298, %r297, %r256;
	shl.b32 	%r299, %r298, 2;
	add.s32 	%r300, %r252, %r299;
	atom.shared.add.u32 	%r301, [%r300], 1;
	shr.u32 	%r302, %r109, %r477;
	and.b32  	%r303, %r302, %r256;
	shl.b32 	%r304, %r303, 2;
	add.s32 	%r305, %r252, %r304;
	atom.shared.add.u32 	%r306, [%r305], 1;
	shr.u32 	%r307, %r108, %r477;
	and.b32  	%r308, %r307, %r256;
	shl.b32 	%r309, %r308, 2;
	add.s32 	%r310, %r252, %r309;
	atom.shared.add.u32 	%r311, [%r310], 1;
	shr.u32 	%r312, %r107, %r477;
	and.b32  	%r313, %r312, %r256;
	shl.b32 	%r314, %r313, 2;
	add.s32 	%r315, %r252, %r314;
	atom.shared.add.u32 	%r316, [%r315], 1;
	shr.u32 	%r317, %r106, %r477;
	and.b32  	%r318, %r317, %r256;
	shl.b32 	%r319, %r318, 2;
	add.s32 	%r320, %r252, %r319;
	atom.shared.add.u32 	%r321, [%r320], 1;
	shr.u32 	%r322, %r105, %r477;
	and.b32  	%r323, %r322, %r256;
	shl.b32 	%r324, %r323, 2;
	add.s32 	%r325, %r252, %r324;
	atom.shared.add.u32 	%r326, [%r325], 1;
	shr.u32 	%r327, %r104, %r477;
	and.b32  	%r328, %r327, %r256;
	shl.b32 	%r329, %r328, 2;
	add.s32 	%r330, %r252, %r329;
	atom.shared.add.u32 	%r331, [%r330], 1;
	shr.u32 	%r332, %r103, %r477;
	and.b32  	%r333, %r332, %r256;
	shl.b32 	%r334, %r333, 2;
	add.s32 	%r335, %r252, %r334;
	atom.shared.add.u32 	%r336, [%r335], 1;
	add.s32 	%r477, %r477, 8;
	add.s32 	%r476, %r476, 1;
	setp.lt.s32 	%p43, %r477, %r175;
	@%p43 bra 	$L__BB16_68;
$L__BB16_69:
	add.s64 	%rd136, %rd136, %rd4;
	setp.lt.u64 	%p44, %rd136, %rd9;
	@%p44 bra 	$L__BB16_32;
$L__BB16_70:
	bar.sync 	0;
	@%p1 bra 	$L__BB16_152;
	setp.lt.u32 	%p45, %r1, 7;
	mov.b32 	%r480, 0;
	@%p45 bra 	$L__BB16_90;
	mov.b32 	%r478, 0;
$L__BB16_73:
	.pragma "nounroll";
	shl.b32 	%r339, %r478, 10;
	add.s32 	%r124, %r6, %r339;
	ld.shared.u32 	%r125, [%r124];
	setp.eq.s32 	%p46, %r125, 0;
	@%p46 bra 	$L__BB16_75;
	cvt.u32.u64 	%r340, %rd5;
	shl.b32 	%r341, %r478, 8;
	add.s32 	%r342, %r341, %r340;
	mul.wide.u32 	%rd30, %r342, 8;
	add.s64 	%rd31, %rd2, %rd30;
	cvt.u64.u32 	%rd32, %r125;
	atom.global.add.u64 	%rd33, [%rd31], %rd32;
$L__BB16_75:
	ld.shared.u32 	%r126, [%r124+1024];
	setp.eq.s32 	%p47, %r126, 0;
	@%p47 bra 	$L__BB16_77;
	cvt.u32.u64 	%r343, %rd5;
	shl.b32 	%r344, %r478, 8;
	add.s32 	%r345, %r344, %r343;
	add.s32 	%r346, %r345, 256;
	mul.wide.u32 	%rd34, %r346, 8;
	add.s64 	%rd35, %rd2, %rd34;
	cvt.u64.u32 	%rd36, %r126;
	atom.global.add.u64 	%rd37, [%rd35], %rd36;
$L__BB16_77:
	ld.shared.u32 	%r127, [%r124+2048];
	setp.eq.s32 	%p48, %r127, 0;
	@%p48 bra 	$L__BB16_79;
	cvt.u32.u64 	%r347, %rd5;
	shl.b32 	%r348, %r478, 8;
	add.s32 	%r349, %r348, %r347;
	add.s32 	%r350, %r349, 512;
	mul.wide.u32 	%rd38, %r350, 8;
	add.s64 	%rd39, %rd2, %rd38;
	cvt.u64.u32 	%rd40, %r127;
	atom.global.add.u64 	%rd41, [%rd39], %rd40;
$L__BB16_79:
	ld.shared.u32 	%r128, [%r124+3072];
	setp.eq.s32 	%p49, %r128, 0;
	@%p49 bra 	$L__BB16_81;
	cvt.u32.u64 	%r351, %rd5;
	shl.b32 	%r352, %r478, 8;
	add.s32 	%r353, %r352, %r351;
	add.s32 	%r354, %r353, 768;
	mul.wide.u32 	%rd42, %r354, 8;
	add.s64 	%rd43, %rd2, %rd42;
	cvt.u64.u32 	%rd44, %r128;
	atom.global.add.u64 	%rd45, [%rd43], %rd44;
$L__BB16_81:
	ld.shared.u32 	%r129, [%r124+4096];
	setp.eq.s32 	%p50, %r129, 0;
	@%p50 bra 	$L__BB16_83;
	cvt.u32.u64 	%r355, %rd5;
	shl.b32 	%r356, %r478, 8;
	add.s32 	%r357, %r356, %r355;
	add.s32 	%r358, %r357, 1024;
	mul.wide.u32 	%rd46, %r358, 8;
	add.s64 	%rd47, %rd2, %rd46;
	cvt.u64.u32 	%rd48, %r129;
	atom.global.add.u64 	%rd49, [%rd47], %rd48;
$L__BB16_83:
	ld.shared.u32 	%r130, [%r124+5120];
	setp.eq.s32 	%p51, %r130, 0;
	@%p51 bra 	$L__BB16_85;
	cvt.u32.u64 	%r359, %rd5;
	shl.b32 	%r360, %r478, 8;
	add.s32 	%r361, %r360, %r359;
	add.s32 	%r362, %r361, 1280;
	mul.wide.u32 	%rd50, %r362, 8;
	add.s64 	%rd51, %rd2, %rd50;
	cvt.u64.u32 	%rd52, %r130;
	atom.global.add.u64 	%rd53, [%rd51], %rd52;
$L__BB16_85:
	ld.shared.u32 	%r131, [%r124+6144];
	setp.eq.s32 	%p52, %r131, 0;
	@%p52 bra 	$L__BB16_87;
	cvt.u32.u64 	%r363, %rd5;
	shl.b32 	%r364, %r478, 8;
	add.s32 	%r365, %r364, %r363;
	add.s32 	%r366, %r365, 1536;
	mul.wide.u32 	%rd54, %r366, 8;
	add.s64 	%rd55, %rd2, %rd54;
	cvt.u64.u32 	%rd56, %r131;
	atom.global.add.u64 	%rd57, [%rd55], %rd56;
$L__BB16_87:
	ld.shared.u32 	%r132, [%r124+7168];
	setp.eq.s32 	%p53, %r132, 0;
	@%p53 bra 	$L__BB16_89;
	cvt.u32.u64 	%r367, %rd5;
	shl.b32 	%r368, %r478, 8;
	add.s32 	%r369, %r368, %r367;
	add.s32 	%r370, %r369, 1792;
	mul.wide.u32 	%rd58, %r370, 8;
	add.s64 	%rd59, %rd2, %rd58;
	cvt.u64.u32 	%rd60, %r132;
	atom.global.add.u64 	%rd61, [%rd59], %rd60;
$L__BB16_89:
	add.s32 	%r478, %r478, 8;
	setp.ne.s32 	%p54, %r478, %r16;
	mov.u32 	%r480, %r16;
	@%p54 bra 	$L__BB16_73;
$L__BB16_90:
	add.s32 	%r135, %r5, -1;
	setp.eq.s32 	%p55, %r3, 0;
	@%p55 bra 	$L__BB16_111;
	setp.lt.u32 	%p56, %r4, 3;
	@%p56 bra 	$L__BB16_101;
	shl.b32 	%r371, %r480, 10;
	add.s32 	%r136, %r6, %r371;
	ld.shared.u32 	%r137, [%r136];
	setp.eq.s32 	%p57, %r137, 0;
	@%p57 bra 	$L__BB16_94;
	cvt.u32.u64 	%r372, %rd5;
	shl.b32 	%r373, %r480, 8;
	add.s32 	%r374, %r373, %r372;
	mul.wide.u32 	%rd62, %r374, 8;
	add.s64 	%rd63, %rd2, %rd62;
	cvt.u64.u32 	%rd64, %r137;
	atom.global.add.u64 	%rd65, [%rd63], %rd64;
$L__BB16_94:
	ld.shared.u32 	%r138, [%r136+1024];
	setp.eq.s32 	%p58, %r138, 0;
	@%p58 bra 	$L__BB16_96;
	cvt.u32.u64 	%r375, %rd5;
	shl.b32 	%r376, %r480, 8;
	add.s32 	%r377, %r376, %r375;
	add.s32 	%r378, %r377, 256;
	mul.wide.u32 	%rd66, %r378, 8;
	add.s64 	%rd67, %rd2, %rd66;
	cvt.u64.u32 	%rd68, %r138;
	atom.global.add.u64 	%rd69, [%rd67], %rd68;
$L__BB16_96:
	ld.shared.u32 	%r139, [%r136+2048];
	setp.eq.s32 	%p59, %r139, 0;
	@%p59 bra 	$L__BB16_98;
	cvt.u32.u64 	%r379, %rd5;
	shl.b32 	%r380, %r480, 8;
	add.s32 	%r381, %r380, %r379;
	add.s32 	%r382, %r381, 512;
	mul.wide.u32 	%rd70, %r382, 8;
	add.s64 	%rd71, %rd2, %rd70;
	cvt.u64.u32 	%rd72, %r139;
	atom.global.add.u64 	%rd73, [%rd71], %rd72;
$L__BB16_98:
	ld.shared.u32 	%r140, [%r136+3072];
	setp.eq.s32 	%p60, %r140, 0;
	@%p60 bra 	$L__BB16_100;
	cvt.u32.u64 	%r383, %rd5;
	shl.b32 	%r384, %r480, 8;
	add.s32 	%r385, %r384, %r383;
	add.s32 	%r386, %r385, 768;
	mul.wide.u32 	%rd74, %r386, 8;
	add.s64 	%rd75, %rd2, %rd74;
	cvt.u64.u32 	%rd76, %r140;
	atom.global.add.u64 	%rd77, [%rd75], %rd76;
$L__BB16_100:
	add.s32 	%r480, %r480, 4;
$L__BB16_101:
	setp.eq.s32 	%p61, %r5, 0;
	@%p61 bra 	$L__BB16_111;
	setp.eq.s32 	%p62, %r135, 0;
	@%p62 bra 	$L__BB16_108;
	shl.b32 	%r387, %r480, 10;
	add.s32 	%r143, %r6, %r387;
	ld.shared.u32 	%r144, [%r143];
	setp.eq.s32 	%p63, %r144, 0;
	@%p63 bra 	$L__BB16_105;
	cvt.u32.u64 	%r388, %rd5;
	shl.b32 	%r389, %r480, 8;
	add.s32 	%r390, %r389, %r388;
	mul.wide.u32 	%rd78, %r390, 8;
	add.s64 	%rd79, %rd2, %rd78;
	cvt.u64.u32 	%rd80, %r144;
	atom.global.add.u64 	%rd81, [%rd79], %rd80;
$L__BB16_105:
	ld.shared.u32 	%r145, [%r143+1024];
	setp.eq.s32 	%p64, %r145, 0;
	@%p64 bra 	$L__BB16_107;
	cvt.u32.u64 	%r391, %rd5;
	shl.b32 	%r392, %r480, 8;
	add.s32 	%r393, %r392, %r391;
	add.s32 	%r394, %r393, 256;
	mul.wide.u32 	%rd82, %r394, 8;
	add.s64 	%rd83, %rd2, %rd82;
	cvt.u64.u32 	%rd84, %r145;
	atom.global.add.u64 	%rd85, [%rd83], %rd84;
$L__BB16_107:
	add.s32 	%r480, %r480, 2;
$L__BB16_108:
	setp.eq.s32 	%p65, %r17, 0;
	@%p65 bra 	$L__BB16_111;
	shl.b32 	%r395, %r480, 10;
	add.s32 	%r396, %r6, %r395;
	ld.shared.u32 	%r148, [%r396];
	setp.eq.s32 	%p66, %r148, 0;
	@%p66 bra 	$L__BB16_111;
	cvt.u32.u64 	%r397, %rd5;
	shl.b32 	%r398, %r480, 8;
	add.s32 	%r399, %r398, %r397;
	mul.wide.u32 	%rd86, %r399, 8;
	add.s64 	%rd87, %rd2, %rd86;
	cvt.u64.u32 	%rd88, %r148;
	atom.global.add.u64 	%rd89, [%rd87], %rd88;
$L__BB16_111:
	cvt.u32.u64 	%r400, %rd5;
	setp.gt.u32 	%p67, %r400, 127;
	@%p67 bra 	$L__BB16_152;
	setp.lt.u32 	%p68, %r1, 7;
	mov.b32 	%r484, 0;
	@%p68 bra 	$L__BB16_131;
	mov.b32 	%r482, 0;
$L__BB16_114:
	.pragma "nounroll";
	shl.b32 	%r404, %r482, 10;
	add.s32 	%r150, %r6, %r404;
	ld.shared.u32 	%r151, [%r150+512];
	setp.eq.s32 	%p69, %r151, 0;
	shl.b32 	%r405, %r482, 8;
	add.s32 	%r406, %r405, %r400;
	mul.wide.u32 	%rd90, %r406, 8;
	add.s64 	%rd15, %rd2, %rd90;
	@%p69 bra 	$L__BB16_116;
	cvt.u64.u32 	%rd91, %r151;
	atom.global.add.u64 	%rd92, [%rd15+1024], %rd91;
$L__BB16_116:
	ld.shared.u32 	%r152, [%r150+1536];
	setp.eq.s32 	%p70, %r152, 0;
	@%p70 bra 	$L__BB16_118;
	cvt.u64.u32 	%rd93, %r152;
	atom.global.add.u64 	%rd94, [%rd15+3072], %rd93;
$L__BB16_118:
	ld.shared.u32 	%r153, [%r150+2560];
	setp.eq.s32 	%p71, %r153, 0;
	@%p71 bra 	$L__BB16_120;
	cvt.u64.u32 	%rd95, %r153;
	atom.global.add.u64 	%rd96, [%rd15+5120], %rd95;
$L__BB16_120:
	ld.shared.u32 	%r154, [%r150+3584];
	setp.eq.s32 	%p72, %r154, 0;
	@%p72 bra 	$L__BB16_122;
	cvt.u64.u32 	%rd97, %r154;
	atom.global.add.u64 	%rd98, [%rd15+7168], %rd97;
$L__BB16_122:
	ld.shared.u32 	%r155, [%r150+4608];
	setp.eq.s32 	%p73, %r155, 0;
	@%p73 bra 	$L__BB16_124;
	cvt.u64.u32 	%rd99, %r155;
	atom.global.add.u64 	%rd100, [%rd15+9216], %rd99;
$L__BB16_124:
	ld.shared.u32 	%r156, [%r150+5632];
	setp.eq.s32 	%p74, %r156, 0;
	@%p74 bra 	$L__BB16_126;
	cvt.u64.u32 	%rd101, %r156;
	atom.global.add.u64 	%rd102, [%rd15+11264], %rd101;
$L__BB16_126:
	ld.shared.u32 	%r157, [%r150+6656];
	setp.eq.s32 	%p75, %r157, 0;
	@%p75 bra 	$L__BB16_128;
	cvt.u64.u32 	%rd103, %r157;
	atom.global.add.u64 	%rd104, [%rd15+13312], %rd103;
$L__BB16_128:
	ld.shared.u32 	%r158, [%r150+7680];
	setp.eq.s32 	%p76, %r158, 0;
	@%p76 bra 	$L__BB16_130;
	cvt.u64.u32 	%rd105, %r158;
	atom.global.add.u64 	%rd106, [%rd15+15360], %rd105;
$L__BB16_130:
	add.s32 	%r482, %r482, 8;
	setp.ne.s32 	%p77, %r482, %r16;
	mov.u32 	%r484, %r16;
	@%p77 bra 	$L__BB16_114;
$L__BB16_131:
	setp.eq.s32 	%p78, %r3, 0;
	@%p78 bra 	$L__BB16_152;
	setp.lt.u32 	%p79, %r4, 3;
	@%p79 bra 	$L__BB16_142;
	shl.b32 	%r407, %r484, 10;
	add.s32 	%r161, %r6, %r407;
	ld.shared.u32 	%r162, [%r161+512];
	setp.eq.s32 	%p80, %r162, 0;
	@%p80 bra 	$L__BB16_135;
	shl.b32 	%r409, %r484, 8;
	add.s32 	%r410, %r409, %r400;
	mul.wide.u32 	%rd107, %r410, 8;
	add.s64 	%rd108, %rd2, %rd107;
	cvt.u64.u32 	%rd109, %r162;
	atom.global.add.u64 	%rd110, [%rd108+1024], %rd109;
$L__BB16_135:
	ld.shared.u32 	%r163, [%r161+1536];
	setp.eq.s32 	%p81, %r163, 0;
	@%p81 bra 	$L__BB16_137;
	shl.b32 	%r412, %r484, 8;
	add.s32 	%r413, %r412, %r400;
	add.s32 	%r414, %r413, 256;
	mul.wide.u32 	%rd111, %r414, 8;
	add.s64 	%rd112, %rd2, %rd111;
	cvt.u64.u32 	%rd113, %r163;
	atom.global.add.u64 	%rd114, [%rd112+1024], %rd113;
$L__BB16_137:
	ld.shared.u32 	%r164, [%r161+2560];
	setp.eq.s32 	%p82, %r164, 0;
	@%p82 bra 	$L__BB16_139;
	shl.b32 	%r416, %r484, 8;
	add.s32 	%r417, %r416, %r400;
	add.s32 	%r418, %r417, 512;
	mul.wide.u32 	%rd115, %r418, 8;
	add.s64 	%rd116, %rd2, %rd115;
	cvt.u64.u32 	%rd117, %r164;
	atom.global.add.u64 	%rd118, [%rd116+1024], %rd117;
$L__BB16_139:
	ld.shared.u32 	%r165, [%r161+3584];
	setp.eq.s32 	%p83, %r165, 0;
	@%p83 bra 	$L__BB16_141;
	shl.b32 	%r420, %r484, 8;
	add.s32 	%r421, %r420, %r400;
	add.s32 	%r422, %r421, 768;
	mul.wide.u32 	%rd119, %r422, 8;
	add.s64 	%rd120, %rd2, %rd119;
	cvt.u64.u32 	%rd121, %r165;
	atom.global.add.u64 	%rd122, [%rd120+1024], %rd121;
$L__BB16_141:
	add.s32 	%r484, %r484, 4;
$L__BB16_142:
	setp.eq.s32 	%p84, %r5, 0;
	@%p84 bra 	$L__BB16_152;
	setp.eq.s32 	%p85, %r135, 0;
	@%p85 bra 	$L__BB16_149;
	shl.b32 	%r423, %r484, 10;
	add.s32 	%r168, %r6, %r423;
	ld.shared.u32 	%r169, [%r168+512];
	setp.eq.s32 	%p86, %r169, 0;
	@%p86 bra 	$L__BB16_146;
	shl.b32 	%r425, %r484, 8;
	add.s32 	%r426, %r425, %r400;
	mul.wide.u32 	%rd123, %r426, 8;
	add.s64 	%rd124, %rd2, %rd123;
	cvt.u64.u32 	%rd125, %r169;
	atom.global.add.u64 	%rd126, [%rd124+1024], %rd125;
$L__BB16_146:
	ld.shared.u32 	%r170, [%r168+1536];
	setp.eq.s32 	%p87, %r170, 0;
	@%p87 bra 	$L__BB16_148;
	shl.b32 	%r428, %r484, 8;
	add.s32 	%r429, %r428, %r400;
	add.s32 	%r430, %r429, 256;
	mul.wide.u32 	%rd127, %r430, 8;
	add.s64 	%rd128, %rd2, %rd127;
	cvt.u64.u32 	%rd129, %r170;
	atom.global.add.u64 	%rd130, [%rd128+1024], %rd129;
$L__BB16_148:
	add.s32 	%r484, %r484, 2;
$L__BB16_149:
	setp.eq.s32 	%p88, %r17, 0;
	@%p88 bra 	$L__BB16_152;
	shl.b32 	%r431, %r484, 10;
	add.s32 	%r432, %r6, %r431;
	ld.shared.u32 	%r173, [%r432+512];
	setp.eq.s32 	%p89, %r173, 0;
	@%p89 bra 	$L__BB16_152;
	shl.b32 	%r434, %r484, 8;
	add.s32 	%r435, %r434, %r400;
	mul.wide.u32 	%rd131, %r435, 8;
	add.s64 	%rd132, %rd2, %rd131;
	cvt.u64.u32 	%rd133, %r173;
	atom.global.add.u64 	%rd134, [%rd132+1024], %rd133;
$L__BB16_152:
	bar.sync 	0;
	add.s64 	%rd135, %rd135, 1;
	setp.ne.s64 	%p90, %rd135, %rd6;
	@%p90 bra 	$L__BB16_2;
$L__BB16_153:
	ret;

}
	// .globl	_ZN3cub18CUB_300001_SM_10006detail10radix_sort33DeviceRadixSortExclusiveSumKernelINS1_5radix10policy_hubIiN4cuda3std3__45tupleIJixEEEyE10Policy1000EyEEvPT0_
.visible .entry _ZN3cub18CUB_300001_SM_10006detail10radix_sort33DeviceRadixSortExclusiveSumKernelINS1_5radix10policy_hubIiN4cuda3std3__45tupleIJixEEEyE10Policy1000EyEEvPT0_(
	.param .u64 .ptr .align 1 _ZN3cub18CUB_300001_SM_10006detail10radix_sort33DeviceRadixSortExclusiveSumKernelINS1_5radix10policy_hubIiN4cuda3std3__45tupleIJixEEEyE10Policy1000EyEEvPT0__param_0
)
{
	.reg .pred 	%p<4>;
	.reg .b32 	%r<28>;
	.reg .b64 	%rd<54>;
	// demoted variable
	.shared .align 16 .b8 _ZZN3cub18CUB_300001_SM_10006detail10radix_sort33DeviceRadixSortExclusiveSumKernelINS1_5radix10policy_hubIiN4cuda3std3__45tupleIJixEEEyE10Policy1000EyEEvPT0_E12temp_storage[2336];
	ld.param.u64 	%rd5, [_ZN3cub18CUB_300001_SM_10006detail10radix_sort33DeviceRadixSortExclusiveSumKernelINS1_5radix10policy_hubIiN4cuda3std3__45tupleIJixEEEyE10Policy1000EyEEvPT0__param_0];
	cvta.to.global.u64 	%rd6, %rd5;
	mov.u32 	%r3, %ctaid.x;
	shl.b32 	%r4, %r3, 8;
	mov.u32 	%r1, %tid.x;
	setp.gt.u32 	%p1, %r1, 255;
	add.s32 	%r5, %r4, %r1;
	mul.wide.s32 	%rd7, %r5, 8;
	add.s64 	%rd1, %rd6, %rd7;
	@%p1 bra 	$L__BB17_2;
	ld.global.u64 	%rd53, [%rd1];
$L__BB17_2:
	shr.u32 	%r6, %r1, 3;
	add.s32 	%r7, %r6, %r1;
	shl.b32 	%r8, %r7, 3;
	mov.u32 	%r9, _ZZN3cub18CUB_300001_SM_10006detail10radix_sort33DeviceRadixSortExclusiveSumKernelINS1_5radix10policy_hubIiN4cuda3std3__45tupleIJixEEEyE10Policy1000EyEEvPT0_E12temp_storage;
	add.s32 	%r10, %r9, %r8;
	add.s32 	%r2, %r10, 16;
	st.shared.u64 	[%r10+16], %rd53;
	bar.sync 	0;
	setp.gt.u32 	%p2, %r1, 31;
	@%p2 bra 	$L__BB17_4;
	mad.lo.s32 	%r27, %r1, 72, %r9;
	ld.shared.u64 	%rd23, [%r27+16];
	ld.shared.u64 	%rd24, [%r27+24];
	ld.shared.u64 	%rd25, [%r27+32];
	ld.shared.u64 	%rd26, [%r27+40];
	ld.shared.u64 	%rd27, [%r27+48];
	ld.shared.u64 	%rd28, [%r27+56];
	ld.shared.u64 	%rd29, [%r27+64];
	ld.shared.u64 	%rd30, [%r27+72];
	add.s64 	%rd31, %rd24, %rd23;
	add.s64 	%rd32, %rd31, %rd25;
	add.s64 	%rd33, %rd32, %rd26;
	add.s64 	%rd34, %rd33, %rd27;
	add.s64 	%rd35, %rd34, %rd28;
	add.s64 	%rd36, %rd35, %rd29;
	add.s64 	%rd10, %rd36, %rd30;
	mov.b32 	%r11, 1;
	mov.b32 	%r24, 0;
	mov.b32 	%r25, -1;
	// begin inline asm
	{  .reg .u64 r0;  .reg .u32 lo;  .reg .u32 hi;  .reg .pred p;  mov.b64 {lo, hi}, %rd10;  shfl.sync.up.b32 lo|p, lo, %r11, %r24, %r25;  shfl.sync.up.b32 hi|p, hi, %r11, %r24, %r25;  mov.b64 r0, {lo, hi};  @p add.u64 r0, r0, %rd10;  mov.u64 %rd8, r0;}
	// end inline asm
	mov.b32 	%r14, 2;
	// begin inline asm
	{  .reg .u64 r0;  .reg .u32 lo;  .reg .u32 hi;  .reg .pred p;  mov.b64 {lo, hi}, %rd8;  shfl.sync.up.b32 lo|p, lo, %r14, %r24, %r25;  shfl.sync.up.b32 hi|p, hi, %r14, %r24, %r25;  mov.b64 r0, {lo, hi};  @p add.u64 r0, r0, %rd8;  mov.u64 %rd11, r0;}
	// end inline asm
	mov.b32 	%r17, 4;
	// begin inline asm
	{  .reg .u64 r0;  .reg .u32 lo;  .reg .u32 hi;  .reg .pred p;  mov.b64 {lo, hi}, %rd11;  shfl.sync.up.b32 lo|p, lo, %r17, %r24, %r25;  shfl.sync.up.b32 hi|p, hi, %r17, %r24, %r25;  mov.b64 r0, {lo, hi};  @p add.u64 r0, r0, %rd11;  mov.u64 %rd14, r0;}
	// end inline asm
	mov.b32 	%r20, 8;
	// begin inline asm
	{  .reg .u64 r0;  .reg .u32 lo;  .reg .u32 hi;  .reg .pred p;  mov.b64 {lo, hi}, %rd14;  shfl.sync.up.b32 lo|p, lo, %r20, %r24, %r25;  shfl.sync.up.b32 hi|p, hi, %r20, %r24, %r25;  mov.b64 r0, {lo, hi};  @p add.u64 r0, r0, %rd14;  mov.u64 %rd17, r0;}
	// end inline asm
	mov.b32 	%r23, 16;
	// begin inline asm
	{  .reg .u64 r0;  .reg .u32 lo;  .reg .u32 hi;  .reg .pred p;  mov.b64 {lo, hi}, %rd17;  shfl.sync.up.b32 lo|p, lo, %r23, %r24, %r25;  shfl.sync.up.b32 hi|p, hi, %r23, %r24, %r25;  mov.b64 r0, {lo, hi};  @p add.u64 r0, r0, %rd17;  mov.u64 %rd20, r0;}
	// end inline asm
	sub.s64 	%rd37, %rd20, %rd10;
	ld.shared.u64 	%rd38, [%r27+16];
	ld.shared.u64 	%rd39, [%r27+24];
	ld.shared.u64 	%rd40, [%r27+32];
	ld.shared.u64 	%rd41, [%r27+40];
	ld.shared.u64 	%rd42, [%r27+48];
	ld.shared.u64 	%rd43, [%r27+56];
	ld.shared.u64 	%rd44, [%r27+64];
	add.s64 	%rd45, %rd38, %rd37;
	add.s64 	%rd46, %rd39, %rd45;
	add.s64 	%rd47, %rd40, %rd46;
	add.s64 	%rd48, %rd41, %rd47;
	add.s64 	%rd49, %rd42, %rd48;
	add.s64 	%rd50, %rd43, %rd49;
	add.s64 	%rd51, %rd44, %rd50;
	st.shared.u64 	[%r27+16], %rd37;
	st.shared.u64 	[%r27+24], %rd45;
	st.shared.u64 	[%r27+32], %rd46;
	st.shared.u64 	[%r27+40], %rd47;
	st.shared.u64 	[%r27+48], %rd48;
	st.shared.u64 	[%r27+56], %rd49;
	st.shared.u64 	[%r27+64], %rd50;
	st.shared.u64 	[%r27+72], %rd51;
$L__BB17_4:
	setp.gt.u32 	%p3, %r1, 255;
	bar.sync 	0;
	@%p3 bra 	$L__BB17_6;
	ld.shared.u64 	%rd52, [%r2];
	st.global.u64 	[%rd1], %rd52;
$L__BB17_6:
	ret;

}
	// .globl	_ZN3cub18CUB_300001_SM_10006detail10radix_sort29DeviceRadixSortOnesweepKernelINS1_5radix10policy_hubIiN4cuda3std3__45tupleIJixEEEyE10Policy1000ELNS0_9SortOrderE0EiSA_yiiNS1_21identity_decomposer_tEEEvPT5_SG_PT3_PKSH_PT1_PKSL_PT2_PKSP_T4_iiT6_
.visible .entry _ZN3cub18CUB_300001_SM_10006detail10radix_sort29DeviceRadixSortOnesweepKernelINS1_5radix10policy_hubIiN4cuda3std3__45tupleIJixEEEyE10Policy1000ELNS0_9SortOrderE0EiSA_yiiNS1_21identity_decomposer_tEEEvPT5_SG_PT3_PKSH_PT1_PKSL_PT2_PKSP_T4_iiT6_(
	.param .u64 .ptr .align 1 _ZN3cub18CUB_300001_SM_10006detail10radix_sort29DeviceRadixSortOnesweepKernelINS1_5radix10policy_hubIiN4cuda3std3__45tupleIJixEEEyE10Policy1000ELNS0_9SortOrderE0EiSA_yiiNS1_21identity_decomposer_tEEEvPT5_SG_PT3_PKSH_PT1_PKSL_PT2_PKSP_T4_iiT6__param_0,
	.param .u64 .ptr .align 1 _ZN3cub18CUB_300001_SM_10006detail10radix_sort29DeviceRadixSortOnesweepKernelINS1_5radix10policy_hubIiN4cuda3std3__45tupleIJixEEEyE10Policy1000ELNS0_9SortOrderE0EiSA_yiiNS1_21identity_decomposer_tEEEvPT5_SG_PT3_PKSH_PT1_PKSL_PT2_PKSP_T4_iiT6__param_1,
	.param .u64 .ptr .align 1 _ZN3cub18CUB_300001_SM_10006detail10radix_sort29DeviceRadixSortOnesweepKernelINS1_5radix10policy_hubIiN4cuda3std3__45tupleIJixEEEyE10Policy1000ELNS0_9SortOrderE0EiSA_yiiNS1_21identity_decomposer_tEEEvPT5_SG_PT3_PKSH_PT1_PKSL_PT2_PKSP_T4_iiT6__param_2,
	.param .u64 .ptr .align 1 _ZN3cub18CUB_300001_SM_10006detail10radix_sort29DeviceRadixSortOnesweepKernelINS1_5radix10policy_hubIiN4cuda3std3__45tupleIJixEEEyE10Policy1000ELNS0_9SortOrderE0EiSA_yiiNS1_21identity_decomposer_tEEEvPT5_SG_PT3_PKSH_PT1_PKSL_PT2_PKSP_T4_iiT6__param_3,
	.param .u64 .ptr .align 1 _ZN3cub18CUB_300001_SM_10006detail10radix_sort29DeviceRadixSortOnesweepKernelINS1_5radix10policy_hubIiN4cuda3std3__45tupleIJixEEEyE10Policy1000ELNS0_9SortOrderE0EiSA_yiiNS1_21identity_decomposer_tEEEvPT5_SG_PT3_PKSH_PT1_PKSL_PT2_PKSP_T4_iiT6__param_4,
	.param .u64 .ptr .align 1 _ZN3cub18CUB_300001_SM_10006detail10radix_sort29DeviceRadixSortOnesweepKernelINS1_5radix10policy_hubIiN4cuda3std3__45tupleIJixEEEyE10Policy1000ELNS0_9SortOrderE0EiSA_yiiNS1_21identity_decomposer_tEEEvPT5_SG_PT3_PKSH_PT1_PKSL_PT2_PKSP_T4_iiT6__param_5,
	.param .u64 .ptr .align 1 _ZN3cub18CUB_300001_SM_10006detail10radix_sort29DeviceRadixSortOnesweepKernelINS1_5radix10policy_hubIiN4cuda3std3__45tupleIJixEEEyE10Policy1000ELNS0_9SortOrderE0EiSA_yiiNS1_21identity_decomposer_tEEEvPT5_SG_PT3_PKSH_PT1_PKSL_PT2_PKSP_T4_iiT6__param_6,
	.param .u64 .ptr .align 1 _ZN3cub18CUB_300001_SM_10006detail10radix_sort29DeviceRadixSortOnesweepKernelINS1_5radix10policy_hubIiN4cuda3std3__45tupleIJixEEEyE10Policy1000ELNS0_9SortOrderE0EiSA_yiiNS1_21identity_decomposer_tEEEvPT5_SG_PT3_PKSH_PT1_PKSL_PT2_PKSP_T4_iiT6__param_7,
	.param .u32 _ZN3cub18CUB_300001_SM_10006detail10radix_sort29DeviceRadixSortOnesweepKernelINS1_5radix10policy_hubIiN4cuda3std3__45tupleIJixEEEyE10Policy1000ELNS0_9SortOrderE0EiSA_yiiNS1_21identity_decomposer_tEEEvPT5_SG_PT3_PKSH_PT1_PKSL_PT2_PKSP_T4_iiT6__param_8,
	.param .u32 _ZN3cub18CUB_300001_SM_10006detail10radix_sort29DeviceRadixSortOnesweepKernelINS1_5radix10policy_hubIiN4cuda3std3__45tupleIJixEEEyE10Policy1000ELNS0_9SortOrderE0EiSA_yiiNS1_21identity_decomposer_tEEEvPT5_SG_PT3_PKSH_PT1_PKSL_PT2_PKSP_T4_iiT6__param_9,
	.param .u32 _ZN3cub18CUB_300001_SM_10006detail10radix_sort29DeviceRadixSortOnesweepKernelINS1_5radix10policy_hubIiN4cuda3std3__45tupleIJixEEEyE10Policy1000ELNS0_9SortOrderE0EiSA_yiiNS1_21identity_decomposer_tEEEvPT5_SG_PT3_PKSH_PT1_PKSL_PT2_PKSP_T4_iiT6__param_10,
	.param .align 1 .b8 _ZN3cub18CUB_300001_SM_10006detail10radix_sort29DeviceRadixSortOnesweepKernelINS1_5radix10policy_hubIiN4cuda3std3__45tupleIJixEEEyE10Policy1000ELNS0_9SortOrderE0EiSA_yiiNS1_21identity_decomposer_tEEEvPT5_SG_PT3_PKSH_PT1_PKSL_PT2_PKSP_T4_iiT6__param_11[1]
)
.maxntid 384
{
	.reg .pred 	%p<114>;
	.reg .b32 	%r<1054>;
	.reg .b64 	%rd<316>;
	// demoted variable
	.shared .align 16 .b8 _ZZN3cub18CUB_300001_SM_10006detail10radix_sort29DeviceRadixSortOnesweepKernelINS1_5radix10policy_hubIiN4cuda3std3__45tupleIJixEEEyE10Policy1000ELNS0_9SortOrderE0EiSA_yiiNS1_21identity_decomposer_tEEEvPT5_SG_PT3_PKSH_PT1_PKSL_PT2_PKSP_T4_iiT6_E1s[45056];
	ld.param.u64 	%rd86, [_ZN3cub18CUB_300001_SM_10006detail10radix_sort29DeviceRadixSortOnesweepKernelINS1_5radix10policy_hubIiN4cuda3std3__45tupleIJixEEEyE10Policy1000ELNS0_9SortOrderE0EiSA_yiiNS1_21identity_decomposer_tEEEvPT5_SG_PT3_PKSH_PT1_PKSL_PT2_PKSP_T4_iiT6__param_0];
	ld.param.u64 	%rd87, [_ZN3cub18CUB_300001_SM_10006detail10radix_sort29DeviceRadixSortOnesweepKernelINS1_5radix10policy_hubIiN4cuda3std3__45tupleIJixEEEyE10Policy1000ELNS0_9SortOrderE0EiSA_yiiNS1_21identity_decomposer_tEEEvPT5_SG_PT3_PKSH_PT1_PKSL_PT2_PKSP_T4_iiT6__param_1];
	ld.param.u64 	%rd91, [_ZN3cub18CUB_300001_SM_10006detail10radix_sort29DeviceRadixSortOnesweepKernelINS1_5radix10policy_hubIiN4cuda3std3__45tupleIJixEEEyE10Policy1000ELNS0_9SortOrderE0EiSA_yiiNS1_21identity_decomposer_tEEEvPT5_SG_PT3_PKSH_PT1_PKSL_PT2_PKSP_T4_iiT6__param_4];
	ld.param.u64 	%rd92, [_ZN3cub18CUB_300001_SM_10006detail10radix_sort29DeviceRadixSortOnesweepKernelINS1_5radix10policy_hubIiN4cuda3std3__45tupleIJixEEEyE10Policy1000ELNS0_9SortOrderE0EiSA_yiiNS1_21identity_decomposer_tEEEvPT5_SG_PT3_PKSH_PT1_PKSL_PT2_PKSP_T4_iiT6__param_5];
	ld.param.u64 	%rd93, [_ZN3cub18CUB_300001_SM_10006detail10radix_sort29DeviceRadixSortOnesweepKernelINS1_5radix10policy_hubIiN4cuda3std3__45tupleIJixEEEyE10Policy1000ELNS0_9SortOrderE0EiSA_yiiNS1_21identity_decomposer_tEEEvPT5_SG_PT3_PKSH_PT1_PKSL_PT2_PKSP_T4_iiT6__param_6];
	ld.param.u64 	%rd90, [_ZN3cub18CUB_300001_SM_10006detail10radix_sort29DeviceRadixSortOnesweepKernelINS1_5radix10policy_hubIiN4cuda3std3__45tupleIJixEEEyE10Policy1000ELNS0_9SortOrderE0EiSA_yiiNS1_21identity_decomposer_tEEEvPT5_SG_PT3_PKSH_PT1_PKSL_PT2_PKSP_T4_iiT6__param_7];
	ld.param.u32 	%r216, [_ZN3cub18CUB_300001_SM_10006detail10radix_sort29DeviceRadixSortOnesweepKernelINS1_5radix10policy_hubIiN4cuda3std3__45tupleIJixEEEyE10Policy1000ELNS0_9SortOrderE0EiSA_yiiNS1_21identity_decomposer_tEEEvPT5_SG_PT3_PKSH_PT1_PKSL_PT2_PKSP_T4_iiT6__param_8];
	ld.param.u32 	%r217, [_ZN3cub18CUB_300001_SM_10006detail10radix_sort29DeviceRadixSortOnesweepKernelINS1_5radix10policy_hubIiN4cuda3std3__45tupleIJixEEEyE10Policy1000ELNS0_9SortOrderE0EiSA_yiiNS1_21identity_decomposer_tEEEvPT5_SG_PT3_PKSH_PT1_PKSL_PT2_PKSP_T4_iiT6__param_9];
	ld.param.u32 	%r218, [_ZN3cub18CUB_300001_SM_10006detail10radix_sort29DeviceRadixSortOnesweepKernelINS1_5radix10policy_hubIiN4cuda3std3__45tupleIJixEEEyE10Policy1000ELNS0_9SortOrderE0EiSA_yiiNS1_21identity_decomposer_tEEEvPT5_SG_PT3_PKSH_PT1_PKSL_PT2_PKSP_T4_iiT6__param_10];
	cvta.to.global.u64 	%rd1, %rd93;
	cvta.to.global.u64 	%rd2, %rd91;
	cvta.to.global.u64 	%rd3, %rd86;
	cvta.to.global.u64 	%rd4, %rd92;
	mov.u32 	%r1, %tid.x;
	shr.u32 	%r2, %r1, 5;
	// begin inline asm
	mov.u32 %r219, %laneid;
	// end inline asm
	setp.ne.s32 	%p1, %r1, 0;
	@%p1 bra 	$L__BB18_2;
	cvta.to.global.u64 	%rd94, %rd87;
	atom.global.add.u32 	%r220, [%rd94], 1;
	st.shared.u32 	[_ZZN3cub18CUB_300001_SM_10006detail10radix_sort29DeviceRadixSortOnesweepKernelINS1_5radix10policy_hubIiN4cuda3std3__45tupleIJixEEEyE10Policy1000ELNS0_9SortOrderE0EiSA_yiiNS1_21identity_decomposer_tEEEvPT5_SG_PT3_PKSH_PT1_PKSL_PT2_PKSP_T4_iiT6_E1s+43008], %r220;
$L__BB18_2:
	bar.sync 	0;
	ld.shared.u32 	%r4, [_ZZN3cub18CUB_300001_SM_10006detail10radix_sort29DeviceRadixSortOnesweepKernelINS1_5radix10policy_hubIiN4cuda3std3__45tupleIJixEEEyE10Policy1000ELNS0_9SortOrderE0EiSA_yiiNS1_21identity_decomposer_tEEEvPT5_SG_PT3_PKSH_PT1_PKSL_PT2_PKSP_T4_iiT6_E1s+43008];
	mul.lo.s32 	%r221, %r4, 2688;
	add.s32 	%r5, %r221, 2688;
	setp.gt.s32 	%p2, %r5, %r216;
	cvt.s64.s32 	%rd5, %r221;
	@%p2 bra 	$L__BB18_4;
	and.b32  	%r222, %r1, 31;
	and.b32  	%r223, %r1, 992;
	mul.lo.s32 	%r224, %r223, 7;
	or.b32  	%r225, %r224, %r222;
	cvt.u64.u32 	%rd95, %r225;
	add.s64 	%rd96, %rd95, %rd5;
	shl.b64 	%rd97, %rd96, 2;
	add.s64 	%rd98, %rd4, %rd97;
	ld.global.u32 	%r996, [%rd98];
	ld.global.u32 	%r995, [%rd98+128];
	ld.global.u32 	%r994, [%rd98+256];
	ld.global.u32 	%r993, [%rd98+384];
	ld.global.u32 	%r992, [%rd98+512];
	ld.global.u32 	%r991, [%rd98+640];
	ld.global.u32 	%r990, [%rd98+768];
	bra.uni 	$L__BB18_18;
$L__BB18_4:
	cvt.u32.u64 	%r227, %rd5;
	sub.s32 	%r13, %r216, %r227;
	and.b32  	%r228, %r1, 31;
	and.b32  	%r229, %r1, 992;
	mul.lo.s32 	%r230, %r229, 7;
	or.b32  	%r14, %r230, %r228;
	setp.ge.s32 	%p3, %r14, %r13;
	cvt.u64.u32 	%rd99, %r14;
	add.s64 	%rd100, %rd99, %rd5;
	shl.b64 	%rd101, %rd100, 2;
	add.s64 	%rd6, %rd4, %rd101;
	mov.b32 	%r996, 2147483647;
	@%p3 bra 	$L__BB18_6;
	ld.global.u32 	%r996, [%rd6];
$L__BB18_6:
	add.s32 	%r232, %r14, 32;
	setp.ge.s32 	%p4, %r232, %r13;
	mov.b32 	%r995, 2147483647;
	@%p4 bra 	$L__BB18_8;
	ld.global.u32 	%r995, [%rd6+128];
$L__BB18_8:
	add.s32 	%r234, %r14, 64;
	setp.ge.s32 	%p5, %r234, %r13;
	mov.b32 	%r994, 2147483647;
	@%p5 bra 	$L__BB18_10;
	ld.global.u32 	%r994, [%rd6+256];
$L__BB18_10:
	add.s32 	%r236, %r14, 96;
	setp.ge.s32 	%p6, %r236, %r13;
	mov.b32 	%r993, 2147483647;
	@%p6 bra 	$L__BB18_12;
	ld.global.u32 	%r993, [%rd6+384];
$L__BB18_12:
	add.s32 	%r238, %r14, 128;
	setp.ge.s32 	%p7, %r238, %r13;
	mov.b32 	%r992, 2147483647;
	@%p7 bra 	$L__BB18_14;
	ld.global.u32 	%r992, [%rd6+512];
$L__BB18_14:
	add.s32 	%r240, %r14, 160;
	setp.ge.s32 	%p8, %r240, %r13;
	mov.b32 	%r991, 2147483647;
	@%p8 bra 	$L__BB18_16;
	ld.global.u32 	%r991, [%rd6+640];
$L__BB18_16:
	add.s32 	%r242, %r14, 192;
	setp.ge.s32 	%p9, %r242, %r13;
	mov.b32 	%r990, 2147483647;
	@%p9 bra 	$L__BB18_18;
	ld.global.u32 	%r990, [%rd6+768];
$L__BB18_18:
	xor.b32  	%r1029, %r996, -2147483648;
	xor.b32  	%r1028, %r995, -2147483648;
	xor.b32  	%r1027, %r994, -2147483648;
	xor.b32  	%r1026, %r993, -2147483648;
	xor.b32  	%r1025, %r992, -2147483648;
	xor.b32  	%r1024, %r991, -2147483648;
	xor.b32  	%r1023, %r990, -2147483648;
	mov.b32 	%r243, -1;
	shl.b32 	%r244, %r243, %r218;
	not.b32 	%r42, %r244;
	shl.b32 	%r245, %r2, 10;
	mov.u32 	%r246, _ZZN3cub18CUB_300001_SM_10006detail10radix_sort29DeviceRadixSortOnesweepKernelINS1_5radix10policy_hubIiN4cuda3std3__45tupleIJixEEEyE10Policy1000ELNS0_9SortOrderE0EiSA_yiiNS1_21identity_decomposer_tEEEvPT5_SG_PT3_PKSH_PT1_PKSL_PT2_PKSP_T4_iiT6_E1s;
	add.s32 	%r43, %r246, %r245;
	setp.gt.s32 	%p10, %r219, 255;
	@%p10 bra 	$L__BB18_31;
	max.s32 	%r247, %r219, 224;
	sub.s32 	%r248, %r247, %r219;
	add.s32 	%r249, %r248, 31;
	shr.u32 	%r250, %r249, 5;
	add.s32 	%r44, %r250, 1;
	and.b32  	%r45, %r44, 15;
	setp.lt.u32 	%p11, %r249, 480;
	mov.u32 	%r1000, %r219;
	@%p11 bra 	$L__BB18_22;
	and.b32  	%r251, %r44, 268435440;
	neg.s32 	%r998, %r251;
	shl.b32 	%r253, %r219, 2;
	add.s32 	%r254, %r245, %r253;
	add.s32 	%r256, %r254, %r246;
	add.s32 	%r997, %r256, 1024;
	mov.u32 	%r1000, %r219;
$L__BB18_21:
	.pragma "nounroll";
	mov.b32 	%r257, 0;
	st.shared.u32 	[%r997+-1024], %r257;
	st.shared.u32 	[%r997+-896], %r257;
	st.shared.u32 	[%r997+-768], %r257;
	st.shared.u32 	[%r997+-640], %r257;
	st.shared.u32 	[%r997+-512], %r257;
	st.shared.u32 	[%r997+-384], %r257;
	st.shared.u32 	[%r997+-256], %r257;
	st.shared.u32 	[%r997+-128], %r257;
	st.shared.u32 	[%r997], %r257;
	st.shared.u32 	[%r997+128], %r257;
	st.shared.u32 	[%r997+256], %r257;
	st.shared.u32 	[%r997+384], %r257;
	st.shared.u32 	[%r997+512], %r257;
	st.shared.u32 	[%r997+640], %r257;
	st.shared.u32 	[%r997+768], %r257;
	st.shared.u32 	[%r997+896], %r257;
	add.s32 	%r1000, %r1000, 512;
	add.s32 	%r998, %r998, 16;
	add.s32 	%r997, %r997, 2048;
	setp.ne.s32 	%p12, %r998, 0;
	@%p12 bra 	$L__BB18_21;
$L__BB18_22:
	setp.eq.s32 	%p13, %r45, 0;
	@%p13 bra 	$L__BB18_31;
	and.b32  	%r55, %r44, 7;
	setp.lt.u32 	%p14, %r45, 8;
	@%p14 bra 	$L__BB18_25;
	shl.b32 	%r258, %r1000, 2;
	add.s32 	%r259, %r43, %r258;
	mov.b32 	%r260, 0;
	st.shared.u32 	[%r259], %r260;
	st.shared.u32 	[%r259+128], %r260;
	st.shared.u32 	[%r259+256], %r260;
	st.shared.u32 	[%r259+384], %r260;
	st.shared.u32 	[%r259+512], %r260;
	st.shared.u32 	[%r259+640], %r260;
	st.shared.u32 	[%r259+768], %r260;
	st.shared.u32 	[%r259+896], %r260;
	add.s32 	%r1000, %r1000, 256;
$L__BB18_25:
	setp.eq.s32 	%p15, %r55, 0;
	@%p15 bra 	$L__BB18_31;
	and.b32  	%r58, %r44, 3;
	setp.lt.u32 	%p16, %r55, 4;
	@%p16 bra 	$L__BB18_28;
	shl.b32 	%r261, %r1000, 2;
	add.s32 	%r262, %r43, %r261;
	mov.b32 	%r263, 0;
	st.shared.u32 	[%r262], %r263;
	st.shared.u32 	[%r262+128], %r263;
	st.shared.u32 	[%r262+256], %r263;
	st.shared.u32 	[%r262+384], %r263;
	add.s32 	%r1000, %r1000, 128;
$L__BB18_28:
	setp.eq.s32 	%p17, %r58, 0;
	@%p17 bra 	$L__BB18_31;
	shl.b32 	%r265, %r1000, 2;
	add.s32 	%r266, %r245, %r265;
	add.s32 	%r1004, %r246, %r266;
	neg.s32 	%r1003, %r58;
$L__BB18_30:
	.pragma "nounroll";
	mov.b32 	%r268, 0;
	st.shared.u32 	[%r1004], %r268;
	add.s32 	%r1004, %r1004, 128;
	add.s32 	%r1003, %r1003, 1;
	setp.ne.s32 	%p18, %r1003, 0;
	@%p18 bra 	$L__BB18_30;
$L__BB18_31:
	bar.warp.sync 	-1;
	shr.u32 	%r270, %r1029, %r217;
	and.b32  	%r67, %r270, %r42;
	shl.b32 	%r271, %r67, 2;
	add.s32 	%r272, %r43, %r271;
	atom.shared.add.u32 	%r273, [%r272], 1;
	shr.u32 	%r274, %r1028, %r217;
	and.b32  	%r275, %r274, %r42;
	shl.b32 	%r276, %r275, 2;
	add.s32 	%r277, %r43, %r276;
	atom.shared.add.u32 	%r278, [%r277], 1;
	shr.u32 	%r279, %r1027, %r217;
	and.b32  	%r280, %r279, %r42;
	shl.b32 	%r281, %r280, 2;
	add.s32 	%r282, %r43, %r281;
	atom.shared.add.u32 	%r283, [%r282], 1;
	shr.u32 	%r284, %r1026, %r217;
	and.b32  	%r285, %r284, %r42;
	shl.b32 	%r286, %r285, 2;
	add.s32 	%r287, %r43, %r286;
	atom.shared.add.u32 	%r288, [%r287], 1;
	shr.u32 	%r289, %r1025, %r217;
	and.b32  	%r290, %r289, %r42;
	shl.b32 	%r291, %r290, 2;
	add.s32 	%r292, %r43, %r291;
	atom.shared.add.u32 	%r293, [%r292], 1;
	shr.u32 	%r294, %r1024, %r217;
	and.b32  	%r295, %r294, %r42;
	shl.b32 	%r296, %r295, 2;
	add.s32 	%r297, %r43, %r296;
	atom.shared.add.u32 	%r298, [%r297], 1;
	shr.u32 	%r299, %r1023, %r217;
	and.b32  	%r300, %r299, %r42;
	shl.b32 	%r301, %r300, 2;
	add.s32 	%r302, %r43, %r301;
	atom.shared.add.u32 	%r303, [%r302], 1;
	bar.sync 	0;
	setp.gt.u32 	%p19, %r1, 255;
	shl.b32 	%r304, %r1, 2;
	mov.u32 	%r305, _ZZN3cub18CUB_300001_SM_10006detail10radix_sort29DeviceRadixSortOnesweepKernelINS1_5radix10policy_hubIiN4cuda3std3__45tupleIJixEEEyE10Policy1000ELNS0_9SortOrderE0EiSA_yiiNS1_21identity_decomposer_tEEEvPT5_SG_PT3_PKSH_PT1_PKSL_PT2_PKSP_T4_iiT6_E1s;
	add.s32 	%r68, %r305, %r304;
	mov.b32 	%r1005, 0;
	@%p19 bra 	$L__BB18_33;
	ld.shared.u32 	%r306, [%r68];
	mov.b32 	%r307, 0;
	st.shared.u32 	[%r68], %r307;
	ld.shared.u32 	%r308, [%r68+1024];
	st.shared.u32 	[%r68+1024], %r306;
	add.s32 	%r309, %r308, %r306;
	ld.shared.u32 	%r310, [%r68+2048];
	st.shared.u32 	[%r68+2048], %r309;
	add.s32 	%r311, %r310, %r309;
	ld.shared.u32 	%r312, [%r68+3072];
	st.shared.u32 	[%r68+3072], %r311;
	add.s32 	%r313, %r312, %r311;
	ld.shared.u32 	%r314, [%r68+4096];
	st.shared.u32 	[%r68+4096], %r313;
	add.s32 	%r315, %r314, %r313;
	ld.shared.u32 	%r316, [%r68+5120];
	st.shared.u32 	[%r68+5120], %r315;
	add.s32 	%r317, %r316, %r315;
	ld.shared.u32 	%r318, [%r68+6144];
	st.shared.u32 	[%r68+6144], %r317;
	add.s32 	%r319, %r318, %r317;
	ld.shared.u32 	%r320, [%r68+7168];
	st.shared.u32 	[%r68+7168], %r319;
	add.s32 	%r321, %r320, %r319;
	ld.shared.u32 	%r322, [%r68+8192];
	st.shared.u32 	[%r68+8192], %r321;
	add.s32 	%r323, %r322, %r321;
	ld.shared.u32 	%r324, [%r68+9216];
	st.shared.u32 	[%r68+9216], %r323;
	add.s32 	%r325, %r324, %r323;
	ld.shared.u32 	%r326, [%r68+10240];
	st.shared.u32 	[%r68+10240], %r325;
	add.s32 	%r327, %r326, %r325;
	ld.shared.u32 	%r328, [%r68+11264];
	st.shared.u32 	[%r68+11264], %r327;
	add.s32 	%r1005, %r328, %r327;
$L__BB18_33:
	shl.b32 	%r329, %r4, 8;
	add.s32 	%r330, %r329, %r1;
	mul.wide.s32 	%rd102, %r330, 4;
	add.s64 	%rd7, %rd3, %rd102;
	@%p19 bra 	$L__BB18_35;
	or.b32  	%r331, %r1005, 1073741824;
	st.volatile.global.u32 	[%rd7], %r331;
$L__BB18_35:
	ld.param.u64 	%rd286, [_ZN3cub18CUB_300001_SM_10006detail10radix_sort29DeviceRadixSortOnesweepKernelINS1_5radix10policy_hubIiN4cuda3std3__45tupleIJixEEEyE10Policy1000ELNS0_9SortOrderE0EiSA_yiiNS1_21identity_decomposer_tEEEvPT5_SG_PT3_PKSH_PT1_PKSL_PT2_PKSP_T4_iiT6__param_3];
	ld.param.u64 	%rd282, [_ZN3cub18CUB_300001_SM_10006detail10radix_sort29DeviceRadixSortOnesweepKernelINS1_5radix10policy_hubIiN4cuda3std3__45tupleIJixEEEyE10Policy1000ELNS0_9SortOrderE0EiSA_yiiNS1_21identity_decomposer_tEEEvPT5_SG_PT3_PKSH_PT1_PKSL_PT2_PKSP_T4_iiT6__param_2];
	setp.lt.u32 	%p21, %r1, 256;
	setp.eq.s32 	%p22, %r1005, 2688;
	and.pred  	%p23, %p21, %p22;
	selp.u32 	%r332, 1, 0, %p23;
	{ 
	.reg .pred 	%p1; 
	.reg .pred 	%p2; 
	setp.ne.u32 	%p1, %r332, 0; 
	bar.red.or.pred 	%p2, 0, %p1; 
	selp.u32 	%r333, 1, 0, %p2; 
	}
	setp.eq.s32 	%p24, %r333, 0;
	and.b32  	%r334, %r1, 992;
	and.b32  	%r335, %r1, 31;
	mul.lo.s32 	%r336, %r334, 7;
	or.b32  	%r337, %r336, %r335;
	cvt.u64.u32 	%rd8, %r337;
	mul.lo.s32 	%r338, %r4, 2688;
	cvt.s64.s32 	%rd9, %r338;
	add.s64 	%rd103, %rd8, %rd9;
	cvta.to.global.u64 	%rd104, %rd90;
	shl.b64 	%rd105, %rd103, 4;
	add.s64 	%rd10, %rd104, %rd105;
	cvt.u64.u32 	%rd11, %r1;
	cvta.to.global.u64 	%rd106, %rd282;
	mul.wide.u32 	%rd107, %r1, 8;
	add.s64 	%rd12, %rd106, %rd107;
	cvta.to.global.u64 	%rd108, %rd286;
	add.s64 	%rd13, %rd108, %rd107;
	@%p24 bra 	$L__BB18_95;
	setp.gt.u32 	%p26, %r1, %r67;
	selp.b32 	%r71, 2688, 0, %p26;
	shl.b32 	%r339, %r1, 3;
	mov.u32 	%r340, _ZZN3cub18CUB_300001_SM_10006detail10radix_sort29DeviceRadixSortOnesweepKernelINS1_5radix10policy_hubIiN4cuda3std3__45tupleIJixEEEyE10Policy1000ELNS0_9SortOrderE0EiSA_yiiNS1_21identity_decomposer_tEEEvPT5_SG_PT3_PKSH_PT1_PKSL_PT2_PKSP_T4_iiT6_E1s;
	add.s32 	%r341, %r340, %r339;
	add.s32 	%r72, %r341, 43008;
	@%p19 bra 	$L__BB18_44;
	ld.global.u64 	%rd109, [%rd13];
	cvt.u64.u32 	%rd110, %r71;
	sub.s64 	%rd288, %rd109, %rd110;
	st.shared.u64 	[%r72], %rd288;
	setp.lt.s32 	%p27, %r4, 1;
	mov.u32 	%r1009, %r1005;
	@%p27 bra 	$L__BB18_43;
	mov.b32 	%r1007, -1;
	mov.u32 	%r1006, %r4;
	mov.u32 	%r1009, %r1005;
$L__BB18_39:
	add.s32 	%r76, %r1006, -1;
	shl.b32 	%r343, %r76, 8;
	add.s32 	%r344, %r343, %r1;
	mul.wide.s32 	%rd111, %r344, 4;
	add.s64 	%rd15, %rd3, %rd111;
$L__BB18_40:
	membar.cta;
	ld.volatile.global.u32 	%r77, [%rd15];
	setp.eq.s32 	%p28, %r77, 0;
	@%p28 bra 	$L__BB18_40;
	and.b32  	%r345, %r77, 1073741823;
	add.s32 	%r1009, %r345, %r1009;
	setp.gt.s32 	%p29, %r77, -1;
	vote.sync.ballot.b32 	%r1007, %p29, %r1007;
	setp.gt.u32 	%p31, %r1006, 1;
	and.pred  	%p32, %p29, %p31;
	mov.u32 	%r1006, %r76;
	@%p32 bra 	$L__BB18_39;
	ld.shared.u64 	%rd288, [%r72];
$L__BB18_43:
	or.b32  	%r346, %r1009, -2147483648;
	st.volatile.global.u32 	[%rd7], %r346;
	sub.s32 	%r347, %r1009, %r1005;
	cvt.s64.s32 	%rd112, %r347;
	add.s64 	%rd113, %rd288, %rd112;
	st.shared.u64 	[%r72], %rd113;
$L__BB18_44:
	ld.param.u64 	%rd283, [_ZN3cub18CUB_300001_SM_10006detail10radix_sort29DeviceRadixSortOnesweepKernelINS1_5radix10policy_hubIiN4cuda3std3__45tupleIJixEEEyE10Policy1000ELNS0_9SortOrderE0EiSA_yiiNS1_21identity_decomposer_tEEEvPT5_SG_PT3_PKSH_PT1_PKSL_PT2_PKSP_T4_iiT6__param_2];
	setp.lt.s32 	%p34, %r5, %r216;
	setp.eq.s64 	%p35, %rd283, 0;
	or.pred  	%p36, %p35, %p34;
	or.pred  	%p37, %p19, %p36;
	@%p37 bra 	$L__BB18_46;
	ld.shared.u64 	%rd114, [%r72];
	cvt.u64.u32 	%rd115, %r71;
	cvt.s64.s32 	%rd116, %r1005;
	add.s64 	%rd117, %rd115, %rd116;
	add.s64 	%rd118, %rd117, %rd114;
	st.global.u64 	[%rd12], %rd118;
$L__BB18_46:
	setp.gt.s32 	%p38, %r5, %r216;
	bar.sync 	0;
	shl.b32 	%r348, %r67, 3;
	mov.u32 	%r349, _ZZN3cub18CUB_300001_SM_10006detail10radix_sort29DeviceRadixSortOnesweepKernelINS1_5radix10policy_hubIiN4cuda3std3__45tupleIJixEEEyE10Policy1000ELNS0_9SortOrderE0EiSA_yiiNS1_21identity_decomposer_tEEEvPT5_SG_PT3_PKSH_PT1_PKSL_PT2_PKSP_T4_iiT6_E1s;
	add.s32 	%r350, %r349, %r348;
	ld.shared.u64 	%rd18, [%r350+43008];
	@%p38 bra 	$L__BB18_48;
	add.s64 	%rd119, %rd18, %rd8;
	shl.b64 	%rd120, %rd119, 2;
	add.s64 	%rd121, %rd2, %rd120;
	st.global.u32 	[%rd121], %r996;
	st.global.u32 	[%rd121+128], %r995;
	st.global.u32 	[%rd121+256], %r994;
	st.global.u32 	[%rd121+384], %r993;
	st.global.u32 	[%rd121+512], %r992;
	st.global.u32 	[%rd121+640], %r991;
	st.global.u32 	[%rd121+768], %r990;
	bra.uni 	$L__BB18_62;
$L__BB18_48:
	cvt.u32.u64 	%r351, %rd8;
	mad.lo.s32 	%r81, %r4, -2688, %r216;
	setp.ge.s32 	%p39, %r351, %r81;
	add.s64 	%rd122, %rd18, %rd8;
	shl.b64 	%rd123, %rd122, 2;
	add.s64 	%rd19, %rd2, %rd123;
	@%p39 bra 	$L__BB18_50;
	st.global.u32 	[%rd19], %r996;
$L__BB18_50:
	add.s32 	%r353, %r351, 32;
	setp.ge.s32 	%p40, %r353, %r81;
	@%p40 bra 	$L__BB18_52;
	st.global.u32 	[%rd19+128], %r995;
$L__BB18_52:
	add.s32 	%r355, %r351, 64;
	setp.ge.s32 	%p41, %r355, %r81;
	@%p41 bra 	$L__BB18_54;
	st.global.u32 	[%rd19+256], %r994;
$L__BB18_54:
	add.s32 	%r357, %r351, 96;
	setp.ge.s32 	%p42, %r357, %r81;
	@%p42 bra 	$L__BB18_56;
	st.global.u32 	[%rd19+384], %r993;
$L__BB18_56:
	add.s32 	%r359, %r351, 128;
	setp.ge.s32 	%p43, %r359, %r81;
	@%p43 bra 	$L__BB18_58;
	st.global.u32 	[%rd19+512], %r992;
$L__BB18_58:
	add.s32 	%r361, %r351, 160;
	setp.ge.s32 	%p44, %r361, %r81;
	@%p44 bra 	$L__BB18_60;
	st.global.u32 	[%rd19+640], %r991;
$L__BB18_60:
	add.s32 	%r363, %r351, 192;
	setp.ge.s32 	%p45, %r363, %r81;
	@%p45 bra 	$L__BB18_62;
	st.global.u32 	[%rd19+768], %r990;
$L__BB18_62:
	@%p38 bra 	$L__BB18_64;
	ld.global.u32 	%r1022, [%rd10];
	ld.global.u64 	%rd301, [%rd10+8];
	ld.global.u32 	%r1021, [%rd10+512];
	ld.global.u64 	%rd300, [%rd10+520];
	ld.global.u32 	%r1020, [%rd10+1024];
	ld.global.u64 	%rd299, [%rd10+1032];
	ld.global.u32 	%r1019, [%rd10+1536];
	ld.global.u64 	%rd298, [%rd10+1544];
	ld.global.u32 	%r1018, [%rd10+2048];
	ld.global.u64 	%rd297, [%rd10+2056];
	ld.global.u32 	%r1017, [%rd10+2560];
	ld.global.u64 	%rd296, [%rd10+2568];
	ld.global.u32 	%r1016, [%rd10+3072];
	ld.global.u64 	%rd295, [%rd10+3080];
	bra.uni 	$L__BB18_78;
$L__BB18_64:
	cvt.u32.u64 	%r365, %rd8;
	cvt.u32.u64 	%r366, %rd9;
	sub.s32 	%r89, %r216, %r366;
	setp.ge.s32 	%p47, %r365, %r89;
	mov.b32 	%r1022, 0;
	mov.b64 	%rd301, 0;
	@%p47 bra 	$L__BB18_66;
	ld.global.u32 	%r1022, [%rd10];
	ld.global.u64 	%rd301, [%rd10+8];
$L__BB18_66:
	add.s32 	%r369, %r365, 32;
	setp.ge.s32 	%p48, %r369, %r89;
	mov.b32 	%r1021, 0;
	mov.b64 	%rd300, 0;
	@%p48 bra 	$L__BB18_68;
	ld.global.u32 	%r1021, [%rd10+512];
	ld.global.u64 	%rd300, [%rd10+520];
$L__BB18_68:
	cvt.u32.u64 	%r371, %rd8;
	add.s32 	%r372, %r371, 64;
	setp.ge.s32 	%p49, %r372, %r89;
	mov.b32 	%r1020, 0;
	mov.b64 	%rd299, 0;
	@%p49 bra 	$L__BB18_70;
	ld.global.u32 	%r1020, [%rd10+1024];
	ld.global.u64 	%rd299, [%rd10+1032];
$L__BB18_70:
	cvt.u32.u64 	%r374, %rd8;
	add.s32 	%r375, %r374, 96;
	setp.ge.s32 	%p50, %r375, %r89;
	mov.b32 	%r1019, 0;
	mov.b64 	%rd298, 0;
	@%p50 bra 	$L__BB18_72;
	ld.global.u32 	%r1019, [%rd10+1536];
	ld.global.u64 	%rd298, [%rd10+1544];
$L__BB18_72:
	cvt.u32.u64 	%r377, %rd8;
	add.s32 	%r378, %r377, 128;
	setp.ge.s32 	%p51, %r378, %r89;
	mov.b32 	%r1018, 0;
	mov.b64 	%rd297, 0;
	@%p51 bra 	$L__BB18_74;
	ld.global.u32 	%r1018, [%rd10+2048];
	ld.global.u64 	%rd297, [%rd10+2056];
$L__BB18_74:
	cvt.u32.u64 	%r380, %rd8;
	add.s32 	%r381, %r380, 160;
	setp.ge.s32 	%p52, %r381, %r89;
	mov.b32 	%r1017, 0;
	mov.b64 	%rd296, 0;
	@%p52 bra 	$L__BB18_76;
	ld.global.u32 	%r1017, [%rd10+2560];
	ld.global.u64 	%rd296, [%rd10+2568];
$L__BB18_76:
	cvt.u32.u64 	%r383, %rd8;
	add.s32 	%r384, %r383, 192;
	setp.ge.s32 	%p53, %r384, %r89;
	mov.b32 	%r1016, 0;
	mov.b64 	%rd295, 0;
	@%p53 bra 	$L__BB18_78;
	ld.global.u32 	%r1016, [%rd10+3072];
	ld.global.u64 	%rd295, [%rd10+3080];
$L__BB18_78:
	@%p38 bra 	$L__BB18_80;
	add.s64 	%rd131, %rd18, %rd8;
	shl.b64 	%rd132, %rd131, 4;
	add.s64 	%rd133, %rd1, %rd132;
	st.global.u32 	[%rd133], %r1022;
	st.global.u64 	[%rd133+8], %rd301;
	st.global.u32 	[%rd133+512], %r1021;
	st.global.u64 	[%rd133+520], %rd300;
	st.global.u32 	[%rd133+1024], %r1020;
	st.global.u64 	[%rd133+1032], %rd299;
	st.global.u32 	[%rd133+1536], %r1019;
	st.global.u64 	[%rd133+1544], %rd298;
	st.global.u32 	[%rd133+2048], %r1018;
	st.global.u64 	[%rd133+2056], %rd297;
	st.global.u32 	[%rd133+2560], %r1017;
	st.global.u64 	[%rd133+2568], %rd296;
	st.global.u32 	[%rd133+3072], %r1016;
	st.global.u64 	[%rd133+3080], %rd295;
	bra.uni 	$L__BB18_94;
$L__BB18_80:
	cvt.u32.u64 	%r385, %rd8;
	mad.lo.s32 	%r110, %r4, -2688, %r216;
	setp.ge.s32 	%p55, %r385, %r110;
	add.s64 	%rd134, %rd18, %rd8;
	shl.b64 	%rd135, %rd134, 4;
	add.s64 	%rd47, %rd1, %rd135;
	@%p55 bra 	$L__BB18_82;
	st.global.u32 	[%rd47], %r1022;
	st.global.u64 	[%rd47+8], %rd301;
$L__BB18_82:
	cvt.u32.u64 	%r386, %rd8;
	add.s32 	%r387, %r386, 32;
	setp.ge.s32 	%p56, %r387, %r110;
	@%p56 bra 	$L__BB18_84;
	st.global.u32 	[%rd47+512], %r1021;
	st.global.u64 	[%rd47+520], %rd300;
$L__BB18_84:
	cvt.u32.u64 	%r388, %rd8;
	add.s32 	%r389, %r388, 64;
	setp.ge.s32 	%p57, %r389, %r110;
	@%p57 bra 	$L__BB18_86;
	st.global.u32 	[%rd47+1024], %r1020;
	st.global.u64 	[%rd47+1032], %rd299;
$L__BB18_86:
	cvt.u32.u64 	%r390, %rd8;
	add.s32 	%r391, %r390, 96;
	setp.ge.s32 	%p58, %r391, %r110;
	@%p58 bra 	$L__BB18_88;
	st.global.u32 	[%rd47+1536], %r1019;
	st.global.u64 	[%rd47+1544], %rd298;
$L__BB18_88:
	cvt.u32.u64 	%r392, %rd8;
	add.s32 	%r393, %r392, 128;
	setp.ge.s32 	%p59, %r393, %r110;
	@%p59 bra 	$L__BB18_90;
	st.global.u32 	[%rd47+2048], %r1018;
	st.global.u64 	[%rd47+2056], %rd297;
$L__BB18_90:
	cvt.u32.u64 	%r394, %rd8;
	add.s32 	%r395, %r394, 160;
	setp.ge.s32 	%p60, %r395, %r110;
	@%p60 bra 	$L__BB18_92;
	st.global.u32 	[%rd47+2560], %r1017;
	st.global.u64 	[%rd47+2568], %rd296;
$L__BB18_92:
	add.s32 	%r397, %r394, 192;
	setp.ge.s32 	%p61, %r397, %r110;
	@%p61 bra 	$L__BB18_94;
	st.global.u32 	[%rd47+3072], %r1016;
	st.global.u64 	[%rd47+3080], %rd295;
$L__BB18_94:
	// begin inline asm
	exit;
	// end inline asm
	mov.u32 	%r1023, %r990;
	mov.u32 	%r1024, %r991;
	mov.u32 	%r1025, %r992;
	mov.u32 	%r1026, %r993;
	mov.u32 	%r1027, %r994;
	mov.u32 	%r1028, %r995;
	mov.u32 	%r1029, %r996;
$L__BB18_95:
	mul.hi.u32 	%r398, %r1, 357913942;
	add.s32 	%r399, %r398, %r1;
	shl.b32 	%r400, %r399, 2;
	mov.u32 	%r401, _ZZN3cub18CUB_300001_SM_10006detail10radix_sort29DeviceRadixSortOnesweepKernelINS1_5radix10policy_hubIiN4cuda3std3__45tupleIJixEEEyE10Policy1000ELNS0_9SortOrderE0EiSA_yiiNS1_21identity_decomposer_tEEEvPT5_SG_PT3_PKSH_PT1_PKSL_PT2_PKSP_T4_iiT6_E1s;
	add.s32 	%r402, %r401, %r400;
	add.s32 	%r118, %r402, 13328;
	st.shared.u32 	[%r402+13328], %r1005;
	bar.sync 	0;
	setp.gt.u32 	%p62, %r1, 31;
	@%p62 bra 	$L__BB18_97;
	mov.u32 	%r433, _ZZN3cub18CUB_300001_SM_10006detail10radix_sort29DeviceRadixSortOnesweepKernelINS1_5radix10policy_hubIiN4cuda3std3__45tupleIJixEEEyE10Policy1000ELNS0_9SortOrderE0EiSA_yiiNS1_21identity_decomposer_tEEEvPT5_SG_PT3_PKSH_PT1_PKSL_PT2_PKSP_T4_iiT6_E1s;
	mad.lo.s32 	%r434, %r1, 52, %r433;
	ld.shared.u32 	%r435, [%r434+13328];
	ld.shared.u32 	%r436, [%r434+13332];
	ld.shared.u32 	%r437, [%r434+13336];
	ld.shared.u32 	%r438, [%r434+13340];
	ld.shared.u32 	%r439, [%r434+13344];
	ld.shared.u32 	%r440, [%r434+13348];
	ld.shared.u32 	%r441, [%r434+13352];
	ld.shared.u32 	%r442, [%r434+13356];
	ld.shared.u32 	%r443, [%r434+13360];
	ld.shared.u32 	%r444, [%r434+13364];
	ld.shared.u32 	%r445, [%r434+13368];
	ld.shared.u32 	%r446, [%r434+13372];
	add.s32 	%r447, %r436, %r435;
	add.s32 	%r448, %r447, %r437;
	add.s32 	%r449, %r448, %r438;
	add.s32 	%r450, %r449, %r439;
	add.s32 	%r451, %r450, %r440;
	add.s32 	%r452, %r451, %r441;
	add.s32 	%r453, %r452, %r442;
	add.s32 	%r454, %r453, %r443;
	add.s32 	%r455, %r454, %r444;
	add.s32 	%r456, %r455, %r445;
	add.s32 	%r407, %r456, %r446;
	mov.b32 	%r405, 1;
	mov.b32 	%r430, 0;
	mov.b32 	%r432, -1;
	// begin inline asm
	{  .reg .s32 r0;  .reg .pred p;  shfl.sync.up.b32 r0|p, %r407, %r405, %r430, %r432;  @p add.s32 r0, r0, %r407;  mov.s32 %r403, r0;}
	// end inline asm
	mov.b32 	%r411, 2;
	// begin inline asm
	{  .reg .s32 r0;  .reg .pred p;  shfl.sync.up.b32 r0|p, %r403, %r411, %r430, %r432;  @p add.s32 r0, r0, %r403;  mov.s32 %r409, r0;}
	// end inline asm
	mov.b32 	%r417, 4;
	// begin inline asm
	{  .reg .s32 r0;  .reg .pred p;  shfl.sync.up.b32 r0|p, %r409, %r417, %r430, %r432;  @p add.s32 r0, r0, %r409;  mov.s32 %r415, r0;}
	// end inline asm
	mov.b32 	%r423, 8;
	// begin inline asm
	{  .reg .s32 r0;  .reg .pred p;  shfl.sync.up.b32 r0|p, %r415, %r423, %r430, %r432;  @p add.s32 r0, r0, %r415;  mov.s32 %r421, r0;}
	// end inline asm
	mov.b32 	%r429, 16;
	// begin inline asm
	{  .reg .s32 r0;  .reg .pred p;  shfl.sync.up.b32 r0|p, %r421, %r429, %r430, %r432;  @p add.s32 r0, r0, %r421;  mov.s32 %r427, r0;}
	// end inline asm
	sub.s32 	%r457, %r427, %r407;
	add.s32 	%r458, %r435, %r457;
	add.s32 	%r459, %r436, %r458;
	add.s32 	%r460, %r437, %r459;
	add.s32 	%r461, %r438, %r460;
	add.s32 	%r462, %r439, %r461;
	add.s32 	%r463, %r440, %r462;
	add.s32 	%r464, %r441, %r463;
	add.s32 	%r465, %r442, %r464;
	add.s32 	%r466, %r443, %r465;
	add.s32 	%r467, %r444, %r466;
	add.s32 	%r468, %r445, %r467;
	st.shared.u32 	[%r434+13328], %r457;
	st.shared.u32 	[%r434+13332], %r458;
	st.shared.u32 	[%r434+13336], %r459;
	st.shared.u32 	[%r434+13340], %r460;
	st.shared.u32 	[%r434+13344], %r461;
	st.shared.u32 	[%r434+13348], %r462;
	st.shared.u32 	[%r434+13352], %r463;
	st.shared.u32 	[%r434+13356], %r464;
	st.shared.u32 	[%r434+13360], %r465;
	st.shared.u32 	[%r434+13364], %r466;
	st.shared.u32 	[%r434+13368], %r467;
	st.shared.u32 	[%r434+13372], %r468;
$L__BB18_97:
	setp.gt.u32 	%p63, %r1, 255;
	bar.sync 	0;
	ld.shared.u32 	%r119, [%r118];
	@%p63 bra 	$L__BB18_99;
	ld.shared.u32 	%r469, [%r68];
	add.s32 	%r470, %r469, %r119;
	st.shared.u32 	[%r68], %r470;
	ld.shared.u32 	%r471, [%r68+1024];
	add.s32 	%r472, %r471, %r119;
	st.shared.u32 	[%r68+1024], %r472;
	ld.shared.u32 	%r473, [%r68+2048];
	add.s32 	%r474, %r473, %r119;
	st.shared.u32 	[%r68+2048], %r474;
	ld.shared.u32 	%r475, [%r68+3072];
	add.s32 	%r476, %r475, %r119;
	st.shared.u32 	[%r68+3072], %r476;
	ld.shared.u32 	%r477, [%r68+4096];
	add.s32 	%r478, %r477, %r119;
	st.shared.u32 	[%r68+4096], %r478;
	ld.shared.u32 	%r479, [%r68+5120];
	add.s32 	%r480, %r479, %r119;
	st.shared.u32 	[%r68+5120], %r480;
	ld.shared.u32 	%r481, [%r68+6144];
	add.s32 	%r482, %r481, %r119;
	st.shared.u32 	[%r68+6144], %r482;
	ld.shared.u32 	%r483, [%r68+7168];
	add.s32 	%r484, %r483, %r119;
	st.shared.u32 	[%r68+7168], %r484;
	ld.shared.u32 	%r485, [%r68+8192];
	add.s32 	%r486, %r485, %r119;
	st.shared.u32 	[%r68+8192], %r486;
	ld.shared.u32 	%r487, [%r68+9216];
	add.s32 	%r488, %r487, %r119;
	st.shared.u32 	[%r68+9216], %r488;
	ld.shared.u32 	%r489, [%r68+10240];
	add.s32 	%r490, %r489, %r119;
	st.shared.u32 	[%r68+10240], %r490;
	ld.shared.u32 	%r491, [%r68+11264];
	add.s32 	%r492, %r491, %r119;
	st.shared.u32 	[%r68+11264], %r492;
$L__BB18_99:
	bar.sync 	0;
	// begin inline asm
	mov.u32 %r493, %lanemask_le;
	// end inline asm
	shr.u32 	%r519, %r1029, %r217;
	and.b32  	%r516, %r519, %r42;
	mov.b32 	%r496, 1;
	// begin inline asm
	{
    .reg .pred p;
    and.b32 %r494, %r516, %r496;    setp.ne.u32 p, %r494, 0;
    vote.ballot.sync.b32 %r494, p, 0xffffffff;
    @!p not.b32 %r494, %r494;
}

	// end inline asm
	mov.b32 	%r499, 2;
	// begin inline asm
	{
    .reg .pred p;
    and.b32 %r497, %r516, %r499;    setp.ne.u32 p, %r497, 0;
    vote.ballot.sync.b32 %r497, p, 0xffffffff;
    @!p not.b32 %r497, %r497;
}

	// end inline asm
	and.b32  	%r520, %r497, %r494;
	mov.b32 	%r502, 4;
	// begin inline asm
	{
    .reg .pred p;
    and.b32 %r500, %r516, %r502;    setp.ne.u32 p, %r500, 0;
    vote.ballot.sync.b32 %r500, p, 0xffffffff;
    @!p not.b32 %r500, %r500;
}

	// end inline asm
	and.b32  	%r521, %r500, %r520;
	mov.b32 	%r505, 8;
	// begin inline asm
	{
    .reg .pred p;
    and.b32 %r503, %r516, %r505;    setp.ne.u32 p, %r503, 0;
    vote.ballot.sync.b32 %r503, p, 0xffffffff;
    @!p not.b32 %r503, %r503;
}

	// end inline asm
	and.b32  	%r522, %r503, %r521;
	mov.b32 	%r508, 16;
	// begin inline asm
	{
    .reg .pred p;
    and.b32 %r506, %r516, %r508;    setp.ne.u32 p, %r506, 0;
    vote.ballot.sync.b32 %r506, p, 0xffffffff;
    @!p not.b32 %r506, %r506;
}

	// end inline asm
	and.b32  	%r523, %r506, %r522;
	mov.b32 	%r511, 32;
	// begin inline asm
	{
    .reg .pred p;
    and.b32 %r509, %r516, %r511;    setp.ne.u32 p, %r509, 0;
    vote.ballot.sync.b32 %r509, p, 0xffffffff;
    @!p not.b32 %r509, %r509;
}

	// end inline asm
	and.b32  	%r524, %r509, %r523;
	mov.b32 	%r514, 64;
	// begin inline asm
	{
    .reg .pred p;
    and.b32 %r512, %r516, %r514;    setp.ne.u32 p, %r512, 0;
    vote.ballot.sync.b32 %r512, p, 0xffffffff;
    @!p not.b32 %r512, %r512;
}

	// end inline asm
	and.b32  	%r525, %r512, %r524;
	mov.b32 	%r517, 128;
	// begin inline asm
	{
    .reg .pred p;
    and.b32 %r515, %r516, %r517;    setp.ne.u32 p, %r515, 0;
    vote.ballot.sync.b32 %r515, p, 0xffffffff;
    @!p not.b32 %r515, %r515;
}

	// end inline asm
	and.b32  	%r526, %r515, %r525;
	clz.b32 	%r527, %r526;
	sub.s32 	%r122, 31, %r527;
	and.b32  	%r528, %r493, %r526;
	popc.b32 	%r123, %r528;
	setp.ne.s32 	%p64, %r219, %r122;
	mov.b32 	%r1030, 0;
	@%p64 bra 	$L__BB18_101;
	shl.b32 	%r529, %r516, 2;
	add.s32 	%r530, %r43, %r529;
	atom.shared.add.u32 	%r1030, [%r530], %r123;
$L__BB18_101:
	shfl.sync.idx.b32	%r556|%p65, %r1030, %r122, 31, -1;
	add.s32 	%r126, %r123, %r556;
	shr.u32 	%r557, %r1028, %r217;
	and.b32  	%r553, %r557, %r42;
	mov.b32 	%r533, 1;
	// begin inline asm
	{
    .reg .pred p;
    and.b32 %r531, %r553, %r533;    setp.ne.u32 p, %r531, 0;
    vote.ballot.sync.b32 %r531, p, 0xffffffff;
    @!p not.b32 %r531, %r531;
}

	// end inline asm
	mov.b32 	%r536, 2;
	// begin inline asm
	{
    .reg .pred p;
    and.b32 %r534, %r553, %r536;    setp.ne.u32 p, %r534, 0;
    vote.ballot.sync.b32 %r534, p, 0xffffffff;
    @!p not.b32 %r534, %r534;
}

	// end inline asm
	and.b32  	%r558, %r534, %r531;
	mov.b32 	%r539, 4;
	// begin inline asm
	{
    .reg .pred p;
    and.b32 %r537, %r553, %r539;    setp.ne.u32 p, %r537, 0;
    vote.ballot.sync.b32 %r537, p, 0xffffffff;
    @!p not.b32 %r537, %r537;
}

	// end inline asm
	and.b32  	%r559, %r537, %r558;
	mov.b32 	%r542, 8;
	// begin inline asm
	{
    .reg .pred p;
    and.b32 %r540, %r553, %r542;    setp.ne.u32 p, %r540, 0;
    vote.ballot.sync.b32 %r540, p, 0xffffffff;
    @!p not.b32 %r540, %r540;
}

	// end inline asm
	and.b32  	%r560, %r540, %r559;
	mov.b32 	%r545, 16;
	// begin inline asm
	{
    .reg .pred p;
    and.b32 %r543, %r553, %r545;    setp.ne.u32 p, %r543, 0;
    vote.ballot.sync.b32 %r543, p, 0xffffffff;
    @!p not.b32 %r543, %r543;
}

	// end inline asm
	and.b32  	%r561, %r543, %r560;
	mov.b32 	%r548, 32;
	// begin inline asm
	{
    .reg .pred p;
    and.b32 %r546, %r553, %r548;    setp.ne.u32 p, %r546, 0;
    vote.ballot.sync.b32 %r546, p, 0xffffffff;
    @!p not.b32 %r546, %r546;
}

	// end inline asm
	and.b32  	%r562, %r546, %r561;
	mov.b32 	%r551, 64;
	// begin inline asm
	{
    .reg .pred p;
    and.b32 %r549, %r553, %r551;    setp.ne.u32 p, %r549, 0;
    vote.ballot.sync.b32 %r549, p, 0xffffffff;
    @!p not.b32 %r549, %r549;
}

	// end inline asm
	and.b32  	%r563, %r549, %r562;
	mov.b32 	%r554, 128;
	// begin inline asm
	{
    .reg .pred p;
    and.b32 %r552, %r553, %r554;    setp.ne.u32 p, %r552, 0;
    vote.ballot.sync.b32 %r552, p, 0xffffffff;
    @!p not.b32 %r552, %r552;
}

	// end inline asm
	and.b32  	%r564, %r552, %r563;
	clz.b32 	%r565, %r564;
	sub.s32 	%r128, 31, %r565;
	and.b32  	%r566, %r493, %r564;
	popc.b32 	%r129, %r566;
	setp.ne.s32 	%p66, %r219, %r128;
	mov.b32 	%r1031, 0;
	@%p66 bra 	$L__BB18_103;
	shl.b32 	%r567, %r553, 2;
	add.s32 	%r568, %r43, %r567;
	atom.shared.add.u32 	%r1031, [%r568], %r129;
$L__BB18_103:
	shfl.sync.idx.b32	%r594|%p67, %r1031, %r128, 31, -1;
	add.s32 	%r132, %r129, %r594;
	shr.u32 	%r595, %r1027, %r217;
	and.b32  	%r591, %r595, %r42;
	mov.b32 	%r571, 1;
	// begin inline asm
	{
    .reg .pred p;
    and.b32 %r569, %r591, %r571;    setp.ne.u32 p, %r569, 0;
    vote.ballot.sync.b32 %r569, p, 0xffffffff;
    @!p not.b32 %r569, %r569;
}

	// end inline asm
	mov.b32 	%r574, 2;
	// begin inline asm
	{
    .reg .pred p;
    and.b32 %r572, %r591, %r574;    setp.ne.u32 p, %r572, 0;
    vote.ballot.sync.b32 %r572, p, 0xffffffff;
    @!p not.b32 %r572, %r572;
}

	// end inline asm
	and.b32  	%r596, %r572, %r569;
	mov.b32 	%r577, 4;
	// begin inline asm
	{
    .reg .pred p;
    and.b32 %r575, %r591, %r577;    setp.ne.u32 p, %r575, 0;
    vote.ballot.sync.b32 %r575, p, 0xffffffff;
    @!p not.b32 %r575, %r575;
}

	// end inline asm
	and.b32  	%r597, %r575, %r596;
	mov.b32 	%r580, 8;
	// begin inline asm
	{
    .reg .pred p;
    and.b32 %r578, %r591, %r580;    setp.ne.u32 p, %r578, 0;
    vote.ballot.sync.b32 %r578, p, 0xffffffff;
    @!p not.b32 %r578, %r578;
}

	// end inline asm
	and.b32  	%r598, %r578, %r597;
	mov.b32 	%r583, 16;
	// begin inline asm
	{
    .reg .pred p;
    and.b32 %r581, %r591, %r583;    setp.ne.u32 p, %r581, 0;
    vote.ballot.sync.b32 %r581, p, 0xffffffff;
    @!p not.b32 %r581, %r581;
}

	// end inline asm
	and.b32  	%r599, %r581, %r598;
	mov.b32 	%r586, 32;
	// begin inline asm
	{
    .reg .pred p;
    and.b32 %r584, %r591, %r586;    setp.ne.u32 p, %r584, 0;
    vote.ballot.sync.b32 %r584, p, 0xffffffff;
    @!p not.b32 %r584, %r584;
}

	// end inline asm
	and.b32  	%r600, %r584, %r599;
	mov.b32 	%r589, 64;
	// begin inline asm
	{
    .reg .pred p;
    and.b32 %r587, %r591, %r589;    setp.ne.u32 p, %r587, 0;
    vote.ballot.sync.b32 %r587, p, 0xffffffff;
    @!p not.b32 %r587, %r587;
}

	// end inline asm
	and.b32  	%r601, %r587, %r600;
	mov.b32 	%r592, 128;
	// begin inline asm
	{
    .reg .pred p;
    and.b32 %r590, %r591, %r592;    setp.ne.u32 p, %r590, 0;
    vote.ballot.sync.b32 %r590, p, 0xffffffff;
    @!p not.b32 %r590, %r590;
}

	// end inline asm
	and.b32  	%r602, %r590, %r601;
	clz.b32 	%r603, %r602;
	sub.s32 	%r134, 31, %r603;
	and.b32  	%r604, %r493, %r602;
	popc.b32 	%r135, %r604;
	setp.ne.s32 	%p68, %r219, %r134;
	mov.b32 	%r1032, 0;
	@%p68 bra 	$L__BB18_105;
	shl.b32 	%r605, %r591, 2;
	add.s32 	%r606, %r43, %r605;
	atom.shared.add.u32 	%r1032, [%r606], %r135;
$L__BB18_105:
	shfl.sync.idx.b32	%r632|%p69, %r1032, %r134, 31, -1;
	add.s32 	%r138, %r135, %r632;
	shr.u32 	%r633, %r1026, %r217;
	and.b32  	%r629, %r633, %r42;
	mov.b32 	%r609, 1;
	// begin inline asm
	{
    .reg .pred p;
    and.b32 %r607, %r629, %r609;    setp.ne.u32 p, %r607, 0;
    vote.ballot.sync.b32 %r607, p, 0xffffffff;
    @!p not.b32 %r607, %r607;
}

	// end inline asm
	mov.b32 	%r612, 2;
	// begin inline asm
	{
    .reg .pred p;
    and.b32 %r610, %r629, %r612;    setp.ne.u32 p, %r610, 0;
    vote.ballot.sync.b32 %r610, p, 0xffffffff;
    @!p not.b32 %r610, %r610;
}

	// end inline asm
	and.b32  	%r634, %r610, %r607;
	mov.b32 	%r615, 4;
	// begin inline asm
	{
    .reg .pred p;
    and.b32 %r613, %r629, %r615;    setp.ne.u32 p, %r613, 0;
    vote.ballot.sync.b32 %r613, p, 0xffffffff;
    @!p not.b32 %r613, %r613;
}

	// end inline asm
	and.b32  	%r635, %r613, %r634;
	mov.b32 	%r618, 8;
	// begin inline asm
	{
    .reg .pred p;
    and.b32 %r616, %r629, %r618;    setp.ne.u32 p, %r616, 0;
    vote.ballot.sync.b32 %r616, p, 0xffffffff;
    @!p not.b32 %r616, %r616;
}

	// end inline asm
	and.b32  	%r636, %r616, %r635;
	mov.b32 	%r621, 16;
	// begin inline asm
	{
    .reg .pred p;
    and.b32 %r619, %r629, %r621;    setp.ne.u32 p, %r619, 0;
    vote.ballot.sync.b32 %r619, p, 0xffffffff;
    @!p not.b32 %r619, %r619;
}

	// end inline asm
	and.b32  	%r637, %r619, %r636;
	mov.b32 	%r624, 32;
	// begin inline asm
	{
    .reg .pred p;
    and.b32 %r622, %r629, %r624;    setp.ne.u32 p, %r622, 0;
    vote.ballot.sync.b32 %r622, p, 0xffffffff;
    @!p not.b32 %r622, %r622;
}

	// end inline asm
	and.b32  	%r638, %r622, %r637;
	mov.b32 	%r627, 64;
	// begin inline asm
	{
    .reg .pred p;
    and.b32 %r625, %r629, %r627;    setp.ne.u32 p, %r625, 0;
    vote.ballot.sync.b32 %r625, p, 0xffffffff;
    @!p not.b32 %r625, %r625;
}

	// end inline asm
	and.b32  	%r639, %r625, %r638;
	mov.b32 	%r630, 128;
	// begin inline asm
	{
    .reg .pred p;
    and.b32 %r628, %r629, %r630;    setp.ne.u32 p, %r628, 0;
    vote.ballot.sync.b32 %r628, p, 0xffffffff;
    @!p not.b32 %r628, %r628;
}

	// end inline asm
	and.b32  	%r640, %r628, %r639;
	clz.b32 	%r641, %r640;
	sub.s32 	%r140, 31, %r641;
	and.b32  	%r642, %r493, %r640;
	popc.b32 	%r141, %r642;
	setp.ne.s32 	%p70, %r219, %r140;
	mov.b32 	%r1033, 0;
	@%p70 bra 	$L__BB18_107;
	shl.b32 	%r643, %r629, 2;
	add.s32 	%r644, %r43, %r643;
	atom.shared.add.u32 	%r1033, [%r644], %r141;
$L__BB18_107:
	shfl.sync.idx.b32	%r670|%p71, %r1033, %r140, 31, -1;
	add.s32 	%r144, %r141, %r670;
	shr.u32 	%r671, %r1025, %r217;
	and.b32  	%r667, %r671, %r42;
	mov.b32 	%r647, 1;
	// begin inline asm
	{
    .reg .pred p;
    and.b32 %r645, %r667, %r647;    setp.ne.u32 p, %r645, 0;
    vote.ballot.sync.b32 %r645, p, 0xffffffff;
    @!p not.b32 %r645, %r645;
}

	// end inline asm
	mov.b32 	%r650, 2;
	// begin inline asm
	{
    .reg .pred p;
    and.b32 %r648, %r667, %r650;    setp.ne.u32 p, %r648, 0;
    vote.ballot.sync.b32 %r648, p, 0xffffffff;
    @!p not.b32 %r648, %r648;
}

	// end inline asm
	and.b32  	%r672, %r648, %r645;
	mov.b32 	%r653, 4;
	// begin inline asm
	{
    .reg .pred p;
    and.b32 %r651, %r667, %r653;    setp.ne.u32 p, %r651, 0;
    vote.ballot.sync.b32 %r651, p, 0xffffffff;
    @!p not.b32 %r651, %r651;
}

	// end inline asm
	and.b32  	%r673, %r651, %r672;
	mov.b32 	%r656, 8;
	// begin inline asm
	{
    .reg .pred p;
    and.b32 %r654, %r667, %r656;    setp.ne.u32 p, %r654, 0;
    vote.ballot.sync.b32 %r654, p, 0xffffffff;
    @!p not.b32 %r654, %r654;
}

	// end inline asm
	and.b32  	%r674, %r654, %r673;
	mov.b32 	%r659, 16;
	// begin inline asm
	{
    .reg .pred p;
    and.b32 %r657, %r667, %r659;    setp.ne.u32 p, %r657, 0;
    vote.ballot.sync.b32 %r657, p, 0xffffffff;
    @!p not.b32 %r657, %r657;
}

	// end inline asm
	and.b32  	%r675, %r657, %r674;
	mov.b32 	%r662, 32;
	// begin inline asm
	{
    .reg .pred p;
    and.b32 %r660, %r667, %r662;    setp.ne.u32 p, %r660, 0;
    vote.ballot.sync.b32 %r660, p, 0xffffffff;
    @!p not.b32 %r660, %r660;
}

	// end inline asm
	and.b32  	%r676, %r660, %r675;
	mov.b32 	%r665, 64;
	// begin inline asm
	{
    .reg .pred p;
    and.b32 %r663, %r667, %r665;    setp.ne.u32 p, %r663, 0;
    vote.ballot.sync.b32 %r663, p, 0xffffffff;
    @!p not.b32 %r663, %r663;
}

	// end inline asm
	and.b32  	%r677, %r663, %r676;
	mov.b32 	%r668, 128;
	// begin inline asm
	{
    .reg .pred p;
    and.b32 %r666, %r667, %r668;    setp.ne.u32 p, %r666, 0;
    vote.ballot.sync.b32 %r666, p, 0xffffffff;
    @!p not.b32 %r666, %r666;
}

	// end inline asm
	and.b32  	%r678, %r666, %r677;
	clz.b32 	%r679, %r678;
	sub.s32 	%r146, 31, %r679;
	and.b32  	%r680, %r493, %r678;
	popc.b32 	%r147, %r680;
	setp.ne.s32 	%p72, %r219, %r146;
	mov.b32 	%r1034, 0;
	@%p72 bra 	$L__BB18_109;
	shl.b32 	%r681, %r667, 2;
	add.s32 	%r682, %r43, %r681;
	atom.shared.add.u32 	%r1034, [%r682], %r147;
$L__BB18_109:
	shfl.sync.idx.b32	%r708|%p73, %r1034, %r146, 31, -1;
	add.s32 	%r150, %r147, %r708;
	shr.u32 	%r709, %r1024, %r217;
	and.b32  	%r705, %r709, %r42;
	mov.b32 	%r685, 1;
	// begin inline asm
	{
    .reg .pred p;
    and.b32 %r683, %r705, %r685;    setp.ne.u32 p, %r683, 0;
    vote.ballot.sync.b32 %r683, p, 0xffffffff;
    @!p not.b32 %r683, %r683;
}

	// end inline asm
	mov.b32 	%r688, 2;
	// begin inline asm
	{
    .reg .pred p;
    and.b32 %r686, %r705, %r688;    setp.ne.u32 p, %r686, 0;
    vote.ballot.sync.b32 %r686, p, 0xffffffff;
    @!p not.b32 %r686, %r686;
}

	// end inline asm
	and.b32  	%r710, %r686, %r683;
	mov.b32 	%r691, 4;
	// begin inline asm
	{
    .reg .pred p;
    and.b32 %r689, %r705, %r691;    setp.ne.u32 p, %r689, 0;
    vote.ballot.sync.b32 %r689, p, 0xffffffff;
    @!p not.b32 %r689, %r689;
}

	// end inline asm
	and.b32  	%r711, %r689, %r710;
	mov.b32 	%r694, 8;
	// begin inline asm
	{
    .reg .pred p;
    and.b32 %r692, %r705, %r694;    setp.ne.u32 p, %r692, 0;
    vote.ballot.sync.b32 %r692, p, 0xffffffff;
    @!p not.b32 %r692, %r692;
}

	// end inline asm
	and.b32  	%r712, %r692, %r711;
	mov.b32 	%r697, 16;
	// begin inline asm
	{
    .reg .pred p;
    and.b32 %r695, %r705, %r697;    setp.ne.u32 p, %r695, 0;
    vote.ballot.sync.b32 %r695, p, 0xffffffff;
    @!p not.b32 %r695, %r695;
}

	// end inline asm
	and.b32  	%r713, %r695, %r712;
	mov.b32 	%r700, 32;
	// begin inline asm
	{
    .reg .pred p;
    and.b32 %r698, %r705, %r700;    setp.ne.u32 p, %r698, 0;
    vote.ballot.sync.b32 %r698, p, 0xffffffff;
    @!p not.b32 %r698, %r698;
}

	// end inline asm
	and.b32  	%r714, %r698, %r713;
	mov.b32 	%r703, 64;
	// begin inline asm
	{
    .reg .pred p;
    and.b32 %r701, %r705, %r703;    setp.ne.u32 p, %r701, 0;
    vote.ballot.sync.b32 %r701, p, 0xffffffff;
    @!p not.b32 %r701, %r701;
}

	// end inline asm
	and.b32  	%r715, %r701, %r714;
	mov.b32 	%r706, 128;
	// begin inline asm
	{
    .reg .pred p;
    and.b32 %r704, %r705, %r706;    setp.ne.u32 p, %r704, 0;
    vote.ballot.sync.b32 %r704, p, 0xffffffff;
    @!p not.b32 %r704, %r704;
}

	// end inline asm
	and.b32  	%r716, %r704, %r715;
	clz.b32 	%r717, %r716;
	sub.s32 	%r152, 31, %r717;
	and.b32  	%r718, %r493, %r716;
	popc.b32 	%r153, %r718;
	setp.ne.s32 	%p74, %r219, %r152;
	mov.b32 	%r1035, 0;
	@%p74 bra 	$L__BB18_111;
	shl.b32 	%r719, %r705, 2;
	add.s32 	%r720, %r43, %r719;
	atom.shared.add.u32 	%r1035, [%r720], %r153;
$L__BB18_111:
	shfl.sync.idx.b32	%r746|%p75, %r1035, %r152, 31, -1;
	add.s32 	%r156, %r153, %r746;
	shr.u32 	%r747, %r1023, %r217;
	and.b32  	%r743, %r747, %r42;
	mov.b32 	%r723, 1;
	// begin inline asm
	{
    .reg .pred p;
    and.b32 %r721, %r743, %r723;    setp.ne.u32 p, %r721, 0;
    vote.ballot.sync.b32 %r721, p, 0xffffffff;
    @!p not.b32 %r721, %r721;
}

	// end inline asm
	mov.b32 	%r726, 2;
	// begin inline asm
	{
    .reg .pred p;
    and.b32 %r724, %r743, %r726;    setp.ne.u32 p, %r724, 0;
    vote.ballot.sync.b32 %r724, p, 0xffffffff;
    @!p not.b32 %r724, %r724;
}

	// end inline asm
	and.b32  	%r748, %r724, %r721;
	mov.b32 	%r729, 4;
	// begin inline asm
	{
    .reg .pred p;
    and.b32 %r727, %r743, %r729;    setp.ne.u32 p, %r727, 0;
    vote.ballot.sync.b32 %r727, p, 0xffffffff;
    @!p not.b32 %r727, %r727;
}

	// end inline asm
	and.b32  	%r749, %r727, %r748;
	mov.b32 	%r732, 8;
	// begin inline asm
	{
    .reg .pred p;
    and.b32 %r730, %r743, %r732;    setp.ne.u32 p, %r730, 0;
    vote.ballot.sync.b32 %r730, p, 0xffffffff;
    @!p not.b32 %r730, %r730;
}

	// end inline asm
	and.b32  	%r750, %r730, %r749;
	mov.b32 	%r735, 16;
	// begin inline asm
	{
    .reg .pred p;
    and.b32 %r733, %r743, %r735;    setp.ne.u32 p, %r733, 0;
    vote.ballot.sync.b32 %r733, p, 0xffffffff;
    @!p not.b32 %r733, %r733;
}

	// end inline asm
	and.b32  	%r751, %r733, %r750;
	mov.b32 	%r738, 32;
	// begin inline asm
	{
    .reg .pred p;
    and.b32 %r736, %r743, %r738;    setp.ne.u32 p, %r736, 0;
    vote.ballot.sync.b32 %r736, p, 0xffffffff;
    @!p not.b32 %r736, %r736;
}

	// end inline asm
	and.b32  	%r752, %r736, %r751;
	mov.b32 	%r741, 64;
	// begin inline asm
	{
    .reg .pred p;
    and.b32 %r739, %r743, %r741;    setp.ne.u32 p, %r739, 0;
    vote.ballot.sync.b32 %r739, p, 0xffffffff;
    @!p not.b32 %r739, %r739;
}

	// end inline asm
	and.b32  	%r753, %r739, %r752;
	mov.b32 	%r744, 128;
	// begin inline asm
	{
    .reg .pred p;
    and.b32 %r742, %r743, %r744;    setp.ne.u32 p, %r742, 0;
    vote.ballot.sync.b32 %r742, p, 0xffffffff;
    @!p not.b32 %r742, %r742;
}

	// end inline asm
	and.b32  	%r754, %r742, %r753;
	clz.b32 	%r755, %r754;
	sub.s32 	%r158, 31, %r755;
	and.b32  	%r756, %r493, %r754;
	popc.b32 	%r159, %r756;
	setp.ne.s32 	%p76, %r219, %r158;
	mov.b32 	%r1036, 0;
	@%p76 bra 	$L__BB18_113;
	shl.b32 	%r757, %r743, 2;
	add.s32 	%r758, %r43, %r757;
	atom.shared.add.u32 	%r1036, [%r758], %r159;
$L__BB18_113:
	shfl.sync.idx.b32	%r759|%p78, %r1036, %r158, 31, -1;
	add.s32 	%r162, %r159, %r759;
	bar.sync 	0;
	shl.b32 	%r760, %r126, 2;
	mov.u32 	%r761, _ZZN3cub18CUB_300001_SM_10006detail10radix_sort29DeviceRadixSortOnesweepKernelINS1_5radix10policy_hubIiN4cuda3std3__45tupleIJixEEEyE10Policy1000ELNS0_9SortOrderE0EiSA_yiiNS1_21identity_decomposer_tEEEvPT5_SG_PT3_PKSH_PT1_PKSL_PT2_PKSP_T4_iiT6_E1s;
	add.s32 	%r163, %r761, %r760;
	st.shared.u32 	[%r163+-4], %r1029;
	shl.b32 	%r762, %r132, 2;
	add.s32 	%r164, %r761, %r762;
	st.shared.u32 	[%r164+-4], %r1028;
	shl.b32 	%r763, %r138, 2;
	add.s32 	%r165, %r761, %r763;
	st.shared.u32 	[%r165+-4], %r1027;
	shl.b32 	%r764, %r144, 2;
	add.s32 	%r166, %r761, %r764;
	st.shared.u32 	[%r166+-4], %r1026;
	shl.b32 	%r765, %r150, 2;
	add.s32 	%r167, %r761, %r765;
	st.shared.u32 	[%r167+-4], %r1025;
	shl.b32 	%r766, %r156, 2;
	add.s32 	%r168, %r761, %r766;
	st.shared.u32 	[%r168+-4], %r1024;
	shl.b32 	%r767, %r162, 2;
	add.s32 	%r169, %r761, %r767;
	st.shared.u32 	[%r169+-4], %r1023;
	shl.b32 	%r768, %r1, 3;
	add.s32 	%r769, %r761, %r768;
	add.s32 	%r170, %r769, 43008;
	@%p63 bra 	$L__BB18_121;
	ld.param.u64 	%rd287, [_ZN3cub18CUB_300001_SM_10006detail10radix_sort29DeviceRadixSortOnesweepKernelINS1_5radix10policy_hubIiN4cuda3std3__45tupleIJixEEEyE10Policy1000ELNS0_9SortOrderE0EiSA_yiiNS1_21identity_decomposer_tEEEvPT5_SG_PT3_PKSH_PT1_PKSL_PT2_PKSP_T4_iiT6__param_3];
	cvta.to.global.u64 	%rd136, %rd287;
	shl.b64 	%rd137, %rd11, 3;
	add.s64 	%rd138, %rd136, %rd137;
	ld.global.u64 	%rd139, [%rd138];
	cvt.s64.s32 	%rd140, %r119;
	sub.s64 	%rd302, %rd139, %rd140;
	st.shared.u64 	[%r170], %rd302;
	setp.lt.s32 	%p79, %r4, 1;
	mov.u32 	%r1040, %r1005;
	@%p79 bra 	$L__BB18_120;
	mov.b32 	%r1038, -1;
	mov.u32 	%r1037, %r4;
	mov.u32 	%r1040, %r1005;
$L__BB18_116:
	add.s32 	%r174, %r1037, -1;
	shl.b32 	%r771, %r174, 8;
	add.s32 	%r772, %r771, %r1;
	mul.wide.s32 	%rd141, %r772, 4;
	add.s64 	%rd49, %rd3, %rd141;
$L__BB18_117:
	membar.cta;
	ld.volatile.global.u32 	%r175, [%rd49];
	setp.eq.s32 	%p80, %r175, 0;
	@%p80 bra 	$L__BB18_117;
	and.b32  	%r773, %r175, 1073741823;
	add.s32 	%r1040, %r773, %r1040;
	setp.gt.s32 	%p81, %r175, -1;
	vote.sync.ballot.b32 	%r1038, %p81, %r1038;
	setp.gt.u32 	%p83, %r1037, 1;
	and.pred  	%p84, %p81, %p83;
	mov.u32 	%r1037, %r174;
	@%p84 bra 	$L__BB18_116;
	ld.shared.u64 	%rd302, [%r170];
$L__BB18_120:
	ld.param.u64 	%rd281, [_ZN3cub18CUB_300001_SM_10006detail10radix_sort29DeviceRadixSortOnesweepKernelINS1_5radix10policy_hubIiN4cuda3std3__45tupleIJixEEEyE10Policy1000ELNS0_9SortOrderE0EiSA_yiiNS1_21identity_decomposer_tEEEvPT5_SG_PT3_PKSH_PT1_PKSL_PT2_PKSP_T4_iiT6__param_0];
	or.b32  	%r774, %r1040, -2147483648;
	cvta.to.global.u64 	%rd142, %rd281;
	shl.b32 	%r775, %r4, 8;
	add.s32 	%r776, %r775, %r1;
	mul.wide.s32 	%rd143, %r776, 4;
	add.s64 	%rd144, %rd142, %rd143;
	st.volatile.global.u32 	[%rd144], %r774;
	sub.s32 	%r777, %r1040, %r1005;
	cvt.s64.s32 	%rd145, %r777;
	add.s64 	%rd146, %rd302, %rd145;
	st.shared.u64 	[%r170], %rd146;
$L__BB18_121:
	ld.param.u64 	%rd284, [_ZN3cub18CUB_300001_SM_10006detail10radix_sort29DeviceRadixSortOnesweepKernelINS1_5radix10policy_hubIiN4cuda3std3__45tupleIJixEEEyE10Policy1000ELNS0_9SortOrderE0EiSA_yiiNS1_21identity_decomposer_tEEEvPT5_SG_PT3_PKSH_PT1_PKSL_PT2_PKSP_T4_iiT6__param_2];
	setp.lt.s32 	%p86, %r5, %r216;
	setp.eq.s64 	%p87, %rd284, 0;
	or.pred  	%p88, %p87, %p86;
	or.pred  	%p89, %p63, %p88;
	@%p89 bra 	$L__BB18_123;
	ld.param.u64 	%rd285, [_ZN3cub18CUB_300001_SM_10006detail10radix_sort29DeviceRadixSortOnesweepKernelINS1_5radix10policy_hubIiN4cuda3std3__45tupleIJixEEEyE10Policy1000ELNS0_9SortOrderE0EiSA_yiiNS1_21identity_decomposer_tEEEvPT5_SG_PT3_PKSH_PT1_PKSL_PT2_PKSP_T4_iiT6__param_2];
	ld.shared.u64 	%rd147, [%r170];
	cvt.s64.s32 	%rd148, %r1005;
	cvt.s64.s32 	%rd149, %r119;
	add.s64 	%rd150, %rd149, %rd148;
	add.s64 	%rd151, %rd150, %rd147;
	cvta.to.global.u64 	%rd152, %rd285;
	shl.b64 	%rd153, %rd11, 3;
	add.s64 	%rd154, %rd152, %rd153;
	st.global.u64 	[%rd154], %rd151;
$L__BB18_123:
	setp.gt.s32 	%p90, %r5, %r216;
	bar.sync 	0;
	@%p90 bra 	$L__BB18_125;
	ld.shared.u32 	%r778, [%r68];
	shr.u32 	%r779, %r778, %r217;
	and.b32  	%r780, %r779, %r42;
	shl.b32 	%r781, %r780, 3;
	mov.u32 	%r782, _ZZN3cub18CUB_300001_SM_10006detail10radix_sort29DeviceRadixSortOnesweepKernelINS1_5radix10policy_hubIiN4cuda3std3__45tupleIJixEEEyE10Policy1000ELNS0_9SortOrderE0EiSA_yiiNS1_21identity_decomposer_tEEEvPT5_SG_PT3_PKSH_PT1_PKSL_PT2_PKSP_T4_iiT6_E1s;
	add.s32 	%r783, %r782, 43008;
	add.s32 	%r784, %r783, %r781;
	ld.shared.u64 	%rd155, [%r784];
	add.s64 	%rd156, %rd155, %rd11;
	xor.b32  	%r785, %r778, -2147483648;
	shl.b64 	%rd157, %rd156, 2;
	add.s64 	%rd158, %rd2, %rd157;
	st.global.u32 	[%rd158], %r785;
	bar.warp.sync 	-1;
	ld.shared.u32 	%r786, [%r68+1536];
	shr.u32 	%r787, %r786, %r217;
	and.b32  	%r788, %r787, %r42;
	shl.b32 	%r789, %r788, 3;
	add.s32 	%r790, %r783, %r789;
	ld.shared.u64 	%rd159, [%r790];
	add.s64 	%rd160, %rd159, %rd11;
	xor.b32  	%r791, %r786, -2147483648;
	shl.b64 	%rd161, %rd160, 2;
	add.s64 	%rd162, %rd2, %rd161;
	st.global.u32 	[%rd162+1536], %r791;
	bar.warp.sync 	-1;
	ld.shared.u32 	%r792, [%r68+3072];
	shr.u32 	%r793, %r792, %r217;
	and.b32  	%r794, %r793, %r42;
	shl.b32 	%r795, %r794, 3;
	add.s32 	%r796, %r783, %r795;
	ld.shared.u64 	%rd163, [%r796];
	add.s64 	%rd164, %rd163, %rd11;
	xor.b32  	%r797, %r792, -2147483648;
	shl.b64 	%rd165, %rd164, 2;
	add.s64 	%rd166, %rd2, %rd165;
	st.global.u32 	[%rd166+3072], %r797;
	bar.warp.sync 	-1;
	ld.shared.u32 	%r798, [%r68+4608];
	shr.u32 	%r799, %r798, %r217;
	and.b32  	%r800, %r799, %r42;
	shl.b32 	%r801, %r800, 3;
	add.s32 	%r802, %r783, %r801;
	ld.shared.u64 	%rd167, [%r802];
	add.s64 	%rd168, %rd167, %rd11;
	xor.b32  	%r803, %r798, -2147483648;
	shl.b64 	%rd169, %rd168, 2;
	add.s64 	%rd170, %rd2, %rd169;
	st.global.u32 	[%rd170+4608], %r803;
	bar.warp.sync 	-1;
	ld.shared.u32 	%r804, [%r68+6144];
	shr.u32 	%r805, %r804, %r217;
	and.b32  	%r806, %r805, %r42;
	shl.b32 	%r807, %r806, 3;
	add.s32 	%r808, %r783, %r807;
	ld.shared.u64 	%rd171, [%r808];
	add.s64 	%rd172, %rd171, %rd11;
	xor.b32  	%r809, %r804, -2147483648;
	shl.b64 	%rd173, %rd172, 2;
	add.s64 	%rd174, %rd2, %rd173;
	st.global.u32 	[%rd174+6144], %r809;
	bar.warp.sync 	-1;
	ld.shared.u32 	%r810, [%r68+7680];
	shr.u32 	%r811, %r810, %r217;
	and.b32  	%r812, %r811, %r42;
	shl.b32 	%r813, %r812, 3;
	add.s32 	%r814, %r783, %r813;
	ld.shared.u64 	%rd175, [%r814];
	add.s64 	%rd176, %rd175, %rd11;
	xor.b32  	%r815, %r810, -2147483648;
	shl.b64 	%rd177, %rd176, 2;
	add.s64 	%rd178, %rd2, %rd177;
	st.global.u32 	[%rd178+7680], %r815;
	bar.warp.sync 	-1;
	ld.shared.u32 	%r816, [%r68+9216];
	shr.u32 	%r817, %r816, %r217;
	and.b32  	%r818, %r817, %r42;
	shl.b32 	%r819, %r818, 3;
	add.s32 	%r820, %r783, %r819;
	ld.shared.u64 	%rd179, [%r820];
	add.s64 	%rd180, %rd179, %rd11;
	xor.b32  	%r821, %r816, -2147483648;
	shl.b64 	%rd181, %rd180, 2;
	add.s64 	%rd182, %rd2, %rd181;
	st.global.u32 	[%rd182+9216], %r821;
	bar.warp.sync 	-1;
	bra.uni 	$L__BB18_140;
$L__BB18_125:
	mad.lo.s32 	%r179, %r4, -2688, %r216;
	setp.ge.s32 	%p91, %r1, %r179;
	@%p91 bra 	$L__BB18_127;
	ld.shared.u32 	%r822, [%r68];
	shr.u32 	%r823, %r822, %r217;
	and.b32  	%r824, %r823, %r42;
	shl.b32 	%r825, %r824, 3;
	mov.u32 	%r826, _ZZN3cub18CUB_300001_SM_10006detail10radix_sort29DeviceRadixSortOnesweepKernelINS1_5radix10policy_hubIiN4cuda3std3__45tupleIJixEEEyE10Policy1000ELNS0_9SortOrderE0EiSA_yiiNS1_21identity_decomposer_tEEEvPT5_SG_PT3_PKSH_PT1_PKSL_PT2_PKSP_T4_iiT6_E1s;
	add.s32 	%r827, %r826, %r825;
	ld.shared.u64 	%rd183, [%r827+43008];
	xor.b32  	%r828, %r822, -2147483648;
	add.s64 	%rd184, %rd183, %rd11;
	shl.b64 	%rd185, %rd184, 2;
	add.s64 	%rd186, %rd2, %rd185;
	st.global.u32 	[%rd186], %r828;
$L__BB18_127:
	bar.warp.sync 	-1;
	add.s32 	%r829, %r1, 384;
	setp.ge.s32 	%p92, %r829, %r179;
	@%p92 bra 	$L__BB18_129;
	ld.shared.u32 	%r830, [%r68+1536];
	shr.u32 	%r831, %r830, %r217;
	and.b32  	%r832, %r831, %r42;
	shl.b32 	%r833, %r832, 3;
	mov.u32 	%r834, _ZZN3cub18CUB_300001_SM_10006detail10radix_sort29DeviceRadixSortOnesweepKernelINS1_5radix10policy_hubIiN4cuda3std3__45tupleIJixEEEyE10Policy1000ELNS0_9SortOrderE0EiSA_yiiNS1_21identity_decomposer_tEEEvPT5_SG_PT3_PKSH_PT1_PKSL_PT2_PKSP_T4_iiT6_E1s;
	add.s32 	%r835, %r834, %r833;
	ld.shared.u64 	%rd187, [%r835+43008];
	xor.b32  	%r836, %r830, -2147483648;
	add.s64 	%rd188, %rd187, %rd11;
	shl.b64 	%rd189, %rd188, 2;
	add.s64 	%rd190, %rd2, %rd189;
	st.global.u32 	[%rd190+1536], %r836;
$L__BB18_129:
	bar.warp.sync 	-1;
	add.s32 	%r837, %r1, 768;
	setp.ge.s32 	%p93, %r837, %r179;
	@%p93 bra 	$L__BB18_131;
	ld.shared.u32 	%r838, [%r68+3072];
	shr.u32 	%r839, %r838, %r217;
	and.b32  	%r840, %r839, %r42;
	shl.b32 	%r841, %r840, 3;
	mov.u32 	%r842, _ZZN3cub18CUB_300001_SM_10006detail10radix_sort29DeviceRadixSortOnesweepKernelINS1_5radix10policy_hubIiN4cuda3std3__45tupleIJixEEEyE10Policy1000ELNS0_9SortOrderE0EiSA_yiiNS1_21identity_decomposer_tEEEvPT5_SG_PT3_PKSH_PT1_PKSL_PT2_PKSP_T4_iiT6_E1s;
	add.s32 	%r843, %r842, %r841;
	ld.shared.u64 	%rd191, [%r843+43008];
	xor.b32  	%r844, %r838, -2147483648;
	add.s64 	%rd192, %rd191, %rd11;
	shl.b64 	%rd193, %rd192, 2;
	add.s64 	%rd194, %rd2, %rd193;
	st.global.u32 	[%rd194+3072], %r844;
$L__BB18_131:
	bar.warp.sync 	-1;
	add.s32 	%r845, %r1, 1152;
	setp.ge.s32 	%p94, %r845, %r179;
	@%p94 bra 	$L__BB18_133;
	ld.shared.u32 	%r846, [%r68+4608];
	shr.u32 	%r847, %r846, %r217;
	and.b32  	%r848, %r847, %r42;
	shl.b32 	%r849, %r848, 3;
	mov.u32 	%r850, _ZZN3cub18CUB_300001_SM_10006detail10radix_sort29DeviceRadixSortOnesweepKernelINS1_5radix10policy_hubIiN4cuda3std3__45tupleIJixEEEyE10Policy1000ELNS0_9SortOrderE0EiSA_yiiNS1_21identity_decomposer_tEEEvPT5_SG_PT3_PKSH_PT1_PKSL_PT2_PKSP_T4_iiT6_E1s;
	add.s32 	%r851, %r850, %r849;
	ld.shared.u64 	%rd195, [%r851+43008];
	xor.b32  	%r852, %r846, -2147483648;
	add.s64 	%rd196, %rd195, %rd11;
	shl.b64 	%rd197, %rd196, 2;
	add.s64 	%rd198, %rd2, %rd197;
	st.global.u32 	[%rd198+4608], %r852;
$L__BB18_133:
	bar.warp.sync 	-1;
	add.s32 	%r853, %r1, 1536;
	setp.ge.s32 	%p95, %r853, %r179;
	@%p95 bra 	$L__BB18_135;
	ld.shared.u32 	%r854, [%r68+6144];
	shr.u32 	%r855, %r854, %r217;
	and.b32  	%r856, %r855, %r42;
	shl.b32 	%r857, %r856, 3;
	mov.u32 	%r858, _ZZN3cub18CUB_300001_SM_10006detail10radix_sort29DeviceRadixSortOnesweepKernelINS1_5radix10policy_hubIiN4cuda3std3__45tupleIJixEEEyE10Policy1000ELNS0_9SortOrderE0EiSA_yiiNS1_21identity_decomposer_tEEEvPT5_SG_PT3_PKSH_PT1_PKSL_PT2_PKSP_T4_iiT6_E1s;
	add.s32 	%r859, %r858, %r857;
	ld.shared.u64 	%rd199, [%r859+43008];
	xor.b32  	%r860, %r854, -2147483648;
	add.s64 	%rd200, %rd199, %rd11;
	shl.b64 	%rd201, %rd200, 2;
	add.s64 	%rd202, %rd2, %rd201;
	st.global.u32 	[%rd202+6144], %r860;
$L__BB18_135:
	bar.warp.sync 	-1;
	add.s32 	%r861, %r1, 1920;
	setp.ge.s32 	%p96, %r861, %r179;
	@%p96 bra 	$L__BB18_137;
	ld.shared.u32 	%r862, [%r68+7680];
	shr.u32 	%r863, %r862, %r217;
	and.b32  	%r864, %r863, %r42;
	shl.b32 	%r865, %r864, 3;
	mov.u32 	%r866, _ZZN3cub18CUB_300001_SM_10006detail10radix_sort29DeviceRadixSortOnesweepKernelINS1_5radix10policy_hubIiN4cuda3std3__45tupleIJixEEEyE10Policy1000ELNS0_9SortOrderE0EiSA_yiiNS1_21identity_decomposer_tEEEvPT5_SG_PT3_PKSH_PT1_PKSL_PT2_PKSP_T4_iiT6_E1s;
	add.s32 	%r867, %r866, %r865;
	ld.shared.u64 	%rd203, [%r867+43008];
	xor.b32  	%r868, %r862, -2147483648;
	add.s64 	%rd204, %rd203, %rd11;
	shl.b64 	%rd205, %rd204, 2;
	add.s64 	%rd206, %rd2, %rd205;
	st.global.u32 	[%rd206+7680], %r868;
$L__BB18_137:
	bar.warp.sync 	-1;
	add.s32 	%r869, %r1, 2304;
	setp.ge.s32 	%p97, %r869, %r179;
	@%p97 bra 	$L__BB18_139;
	ld.shared.u32 	%r870, [%r68+9216];
	shr.u32 	%r871, %r870, %r217;
	and.b32  	%r872, %r871, %r42;
	shl.b32 	%r873, %r872, 3;
	mov.u32 	%r874, _ZZN3cub18CUB_300001_SM_10006detail10radix_sort29DeviceRadixSortOnesweepKernelINS1_5radix10policy_hubIiN4cuda3std3__45tupleIJixEEEyE10Policy1000ELNS0_9SortOrderE0EiSA_yiiNS1_21identity_decomposer_tEEEvPT5_SG_PT3_PKSH_PT1_PKSL_PT2_PKSP_T4_iiT6_E1s;
	add.s32 	%r875, %r874, %r873;
	ld.shared.u64 	%rd207, [%r875+43008];
	xor.b32  	%r876, %r870, -2147483648;
	add.s64 	%rd208, %rd207, %rd11;
	shl.b64 	%rd209, %rd208, 2;
	add.s64 	%rd210, %rd2, %rd209;
	st.global.u32 	[%rd210+9216], %r876;
$L__BB18_139:
	bar.warp.sync 	-1;
$L__BB18_140:
	setp.gt.s32 	%p98, %r5, %r216;
	ld.shared.u32 	%r877, [%r68];
	shr.u32 	%r878, %r877, %r217;
	and.b32  	%r180, %r878, %r42;
	ld.shared.u32 	%r879, [%r68+1536];
	shr.u32 	%r880, %r879, %r217;
	and.b32  	%r181, %r880, %r42;
	ld.shared.u32 	%r881, [%r68+3072];
	shr.u32 	%r882, %r881, %r217;
	and.b32  	%r182, %r882, %r42;
	ld.shared.u32 	%r883, [%r68+4608];
	shr.u32 	%r884, %r883, %r217;
	and.b32  	%r183, %r884, %r42;
	ld.shared.u32 	%r885, [%r68+6144];
	shr.u32 	%r886, %r885, %r217;
	and.b32  	%r184, %r886, %r42;
	ld.shared.u32 	%r887, [%r68+7680];
	shr.u32 	%r888, %r887, %r217;
	and.b32  	%r185, %r888, %r42;
	ld.shared.u32 	%r889, [%r68+9216];
	shr.u32 	%r890, %r889, %r217;
	and.b32  	%r186, %r890, %r42;
	@%p98 bra 	$L__BB18_142;
	ld.global.u32 	%r1047, [%rd10];
	ld.global.u64 	%rd309, [%rd10+8];
	ld.global.u32 	%r1048, [%rd10+512];
	ld.global.u64 	%rd310, [%rd10+520];
	ld.global.u32 	%r1049, [%rd10+1024];
	ld.global.u64 	%rd311, [%rd10+1032];
	ld.global.u32 	%r1050, [%rd10+1536];
	ld.global.u64 	%rd312, [%rd10+1544];
	ld.global.u32 	%r1051, [%rd10+2048];
	ld.global.u64 	%rd313, [%rd10+2056];
	ld.global.u32 	%r1052, [%rd10+2560];
	ld.global.u64 	%rd314, [%rd10+2568];
	ld.global.u32 	%r1053, [%rd10+3072];
	ld.global.u64 	%rd315, [%rd10+3080];
	bra.uni 	$L__BB18_156;
$L__BB18_142:
	cvt.u32.u64 	%r892, %rd8;
	mul.lo.s32 	%r893, %r4, 2688;
	sub.s32 	%r194, %r216, %r893;
	setp.ge.s32 	%p99, %r892, %r194;
	mov.b64 	%rd309, 0;
	mov.b32 	%r1047, 0;
	@%p99 bra 	$L__BB18_144;
	ld.global.u32 	%r1047, [%rd10];
	ld.global.u64 	%rd309, [%rd10+8];
$L__BB18_144:
	cvt.u32.u64 	%r895, %rd8;
	add.s32 	%r896, %r895, 32;
	setp.ge.s32 	%p100, %r896, %r194;
	mov.b64 	%rd310, 0;
	mov.b32 	%r1048, 0;
	@%p100 bra 	$L__BB18_146;
	ld.global.u32 	%r1048, [%rd10+512];
	ld.global.u64 	%rd310, [%rd10+520];
$L__BB18_146:
	cvt.u32.u64 	%r898, %rd8;
	add.s32 	%r899, %r898, 64;
	setp.ge.s32 	%p101, %r899, %r194;
	mov.b64 	%rd311, 0;
	mov.b32 	%r1049, 0;
	@%p101 bra 	$L__BB18_148;
	ld.global.u32 	%r1049, [%rd10+1024];
	ld.global.u64 	%rd311, [%rd10+1032];
$L__BB18_148:
	cvt.u32.u64 	%r901, %rd8;
	add.s32 	%r902, %r901, 96;
	setp.ge.s32 	%p102, %r902, %r194;
	mov.b64 	%rd312, 0;
	mov.b32 	%r1050, 0;
	@%p102 bra 	$L__BB18_150;
	ld.global.u32 	%r1050, [%rd10+1536];
	ld.global.u64 	%rd312, [%rd10+1544];
$L__BB18_150:
	cvt.u32.u64 	%r904, %rd8;
	add.s32 	%r905, %r904, 128;
	setp.ge.s32 	%p103, %r905, %r194;
	mov.b64 	%rd313, 0;
	mov.b32 	%r1051, 0;
	@%p103 bra 	$L__BB18_152;
	ld.global.u32 	%r1051, [%rd10+2048];
	ld.global.u64 	%rd313, [%rd10+2056];
$L__BB18_152:
	cvt.u32.u64 	%r907, %rd8;
	add.s32 	%r908, %r907, 160;
	setp.ge.s32 	%p104, %r908, %r194;
	mov.b64 	%rd314, 0;
	mov.b32 	%r1052, 0;
	@%p104 bra 	$L__BB18_154;
	ld.global.u32 	%r1052, [%rd10+2560];
	ld.global.u64 	%rd314, [%rd10+2568];
$L__BB18_154:
	cvt.u32.u64 	%r910, %rd8;
	add.s32 	%r911, %r910, 192;
	setp.ge.s32 	%p105, %r911, %r194;
	mov.b64 	%rd315, 0;
	mov.b32 	%r1053, 0;
	@%p105 bra 	$L__BB18_156;
	ld.global.u32 	%r1053, [%rd10+3072];
	ld.global.u64 	%rd315, [%rd10+3080];
$L__BB18_156:
	bar.sync 	0;
	mad.lo.s32 	%r912, %r126, 12, %r163;
	st.shared.u32 	[%r912+-16], %r1047;
	st.shared.u64 	[%r912+-8], %rd309;
	mad.lo.s32 	%r913, %r132, 12, %r164;
	st.shared.u32 	[%r913+-16], %r1048;
	st.shared.u64 	[%r913+-8], %rd310;
	mad.lo.s32 	%r914, %r138, 12, %r165;
	st.shared.u32 	[%r914+-16], %r1049;
	st.shared.u64 	[%r914+-8], %rd311;
	mad.lo.s32 	%r915, %r144, 12, %r166;
	st.shared.u32 	[%r915+-16], %r1050;
	st.shared.u64 	[%r915+-8], %rd312;
	mad.lo.s32 	%r916, %r150, 12, %r167;
	st.shared.u32 	[%r916+-16], %r1051;
	st.shared.u64 	[%r916+-8], %rd313;
	mad.lo.s32 	%r917, %r156, 12, %r168;
	st.shared.u32 	[%r917+-16], %r1052;
	st.shared.u64 	[%r917+-8], %rd314;
	mad.lo.s32 	%r918, %r162, 12, %r169;
	st.shared.u32 	[%r918+-16], %r1053;
	st.shared.u64 	[%r918+-8], %rd315;
	bar.sync 	0;
	@%p98 bra 	$L__BB18_158;
	mad.lo.s32 	%r919, %r1, 12, %r68;
	ld.shared.u32 	%r920, [%r919];
	ld.shared.u64 	%rd218, [%r919+8];
	shl.b32 	%r921, %r180, 3;
	mov.u32 	%r922, _ZZN3cub18CUB_300001_SM_10006detail10radix_sort29DeviceRadixSortOnesweepKernelINS1_5radix10policy_hubIiN4cuda3std3__45tupleIJixEEEyE10Policy1000ELNS0_9SortOrderE0EiSA_yiiNS1_21identity_decomposer_tEEEvPT5_SG_PT3_PKSH_PT1_PKSL_PT2_PKSP_T4_iiT6_E1s;
	add.s32 	%r923, %r922, 43008;
	add.s32 	%r924, %r923, %r921;
	ld.shared.u64 	%rd219, [%r924];
	add.s64 	%rd220, %rd219, %rd11;
	shl.b64 	%rd221, %rd220, 4;
	add.s64 	%rd222, %rd1, %rd221;
	st.global.u32 	[%rd222], %r920;
	st.global.u64 	[%rd222+8], %rd218;
	bar.warp.sync 	-1;
	ld.shared.u32 	%r925, [%r919+6144];
	ld.shared.u64 	%rd223, [%r919+6152];
	shl.b32 	%r926, %r181, 3;
	add.s32 	%r927, %r923, %r926;
	ld.shared.u64 	%rd224, [%r927];
	add.s64 	%rd225, %rd224, %rd11;
	shl.b64 	%rd226, %rd225, 4;
	add.s64 	%rd227, %rd1, %rd226;
	st.global.u32 	[%rd227+6144], %r925;
	st.global.u64 	[%rd227+6152], %rd223;
	bar.warp.sync 	-1;
	ld.shared.u32 	%r928, [%r919+12288];
	ld.shared.u64 	%rd228, [%r919+12296];
	shl.b32 	%r929, %r182, 3;
	add.s32 	%r930, %r923, %r929;
	ld.shared.u64 	%rd229, [%r930];
	add.s64 	%rd230, %rd229, %rd11;
	shl.b64 	%rd231, %rd230, 4;
	add.s64 	%rd232, %rd1, %rd231;
	st.global.u32 	[%rd232+12288], %r928;
	st.global.u64 	[%rd232+12296], %rd228;
	bar.warp.sync 	-1;
	ld.shared.u32 	%r931, [%r919+18432];
	ld.shared.u64 	%rd233, [%r919+18440];
	shl.b32 	%r932, %r183, 3;
	add.s32 	%r933, %r923, %r932;
	ld.shared.u64 	%rd234, [%r933];
	add.s64 	%rd235, %rd234, %rd11;
	shl.b64 	%rd236, %rd235, 4;
	add.s64 	%rd237, %rd1, %rd236;
	st.global.u32 	[%rd237+18432], %r931;
	st.global.u64 	[%rd237+18440], %rd233;
	bar.warp.sync 	-1;
	ld.shared.u32 	%r934, [%r919+24576];
	ld.shared.u64 	%rd238, [%r919+24584];
	shl.b32 	%r935, %r184, 3;
	add.s32 	%r936, %r923, %r935;
	ld.shared.u64 	%rd239, [%r936];
	add.s64 	%rd240, %rd239, %rd11;
	shl.b64 	%rd241, %rd240, 4;
	add.s64 	%rd242, %rd1, %rd241;
	st.global.u32 	[%rd242+24576], %r934;
	st.global.u64 	[%rd242+24584], %rd238;
	bar.warp.sync 	-1;
	ld.shared.u32 	%r937, [%r919+30720];
	ld.shared.u64 	%rd243, [%r919+30728];
	shl.b32 	%r938, %r185, 3;
	add.s32 	%r939, %r923, %r938;
	ld.shared.u64 	%rd244, [%r939];
	add.s64 	%rd245, %rd244, %rd11;
	shl.b64 	%rd246, %rd245, 4;
	add.s64 	%rd247, %rd1, %rd246;
	st.global.u32 	[%rd247+30720], %r937;
	st.global.u64 	[%rd247+30728], %rd243;
	bar.warp.sync 	-1;
	ld.shared.u32 	%r940, [%r919+36864];
	ld.shared.u64 	%rd248, [%r919+36872];
	shl.b32 	%r941, %r186, 3;
	add.s32 	%r942, %r923, %r941;
	ld.shared.u64 	%rd249, [%r942];
	add.s64 	%rd250, %rd249, %rd11;
	shl.b64 	%rd251, %rd250, 4;
	add.s64 	%rd252, %rd1, %rd251;
	st.global.u32 	[%rd252+36864], %r940;
	st.global.u64 	[%rd252+36872], %rd248;
	bar.warp.sync 	-1;
	bra.uni 	$L__BB18_173;
$L__BB18_158:
	mad.lo.s32 	%r215, %r4, -2688, %r216;
	shl.b32 	%r943, %r180, 3;
	mov.u32 	%r944, _ZZN3cub18CUB_300001_SM_10006detail10radix_sort29DeviceRadixSortOnesweepKernelINS1_5radix10policy_hubIiN4cuda3std3__45tupleIJixEEEyE10Policy1000ELNS0_9SortOrderE0EiSA_yiiNS1_21identity_decomposer_tEEEvPT5_SG_PT3_PKSH_PT1_PKSL_PT2_PKSP_T4_iiT6_E1s;
	add.s32 	%r945, %r944, %r943;
	ld.shared.u64 	%rd79, [%r945+43008];
	setp.ge.s32 	%p107, %r1, %r215;
	@%p107 bra 	$L__BB18_160;
	mad.lo.s32 	%r946, %r1, 12, %r68;
	ld.shared.u32 	%r947, [%r946];
	ld.shared.u64 	%rd253, [%r946+8];
	add.s64 	%rd254, %rd79, %rd11;
	shl.b64 	%rd255, %rd254, 4;
	add.s64 	%rd256, %rd1, %rd255;
	st.global.u32 	[%rd256], %r947;
	st.global.u64 	[%rd256+8], %rd253;
$L__BB18_160:
	bar.warp.sync 	-1;
	shl.b32 	%r948, %r181, 3;
	add.s32 	%r950, %r944, %r948;
	ld.shared.u64 	%rd80, [%r950+43008];
	add.s32 	%r951, %r1, 384;
	setp.ge.s32 	%p108, %r951, %r215;
	@%p108 bra 	$L__BB18_162;
	mad.lo.s32 	%r952, %r1, 12, %r68;
	ld.shared.u32 	%r953, [%r952+6144];
	ld.shared.u64 	%rd257, [%r952+6152];
	add.s64 	%rd258, %rd80, %rd11;
	shl.b64 	%rd259, %rd258, 4;
	add.s64 	%rd260, %rd1, %rd259;
	st.global.u32 	[%rd260+6144], %r953;
	st.global.u64 	[%rd260+6152], %rd257;
$L__BB18_162:
	bar.warp.sync 	-1;
	shl.b32 	%r954, %r182, 3;
	add.s32 	%r956, %r944, %r954;
	ld.shared.u64 	%rd81, [%r956+43008];
	add.s32 	%r957, %r1, 768;
	setp.ge.s32 	%p109, %r957, %r215;
	@%p109 bra 	$L__BB18_164;
	mad.lo.s32 	%r958, %r1, 12, %r68;
	ld.shared.u32 	%r959, [%r958+12288];
	ld.shared.u64 	%rd261, [%r958+12296];
	add.s64 	%rd262, %rd81, %rd11;
	shl.b64 	%rd263, %rd262, 4;
	add.s64 	%rd264, %rd1, %rd263;
	st.global.u32 	[%rd264+12288], %r959;
	st.global.u64 	[%rd264+12296], %rd261;
$L__BB18_164:
	bar.warp.sync 	-1;
	shl.b32 	%r960, %r183, 3;
	add.s32 	%r962, %r944, %r960;
	ld.shared.u64 	%rd82, [%r962+43008];
	add.s32 	%r963, %r1, 1152;
	setp.ge.s32 	%p110, %r963, %r215;
	@%p110 bra 	$L__BB18_166;
	mad.lo.s32 	%r964, %r1, 12, %r68;
	ld.shared.u32 	%r965, [%r964+18432];
	ld.shared.u64 	%rd265, [%r964+18440];
	add.s64 	%rd266, %rd82, %rd11;
	shl.b64 	%rd267, %rd266, 4;
	add.s64 	%rd268, %rd1, %rd267;
	st.global.u32 	[%rd268+18432], %r965;
	st.global.u64 	[%rd268+18440], %rd265;
$L__BB18_166:
	bar.warp.sync 	-1;
	shl.b32 	%r966, %r184, 3;
	add.s32 	%r968, %r944, %r966;
	ld.shared.u64 	%rd83, [%r968+43008];
	add.s32 	%r969, %r1, 1536;
	setp.ge.s32 	%p111, %r969, %r215;
	@%p111 bra 	$L__BB18_168;
	mad.lo.s32 	%r970, %r1, 12, %r68;
	ld.shared.u32 	%r971, [%r970+24576];
	ld.shared.u64 	%rd269, [%r970+24584];
	add.s64 	%rd270, %rd83, %rd11;
	shl.b64 	%rd271, %rd270, 4;
	add.s64 	%rd272, %rd1, %rd271;
	st.global.u32 	[%rd272+24576], %r971;
	st.global.u64 	[%rd272+24584], %rd269;
$L__BB18_168:
	bar.warp.sync 	-1;
	shl.b32 	%r972, %r185, 3;
	add.s32 	%r974, %r944, %r972;
	ld.shared.u64 	%rd84, [%r974+43008];
	add.s32 	%r975, %r1, 1920;
	setp.ge.s32 	%p112, %r975, %r215;
	@%p112 bra 	$L__BB18_170;
	mad.lo.s32 	%r976, %r1, 12, %r68;
	ld.shared.u32 	%r977, [%r976+30720];
	ld.shared.u64 	%rd273, [%r976+30728];
	add.s64 	%rd274, %rd84, %rd11;
	shl.b64 	%rd275, %rd274, 4;
	add.s64 	%rd276, %rd1, %rd275;
	st.global.u32 	[%rd276+30720], %r977;
	st.global.u64 	[%rd276+30728], %rd273;
$L__BB18_170:
	bar.warp.sync 	-1;
	shl.b32 	%r978, %r186, 3;
	add.s32 	%r980, %r944, %r978;
	ld.shared.u64 	%rd277, [%r980+43008];
	add.s64 	%rd85, %rd277, %rd11;
	add.s32 	%r981, %r1, 2304;
	setp.ge.s32 	%p113, %r981, %r215;
	@%p113 bra 	$L__BB18_172;
	mad.lo.s32 	%r982, %r1, 12, %r68;
	ld.shared.u32 	%r983, [%r982+36864];
	ld.shared.u64 	%rd278, [%r982+36872];
	shl.b64 	%rd279, %rd85, 4;
	add.s64 	%rd280, %rd1, %rd279;
	st.global.u32 	[%rd280+36864], %r983;
	st.global.u64 	[%rd280+36872], %rd278;
$L__BB18_172:
	bar.warp.sync 	-1;
$L__BB18_173:
	ret;

}
	// .globl	_ZN3cub18CUB_300001_SM_10006detail10radix_sort31DeviceRadixSortSingleTileKernelINS1_5radix10policy_hubIiiyE10Policy1000ELNS0_9SortOrderE0EiiyNS1_21identity_decomposer_tEEEvPKT1_PSA_PKT2_PSE_T3_iiT4_
.visible .entry _ZN3cub18CUB_300001_SM_10006detail10radix_sort31DeviceRadixSortSingleTileKernelINS1_5radix10policy_hubIiiyE10Policy1000ELNS0_9SortOrderE0EiiyNS1_21identity_decomposer_tEEEvPKT1_PSA_PKT2_PSE_T3_iiT4_(
	.param .u64 .ptr .align 1 _ZN3cub18CUB_300001_SM_10006detail10radix_sort31DeviceRadixSortSingleTileKernelINS1_5radix10policy_hubIiiyE10Policy1000ELNS0_9SortOrderE0EiiyNS1_21identity_decomposer_tEEEvPKT1_PSA_PKT2_PSE_T3_iiT4__param_0,
	.param .u64 .ptr .align 1 _ZN3cub18CUB_300001_SM_10006detail10radix_sort31DeviceRadixSortSingleTileKernelINS1_5radix10policy_hubIiiyE10Policy1000ELNS0_9SortOrderE0EiiyNS1_21identity_decomposer_tEEEvPKT1_PSA_PKT2_PSE_T3_iiT4__param_1,
	.param .u64 .ptr .align 1 _ZN3cub18CUB_300001_SM_10006detail10radix_sort31DeviceRadixSortSingleTileKernelINS1_5radix10policy_hubIiiyE10Policy1000ELNS0_9SortOrderE0EiiyNS1_21identity_decomposer_tEEEvPKT1_PSA_PKT2_PSE_T3_iiT4__param_2,
	.param .u64 .ptr .align 1 _ZN3cub18CUB_300001_SM_10006detail10radix_sort31DeviceRadixSortSingleTileKernelINS1_5radix10policy_hubIiiyE10Policy1000ELNS0_9SortOrderE0EiiyNS1_21identity_decomposer_tEEEvPKT1_PSA_PKT2_PSE_T3_iiT4__param_3,
	.param .u64 _ZN3cub18CUB_300001_SM_10006detail10radix_sort31DeviceRadixSortSingleTileKernelINS1_5radix10policy_hubIiiyE10Policy1000ELNS0_9SortOrderE0EiiyNS1_21identity_decomposer_tEEEvPKT1_PSA_PKT2_PSE_T3_iiT4__param_4,
	.param .u32 _ZN3cub18CUB_300001_SM_10006detail10radix_sort31DeviceRadixSortSingleTileKernelINS1_5radix10policy_hubIiiyE10Policy1000ELNS0_9SortOrderE0EiiyNS1_21identity_decomposer_tEEEvPKT1_PSA_PKT2_PSE_T3_iiT4__param_5,
	.param .u32 _ZN3cub18CUB_300001_SM_10006detail10radix_sort31DeviceRadixSortSingleTileKernelINS1_5radix10policy_hubIiiyE10Policy1000ELNS0_9SortOrderE0EiiyNS1_21identity_decomposer_tEEEvPKT1_PSA_PKT2_PSE_T3_iiT4__param_6,
	.param .align 1 .b8 _ZN3cub18CUB_300001_SM_10006detail10radix_sort31DeviceRadixSortSingleTileKernelINS1_5radix10policy_hubIiiyE10Policy1000ELNS0_9SortOrderE0EiiyNS1_21identity_decomposer_tEEEvPKT1_PSA_PKT2_PSE_T3_iiT4__param_7[1]
)
.maxntid 256
.minnctapersm 1
{
	.reg .pred 	%p<73>;
	.reg .b16 	%rs<39>;
	.reg .b32 	%r<900>;
	.reg .b64 	%rd<37>;
	// demoted variable
	.shared .align 16 .b8 _ZZN3cub18CUB_300001_SM_10006detail10radix_sort31DeviceRadixSortSingleTileKernelINS1_5radix10policy_hubIiiyE10Policy1000ELNS0_9SortOrderE0EiiyNS1_21identity_decomposer_tEEEvPKT1_PSA_PKT2_PSE_T3_iiT4_E12temp_storage[33856];
	ld.param.u64 	%rd10, [_ZN3cub18CUB_300001_SM_10006detail10radix_sort31DeviceRadixSortSingleTileKernelINS1_5radix10policy_hubIiiyE10Policy1000ELNS0_9SortOrderE0EiiyNS1_21identity_decomposer_tEEEvPKT1_PSA_PKT2_PSE_T3_iiT4__param_0];
	ld.param.u64 	%rd6, [_ZN3cub18CUB_300001_SM_10006detail10radix_sort31DeviceRadixSortSingleTileKernelINS1_5radix10policy_hubIiiyE10Policy1000ELNS0_9SortOrderE0EiiyNS1_21identity_decomposer_tEEEvPKT1_PSA_PKT2_PSE_T3_iiT4__param_1];
	ld.param.u64 	%rd7, [_ZN3cub18CUB_300001_SM_10006detail10radix_sort31DeviceRadixSortSingleTileKernelINS1_5radix10policy_hubIiiyE10Policy1000ELNS0_9SortOrderE0EiiyNS1_21identity_decomposer_tEEEvPKT1_PSA_PKT2_PSE_T3_iiT4__param_2];
	ld.param.u64 	%rd8, [_ZN3cub18CUB_300001_SM_10006detail10radix_sort31DeviceRadixSortSingleTileKernelINS1_5radix10policy_hubIiiyE10Policy1000ELNS0_9SortOrderE0EiiyNS1_21identity_decomposer_tEEEvPKT1_PSA_PKT2_PSE_T3_iiT4__param_3];
	ld.param.u64 	%rd9, [_ZN3cub18CUB_300001_SM_10006detail10radix_sort31DeviceRadixSortSingleTileKernelINS1_5radix10policy_hubIiiyE10Policy1000ELNS0_9SortOrderE0EiiyNS1_21identity_decomposer_tEEEvPKT1_PSA_PKT2_PSE_T3_iiT4__param_4];
	ld.param.u32 	%r303, [_ZN3cub18CUB_300001_SM_10006detail10radix_sort31DeviceRadixSortSingleTileKernelINS1_5radix10policy_hubIiiyE10Policy1000ELNS0_9SortOrderE0EiiyNS1_21identity_decomposer_tEEEvPKT1_PSA_PKT2_PSE_T3_iiT4__param_5];
	ld.param.u32 	%r304, [_ZN3cub18CUB_300001_SM_10006detail10radix_sort31DeviceRadixSortSingleTileKernelINS1_5radix10policy_hubIiiyE10Policy1000ELNS0_9SortOrderE0EiiyNS1_21identity_decomposer_tEEEvPKT1_PSA_PKT2_PSE_T3_iiT4__param_6];
	cvta.to.global.u64 	%rd11, %rd10;
	cvt.u32.u64 	%r1, %rd9;
	mov.u32 	%r2, %tid.x;
	mul.lo.s32 	%r3, %r2, 19;
	setp.ge.s32 	%p1, %r3, %r1;
	mul.wide.u32 	%rd12, %r3, 4;
	add.s64 	%rd1, %rd11, %rd12;
	mov.b32 	%r878, -1;
	@%p1 bra 	$L__BB19_2;
	ld.global.u32 	%r306, [%rd1];
	xor.b32  	%r878, %r306, -2147483648;
$L__BB19_2:
	add.s32 	%r6, %r3, 1;
	setp.ge.s32 	%p2, %r6, %r1;
	mov.b32 	%r877, -1;
	@%p2 bra 	$L__BB19_4;
	ld.global.u32 	%r308, [%rd1+4];
	xor.b32  	%r877, %r308, -2147483648;
$L__BB19_4:
	add.s32 	%r9, %r3, 2;
	setp.ge.s32 	%p3, %r9, %r1;
	mov.b32 	%r876, -1;
	@%p3 bra 	$L__BB19_6;
	ld.global.u32 	%r310, [%rd1+8];
	xor.b32  	%r876, %r310, -2147483648;
$L__BB19_6:
	add.s32 	%r12, %r3, 3;
	setp.ge.s32 	%p4, %r12, %r1;
	mov.b32 	%r875, -1;
	@%p4 bra 	$L__BB19_8;
	ld.global.u32 	%r312, [%rd1+12];
	xor.b32  	%r875, %r312, -2147483648;
$L__BB19_8:
	add.s32 	%r15, %r3, 4;
	setp.ge.s32 	%p5, %r15, %r1;
	mov.b32 	%r874, -1;
	@%p5 bra 	$L__BB19_10;
	ld.global.u32 	%r314, [%rd1+16];
	xor.b32  	%r874, %r314, -2147483648;
$L__BB19_10:
	add.s32 	%r18, %r3, 5;
	setp.ge.s32 	%p6, %r18, %r1;
	mov.b32 	%r873, -1;
	@%p6 bra 	$L__BB19_12;
	ld.global.u32 	%r316, [%rd1+20];
	xor.b32  	%r873, %r316, -2147483648;
$L__BB19_12:
	add.s32 	%r21, %r3, 6;
	setp.ge.s32 	%p7, %r21, %r1;
	mov.b32 	%r872, -1;
	@%p7 bra 	$L__BB19_14;
	ld.global.u32 	%r318, [%rd1+24];
	xor.b32  	%r872, %r318, -2147483648;
$L__BB19_14:
	add.s32 	%r24, %r3, 7;
	setp.ge.s32 	%p8, %r24, %r1;
	mov.b32 	%r871, -1;
	@%p8 bra 	$L__BB19_16;
	ld.global.u32 	%r320, [%rd1+28];
	xor.b32  	%r871, %r320, -2147483648;
$L__BB19_16:
	add.s32 	%r27, %r3, 8;
	setp.ge.s32 	%p9, %r27, %r1;
	mov.b32 	%r870, -1;
	@%p9 bra 	$L__BB19_18;
	ld.global.u32 	%r322, [%rd1+32];
	xor.b32  	%r870, %r322, -2147483648;
$L__BB19_18:
	add.s32 	%r30, %r3, 9;
	setp.ge.s32 	%p10, %r30, %r1;
	mov.b32 	%r869, -1;
	@%p10 bra 	$L__BB19_20;
	ld.global.u32 	%r324, [%rd1+36];
	xor.b32  	%r869, %r324, -2147483648;
$L__BB19_20:
	add.s32 	%r33, %r3, 10;
	setp.ge.s32 	%p11, %r33, %r1;
	mov.b32 	%r868, -1;
	@%p11 bra 	$L__BB19_22;
	ld.global.u32 	%r326, [%rd1+40];
	xor.b32  	%r868, %r326, -2147483648;
$L__BB19_22:
	add.s32 	%r36, %r3, 11;
	setp.ge.s32 	%p12, %r36, %r1;
	mov.b32 	%r867, -1;
	@%p12 bra 	$L__BB19_24;
	ld.global.u32 	%r328, [%rd1+44];
	xor.b32  	%r867, %r328, -2147483648;
$L__BB19_24:
	add.s32 	%r39, %r3, 12;
	setp.ge.s32 	%p13, %r39, %r1;
	mov.b32 	%r866, -1;
	@%p13 bra 	$L__BB19_26;
	ld.global.u32 	%r330, [%rd1+48];
	xor.b32  	%r866, %r330, -2147483648;
$L__BB19_26:
	add.s32 	%r42, %r3, 13;
	setp.ge.s32 	%p14, %r42, %r1;
	mov.b32 	%r865, -1;
	@%p14 bra 	$L__BB19_28;
	ld.global.u32 	%r332, [%rd1+52];
	xor.b32  	%r865, %r332, -2147483648;
$L__BB19_28:
	add.s32 	%r45, %r3, 14;
	setp.ge.s32 	%p15, %r45, %r1;
	mov.b32 	%r864, -1;
	@%p15 bra 	$L__BB19_30;
	ld.global.u32 	%r334, [%rd1+56];
	xor.b32  	%r864, %r334, -2147483648;
$L__BB19_30:
	add.s32 	%r48, %r3, 15;
	setp.ge.s32 	%p16, %r48, %r1;
	mov.b32 	%r863, -1;
	@%p16 bra 	$L__BB19_32;
	ld.global.u32 	%r336, [%rd1+60];
	xor.b32  	%r863, %r336, -2147483648;
$L__BB19_32:
	add.s32 	%r51, %r3, 16;
	setp.ge.s32 	%p17, %r51, %r1;
	mov.b32 	%r862, -1;
	@%p17 bra 	$L__BB19_34;
	ld.global.u32 	%r338, [%rd1+64];
	xor.b32  	%r862, %r338, -2147483648;
$L__BB19_34:
	add.s32 	%r54, %r3, 17;
	setp.ge.s32 	%p18, %r54, %r1;
	mov.b32 	%r861, -1;
	@%p18 bra 	$L__BB19_36;
	ld.global.u32 	%r340, [%rd1+68];
	xor.b32  	%r861, %r340, -2147483648;
$L__BB19_36:
	add.s32 	%r57, %r3, 18;
	setp.ge.s32 	%p19, %r57, %r1;
	mov.b32 	%r860, -1;
	@%p19 bra 	$L__BB19_38;
	ld.global.u32 	%r342, [%rd1+72];
	xor.b32  	%r860, %r342, -2147483648;
$L__BB19_38:
	bar.sync 	0;
	mov.b64 	{%r344, %r345}, %rd9;
	shfl.sync.idx.b32	%r60|%p20, %r344, 0, 31, -1;
	shfl.sync.idx.b32	%r346|%p21, %r345, 0, 31, -1;
	mov.b64 	%rd2, {%r60, %r346};
	setp.ge.s32 	%p22, %r3, %r60;
	cvta.to.global.u64 	%rd13, %rd7;
	add.s64 	%rd3, %rd13, %rd12;
	@%p22 bra 	$L__BB19_40;
	ld.global.u32 	%r897, [%rd3];
$L__BB19_40:
	setp.ge.s32 	%p23, %r6, %r60;
	@%p23 bra 	$L__BB19_42;
	ld.global.u32 	%r896, [%rd3+4];
$L__BB19_42:
	setp.ge.s32 	%p24, %r9, %r60;
	@%p24 bra 	$L__BB19_44;
	ld.global.u32 	%r895, [%rd3+8];
$L__BB19_44:
	setp.ge.s32 	%p25, %r12, %r60;
	@%p25 bra 	$L__BB19_46;
	ld.global.u32 	%r894, [%rd3+12];
$L__BB19_46:
	setp.ge.s32 	%p26, %r15, %r60;
	@%p26 bra 	$L__BB19_48;
	ld.global.u32 	%r893, [%rd3+16];
$L__BB19_48:
	setp.ge.s32 	%p27, %r18, %r60;
	@%p27 bra 	$L__BB19_50;
	ld.global.u32 	%r892, [%rd3+20];
$L__BB19_50:
	setp.ge.s32 	%p28, %r21, %r60;
	@%p28 bra 	$L__BB19_52;
	ld.global.u32 	%r891, [%rd3+24];
$L__BB19_52:
	setp.ge.s32 	%p29, %r24, %r60;
	@%p29 bra 	$L__BB19_54;
	ld.global.u32 	%r890, [%rd3+28];
$L__BB19_54:
	setp.ge.s32 	%p30, %r27, %r60;
	@%p30 bra 	$L__BB19_56;
	ld.global.u32 	%r889, [%rd3+32];
$L__BB19_56:
	setp.ge.s32 	%p31, %r30, %r60;
	@%p31 bra 	$L__BB19_58;
	ld.global.u32 	%r888, [%rd3+36];
$L__BB19_58:
	setp.ge.s32 	%p32, %r33, %r60;
	@%p32 bra 	$L__BB19_60;
	ld.global.u32 	%r887, [%rd3+40];
$L__BB19_60:
	setp.ge.s32 	%p33, %r36, %r60;
	@%p33 bra 	$L__BB19_62;
	ld.global.u32 	%r886, [%rd3+44];
$L__BB19_62:
	setp.ge.s32 	%p34, %r39, %r60;
	@%p34 bra 	$L__BB19_64;
	ld.global.u32 	%r885, [%rd3+48];
$L__BB19_64:
	setp.ge.s32 	%p35, %r42, %r60;
	@%p35 bra 	$L__BB19_66;
	ld.global.u32 	%r884, [%rd3+52];
$L__BB19_66:
	setp.ge.s32 	%p36, %r45, %r60;
	@%p36 bra 	$L__BB19_68;
	ld.global.u32 	%r883, [%rd3+56];
$L__BB19_68:
	setp.ge.s32 	%p37, %r48, %r60;
	@%p37 bra 	$L__BB19_70;
	ld.global.u32 	%r882, [%rd3+60];
$L__BB19_70:
	setp.ge.s32 	%p38, %r51, %r60;
	@%p38 bra 	$L__BB19_72;
	ld.global.u32 	%r881, [%rd3+64];
$L__BB19_72:
	setp.ge.s32 	%p39, %r54, %r60;
	@%p39 bra 	$L__BB19_74;
	ld.global.u32 	%r880, [%rd3+68];
$L__BB19_74:
	setp.ge.s32 	%p40, %r57, %r60;
	@%p40 bra 	$L__BB19_76;
	ld.global.u32 	%r879, [%rd3+72];
$L__BB19_76:
	bar.sync 	0;
	shr.u32 	%r99, %r2, 5;
	shl.b32 	%r366, %r2, 2;
	mov.u32 	%r367, _ZZN3cub18CUB_300001_SM_10006detail10radix_sort31DeviceRadixSortSingleTileKernelINS1_5radix10policy_hubIiiyE10Policy1000ELNS0_9SortOrderE0EiiyNS1_21identity_decomposer_tEEEvPKT1_PSA_PKT2_PSE_T3_iiT4_E12temp_storage;
	add.s32 	%r100, %r367, %r366;
	shl.b32 	%r368, %r2, 7;
	add.s32 	%r101, %r100, %r368;
	shl.b32 	%r369, %r99, 2;
	add.s32 	%r370, %r367, %r369;
	add.s32 	%r102, %r370, 33792;
	mad.lo.s32 	%r103, %r2, -56, %r101;
	add.s32 	%r859, %r303, 6;
	sub.s32 	%r858, %r304, %r303;
$L__BB19_77:
	add.s32 	%r430, %r859, -6;
	min.s32 	%r373, %r858, 6;
	mov.b32 	%r459, 0;
	st.shared.u32 	[%r100], %r459;
	st.shared.u32 	[%r100+1024], %r459;
	st.shared.u32 	[%r100+2048], %r459;
	st.shared.u32 	[%r100+3072], %r459;
	st.shared.u32 	[%r100+4096], %r459;
	st.shared.u32 	[%r100+5120], %r459;
	st.shared.u32 	[%r100+6144], %r459;
	st.shared.u32 	[%r100+7168], %r459;
	st.shared.u32 	[%r100+8192], %r459;
	st.shared.u32 	[%r100+9216], %r459;
	st.shared.u32 	[%r100+10240], %r459;
	st.shared.u32 	[%r100+11264], %r459;
	st.shared.u32 	[%r100+12288], %r459;
	st.shared.u32 	[%r100+13312], %r459;
	st.shared.u32 	[%r100+14336], %r459;
	st.shared.u32 	[%r100+15360], %r459;
	st.shared.u32 	[%r100+16384], %r459;
	st.shared.u32 	[%r100+17408], %r459;
	st.shared.u32 	[%r100+18432], %r459;
	st.shared.u32 	[%r100+19456], %r459;
	st.shared.u32 	[%r100+20480], %r459;
	st.shared.u32 	[%r100+21504], %r459;
	st.shared.u32 	[%r100+22528], %r459;
	st.shared.u32 	[%r100+23552], %r459;
	st.shared.u32 	[%r100+24576], %r459;
	st.shared.u32 	[%r100+25600], %r459;
	st.shared.u32 	[%r100+26624], %r459;
	st.shared.u32 	[%r100+27648], %r459;
	st.shared.u32 	[%r100+28672], %r459;
	st.shared.u32 	[%r100+29696], %r459;
	st.shared.u32 	[%r100+30720], %r459;
	st.shared.u32 	[%r100+31744], %r459;
	st.shared.u32 	[%r100+32768], %r459;
	// begin inline asm
	bmsk.clamp.b32 %r371, %r459, %r373;
	// end inline asm
	// begin inline asm
	shr.b32 %r374, %r878, %r430;
	// end inline asm
	and.b32  	%r462, %r371, %r374;
	shl.b32 	%r463, %r462, 10;
	and.b32  	%r464, %r463, 31744;
	add.s32 	%r465, %r100, %r464;
	shr.u32 	%r466, %r462, 4;
	and.b32  	%r467, %r466, 268435454;
	add.s32 	%r147, %r465, %r467;
	ld.shared.u16 	%rs1, [%r147];
	add.s16 	%rs20, %rs1, 1;
	st.shared.u16 	[%r147], %rs20;
	// begin inline asm
	shr.b32 %r377, %r877, %r430;
	// end inline asm
	and.b32  	%r468, %r371, %r377;
	shl.b32 	%r469, %r468, 10;
	and.b32  	%r470, %r469, 31744;
	add.s32 	%r471, %r100, %r470;
	shr.u32 	%r472, %r468, 4;
	and.b32  	%r473, %r472, 268435454;
	add.s32 	%r148, %r471, %r473;
	ld.shared.u16 	%rs2, [%r148];
	add.s16 	%rs21, %rs2, 1;
	st.shared.u16 	[%r148], %rs21;
	// begin inline asm
	shr.b32 %r380, %r876, %r430;
	// end inline asm
	and.b32  	%r474, %r371, %r380;
	shl.b32 	%r475, %r474, 10;
	and.b32  	%r476, %r475, 31744;
	add.s32 	%r477, %r100, %r476;
	shr.u32 	%r478, %r474, 4;
	and.b32  	%r479, %r478, 268435454;
	add.s32 	%r149, %r477, %r479;
	ld.shared.u16 	%rs3, [%r149];
	add.s16 	%rs22, %rs3, 1;
	st.shared.u16 	[%r149], %rs22;
	// begin inline asm
	shr.b32 %r383, %r875, %r430;
	// end inline asm
	and.b32  	%r480, %r371, %r383;
	shl.b32 	%r481, %r480, 10;
	and.b32  	%r482, %r481, 31744;
	add.s32 	%r483, %r100, %r482;
	shr.u32 	%r484, %r480, 4;
	and.b32  	%r485, %r484, 268435454;
	add.s32 	%r150, %r483, %r485;
	ld.shared.u16 	%rs4, [%r150];
	add.s16 	%rs23, %rs4, 1;
	st.shared.u16 	[%r150], %rs23;
	// begin inline asm
	shr.b32 %r386, %r874, %r430;
	// end inline asm
	and.b32  	%r486, %r371, %r386;
	shl.b32 	%r487, %r486, 10;
	and.b32  	%r488, %r487, 31744;
	add.s32 	%r489, %r100, %r488;
	shr.u32 	%r490, %r486, 4;
	and.b32  	%r491, %r490, 268435454;
	add.s32 	%r151, %r489, %r491;
	ld.shared.u16 	%rs5, [%r151];
	add.s16 	%rs24, %rs5, 1;
	st.shared.u16 	[%r151], %rs24;
	// begin inline asm
	shr.b32 %r389, %r873, %r430;
	// end inline asm
	and.b32  	%r492, %r371, %r389;
	shl.b32 	%r493, %r492, 10;
	and.b32  	%r494, %r493, 31744;
	add.s32 	%r495, %r100, %r494;
	shr.u32 	%r496, %r492, 4;
	and.b32  	%r497, %r496, 268435454;
	add.s32 	%r152, %r495, %r497;
	ld.shared.u16 	%rs6, [%r152];
	add.s16 	%rs25, %rs6, 1;
	st.shared.u16 	[%r152], %rs25;
	// begin inline asm
	shr.b32 %r392, %r872, %r430;
	// end inline asm
	and.b32  	%r498, %r371, %r392;
	shl.b32 	%r499, %r498, 10;
	and.b32  	%r500, %r499, 31744;
	add.s32 	%r501, %r100, %r500;
	shr.u32 	%r502, %r498, 4;
	and.b32  	%r503, %r502, 268435454;
	add.s32 	%r153, %r501, %r503;
	ld.shared.u16 	%rs7, [%r153];
	add.s16 	%rs26, %rs7, 1;
	st.shared.u16 	[%r153], %rs26;
	// begin inline asm
	shr.b32 %r395, %r871, %r430;
	// end inline asm
	and.b32  	%r504, %r371, %r395;
	shl.b32 	%r505, %r504, 10;
	and.b32  	%r506, %r505, 31744;
	add.s32 	%r507, %r100, %r506;
	shr.u32 	%r508, %r504, 4;
	and.b32  	%r509, %r508, 268435454;
	add.s32 	%r154, %r507, %r509;
	ld.shared.u16 	%rs8, [%r154];
	add.s16 	%rs27, %rs8, 1;
	st.shared.u16 	[%r154], %rs27;
	// begin inline asm
	shr.b32 %r398, %r870, %r430;
	// end inline asm
	and.b32  	%r510, %r371, %r398;
	shl.b32 	%r511, %r510, 10;
	and.b32  	%r512, %r511, 31744;
	add.s32 	%r513, %r100, %r512;
	shr.u32 	%r514, %r510, 4;
	and.b32  	%r515, %r514, 268435454;
	add.s32 	%r155, %r513, %r515;
	ld.shared.u16 	%rs9, [%r155];
	add.s16 	%rs28, %rs9, 1;
	st.shared.u16 	[%r155], %rs28;
	// begin inline asm
	shr.b32 %r401, %r869, %r430;
	// end inline asm
	and.b32  	%r516, %r371, %r401;
	shl.b32 	%r517, %r516, 10;
	and.b32  	%r518, %r517, 31744;
	add.s32 	%r519, %r100, %r518;
	shr.u32 	%r520, %r516, 4;
	and.b32  	%r521, %r520, 268435454;
	add.s32 	%r156, %r519, %r521;
	ld.shared.u16 	%rs10, [%r156];
	add.s16 	%rs29, %rs10, 1;
	st.shared.u16 	[%r156], %rs29;
	// begin inline asm
	shr.b32 %r404, %r868, %r430;
	// end inline asm
	and.b32  	%r522, %r371, %r404;
	shl.b32 	%r523, %r522, 10;
	and.b32  	%r524, %r523, 31744;
	add.s32 	%r525, %r100, %r524;
	shr.u32 	%r526, %r522, 4;
	and.b32  	%r527, %r526, 268435454;
	add.s32 	%r157, %r525, %r527;
	ld.shared.u16 	%rs11, [%r157];
	add.s16 	%rs30, %rs11, 1;
	st.shared.u16 	[%r157], %rs30;
	// begin inline asm
	shr.b32 %r407, %r867, %r430;
	// end inline asm
	and.b32  	%r528, %r371, %r407;
	shl.b32 	%r529, %r528, 10;
	and.b32  	%r530, %r529, 31744;
	add.s32 	%r531, %r100, %r530;
	shr.u32 	%r532, %r528, 4;
	and.b32  	%r533, %r532, 268435454;
	add.s32 	%r158, %r531, %r533;
	ld.shared.u16 	%rs12, [%r158];
	add.s16 	%rs31, %rs12, 1;
	st.shared.u16 	[%r158], %rs31;
	// begin inline asm
	shr.b32 %r410, %r866, %r430;
	// end inline asm
	and.b32  	%r534, %r371, %r410;
	shl.b32 	%r535, %r534, 10;
	and.b32  	%r536, %r535, 31744;
	add.s32 	%r537, %r100, %r536;
	shr.u32 	%r538, %r534, 4;
	and.b32  	%r539, %r538, 268435454;
	add.s32 	%r159, %r537, %r539;
	ld.shared.u16 	%rs13, [%r159];
	add.s16 	%rs32, %rs13, 1;
	st.shared.u16 	[%r159], %rs32;
	// begin inline asm
	shr.b32 %r413, %r865, %r430;
	// end inline asm
	and.b32  	%r540, %r371, %r413;
	shl.b32 	%r541, %r540, 10;
	and.b32  	%r542, %r541, 31744;
	add.s32 	%r543, %r100, %r542;
	shr.u32 	%r544, %r540, 4;
	and.b32  	%r545, %r544, 268435454;
	add.s32 	%r160, %r543, %r545;
	ld.shared.u16 	%rs14, [%r160];
	add.s16 	%rs33, %rs14, 1;
	st.shared.u16 	[%r160], %rs33;
	// begin inline asm
	shr.b32 %r416, %r864, %r430;
	// end inline asm
	and.b32  	%r546, %r371, %r416;
	shl.b32 	%r547, %r546, 10;
	and.b32  	%r548, %r547, 31744;
	add.s32 	%r549, %r100, %r548;
	shr.u32 	%r550, %r546, 4;
	and.b32  	%r551, %r550, 268435454;
	add.s32 	%r161, %r549, %r551;
	ld.shared.u16 	%rs15, [%r161];
	add.s16 	%rs34, %rs15, 1;
	st.shared.u16 	[%r161], %rs34;
	// begin inline asm
	shr.b32 %r419, %r863, %r430;
	// end inline asm
	and.b32  	%r552, %r371, %r419;
	shl.b32 	%r553, %r552, 10;
	and.b32  	%r554, %r553, 31744;
	add.s32 	%r555, %r100, %r554;
	shr.u32 	%r556, %r552, 4;
	and.b32  	%r557, %r556, 268435454;
	add.s32 	%r162, %r555, %r557;
	ld.shared.u16 	%rs16, [%r162];
	add.s16 	%rs35, %rs16, 1;
	st.shared.u16 	[%r162], %rs35;
	// begin inline asm
	shr.b32 %r422, %r862, %r430;
	// end inline asm
	and.b32  	%r558, %r371, %r422;
	shl.b32 	%r559, %r558, 10;
	and.b32  	%r560, %r559, 31744;
	add.s32 	%r561, %r100, %r560;
	shr.u32 	%r562, %r558, 4;
	and.b32  	%r563, %r562, 268435454;
	add.s32 	%r163, %r561, %r563;
	ld.shared.u16 	%rs17, [%r163];
	add.s16 	%rs36, %rs17, 1;
	st.shared.u16 	[%r163], %rs36;
	// begin inline asm
	shr.b32 %r425, %r861, %r430;
	// end inline asm
	and.b32  	%r564, %r371, %r425;
	shl.b32 	%r565, %r564, 10;
	and.b32  	%r566, %r565, 31744;
	add.s32 	%r567, %r100, %r566;
	shr.u32 	%r568, %r564, 4;
	and.b32  	%r569, %r568, 268435454;
	add.s32 	%r164, %r567, %r569;
	ld.shared.u16 	%rs18, [%r164];
	add.s16 	%rs37, %rs18, 1;
	st.shared.u16 	[%r164], %rs37;
	// begin inline asm
	shr.b32 %r428, %r860, %r430;
	// end inline asm
	and.b32  	%r570, %r371, %r428;
	shl.b32 	%r571, %r570, 10;
	and.b32  	%r572, %r571, 31744;
	add.s32 	%r573, %r100, %r572;
	shr.u32 	%r574, %r570, 4;
	and.b32  	%r575, %r574, 268435454;
	add.s32 	%r165, %r573, %r575;
	ld.shared.u16 	%rs19, [%r165];
	add.s16 	%rs38, %rs19, 1;
	st.shared.u16 	[%r165], %rs38;
	bar.sync 	0;
	ld.shared.u32 	%r166, [%r101];
	ld.shared.u32 	%r576, [%r101+4];
	ld.shared.u32 	%r577, [%r101+8];
	ld.shared.u32 	%r578, [%r101+12];
	ld.shared.u32 	%r579, [%r101+16];
	ld.shared.u32 	%r580, [%r101+20];
	ld.shared.u32 	%r581, [%r101+24];
	ld.shared.u32 	%r582, [%r101+28];
	ld.shared.u32 	%r583, [%r101+32];
	ld.shared.u32 	%r584, [%r101+36];
	ld.shared.u32 	%r585, [%r101+40];
	ld.shared.u32 	%r586, [%r101+44];
	ld.shared.u32 	%r587, [%r101+48];
	ld.shared.u32 	%r588, [%r101+52];
	ld.shared.u32 	%r589, [%r101+56];
	ld.shared.u32 	%r590, [%r101+60];
	ld.shared.u32 	%r591, [%r101+64];
	ld.shared.u32 	%r592, [%r101+68];
	ld.shared.u32 	%r593, [%r101+72];
	ld.shared.u32 	%r594, [%r101+76];
	ld.shared.u32 	%r595, [%r101+80];
	ld.shared.u32 	%r596, [%r101+84];
	ld.shared.u32 	%r597, [%r101+88];
	ld.shared.u32 	%r598, [%r101+92];
	ld.shared.u32 	%r599, [%r101+96];
	ld.shared.u32 	%r600, [%r101+100];
	ld.shared.u32 	%r601, [%r101+104];
	ld.shared.u32 	%r602, [%r101+108];
	ld.shared.u32 	%r603, [%r101+112];
	ld.shared.u32 	%r604, [%r101+116];
	ld.shared.u32 	%r605, [%r101+120];
	ld.shared.u32 	%r606, [%r101+124];
	ld.shared.u32 	%r607, [%r101+128];
	add.s32 	%r167, %r576, %r166;
	add.s32 	%r168, %r577, %r167;
	add.s32 	%r169, %r578, %r168;
	add.s32 	%r170, %r579, %r169;
	add.s32 	%r171, %r580, %r170;
	add.s32 	%r172, %r581, %r171;
	add.s32 	%r173, %r582, %r172;
	add.s32 	%r174, %r583, %r173;
	add.s32 	%r175, %r584, %r174;
	add.s32 	%r176, %r585, %r175;
	add.s32 	%r177, %r586, %r176;
	add.s32 	%r178, %r587, %r177;
	add.s32 	%r179, %r588, %r178;
	add.s32 	%r180, %r589, %r179;
	add.s32 	%r181, %r590, %r180;
	add.s32 	%r182, %r591, %r181;
	add.s32 	%r183, %r592, %r182;
	add.s32 	%r184, %r593, %r183;
	add.s32 	%r185, %r594, %r184;
	add.s32 	%r186, %r595, %r185;
	add.s32 	%r187, %r596, %r186;
	add.s32 	%r188, %r597, %r187;
	add.s32 	%r189, %r598, %r188;
	add.s32 	%r190, %r599, %r189;
	add.s32 	%r191, %r600, %r190;
	add.s32 	%r192, %r601, %r191;
	add.s32 	%r193, %r602, %r192;
	add.s32 	%r194, %r603, %r193;
	add.s32 	%r195, %r604, %r194;
	add.s32 	%r196, %r605, %r195;
	add.s32 	%r197, %r606, %r196;
	add.s32 	%r436, %r607, %r197;
	// begin inline asm
	mov.u32 %r431, %laneid;
	// end inline asm
	mov.b32 	%r434, 1;
	mov.b32 	%r461, -1;
	// begin inline asm
	{  .reg .u32 r0;  .reg .pred p;  shfl.sync.up.b32 r0|p, %r436, %r434, %r459, %r461;  @p add.u32 r0, r0, %r436;  mov.u32 %r432, r0;}
	// end inline asm
	mov.b32 	%r440, 2;
	// begin inline asm
	{  .reg .u32 r0;  .reg .pred p;  shfl.sync.up.b32 r0|p, %r432, %r440, %r459, %r461;  @p add.u32 r0, r0, %r432;  mov.u32 %r438, r0;}
	// end inline asm
	mov.b32 	%r446, 4;
	// begin inline asm
	{  .reg .u32 r0;  .reg .pred p;  shfl.sync.up.b32 r0|p, %r438, %r446, %r459, %r461;  @p add.u32 r0, r0, %r438;  mov.u32 %r444, r0;}
	// end inline asm
	mov.b32 	%r452, 8;
	// begin inline asm
	{  .reg .u32 r0;  .reg .pred p;  shfl.sync.up.b32 r0|p, %r444, %r452, %r459, %r461;  @p add.u32 r0, r0, %r444;  mov.u32 %r450, r0;}
	// end inline asm
	mov.b32 	%r458, 16;
	// begin inline asm
	{  .reg .u32 r0;  .reg .pred p;  shfl.sync.up.b32 r0|p, %r450, %r458, %r459, %r461;  @p add.u32 r0, r0, %r450;  mov.u32 %r456, r0;}
	// end inline asm
	setp.ne.s32 	%p41, %r431, 31;
	@%p41 bra 	$L__BB19_79;
	st.shared.u32 	[%r102], %r456;
$L__BB19_79:
	sub.s32 	%r608, %r456, %r436;
	setp.gt.u32 	%p42, %r2, 31;
	setp.eq.s32 	%p43, %r99, 7;
	setp.eq.s32 	%p44, %r99, 6;
	setp.eq.s32 	%p45, %r99, 5;
	setp.eq.s32 	%p46, %r99, 4;
	setp.eq.s32 	%p47, %r99, 3;
	setp.eq.s32 	%p48, %r99, 2;
	setp.eq.s32 	%p49, %r99, 1;
	bar.sync 	0;
	ld.shared.v4.u32 	{%r609, %r610, %r611, %r612}, [_ZZN3cub18CUB_300001_SM_10006detail10radix_sort31DeviceRadixSortSingleTileKernelINS1_5radix10policy_hubIiiyE10Policy1000ELNS0_9SortOrderE0EiiyNS1_21identity_decomposer_tEEEvPKT1_PSA_PKT2_PSE_T3_iiT4_E12temp_storage+33792];
	selp.b32 	%r613, %r609, %r898, %p49;
	add.s32 	%r614, %r610, %r609;
	selp.b32 	%r615, %r614, %r613, %p48;
	add.s32 	%r616, %r614, %r611;
	selp.b32 	%r617, %r616, %r615, %p47;
	add.s32 	%r618, %r616, %r612;
	selp.b32 	%r619, %r618, %r617, %p46;
	ld.shared.v4.u32 	{%r620, %r621, %r622, %r623}, [_ZZN3cub18CUB_300001_SM_10006detail10radix_sort31DeviceRadixSortSingleTileKernelINS1_5radix10policy_hubIiiyE10Policy1000ELNS0_9SortOrderE0EiiyNS1_21identity_decomposer_tEEEvPKT1_PSA_PKT2_PSE_T3_iiT4_E12temp_storage+33808];
	add.s32 	%r624, %r618, %r620;
	selp.b32 	%r625, %r624, %r619, %p45;
	add.s32 	%r626, %r624, %r621;
	selp.b32 	%r627, %r626, %r625, %p44;
	add.s32 	%r628, %r626, %r622;
	selp.b32 	%r898, %r628, %r627, %p43;
	add.s32 	%r202, %r628, %r623;
	setp.ne.s32 	%p50, %r431, 0;
	selp.b32 	%r629, %r608, 0, %p50;
	add.s32 	%r630, %r898, %r629;
	or.pred  	%p51, %p42, %p50;
	selp.b32 	%r899, %r630, %r608, %p42;
	@%p51 bra 	$L__BB19_81;
	shl.b32 	%r899, %r202, 16;
	st.shared.u32 	[_ZZN3cub18CUB_300001_SM_10006detail10radix_sort31DeviceRadixSortSingleTileKernelINS1_5radix10policy_hubIiiyE10Policy1000ELNS0_9SortOrderE0EiiyNS1_21identity_decomposer_tEEEvPKT1_PSA_PKT2_PSE_T3_iiT4_E12temp_storage+33832], %r899;
$L__BB19_81:
	setp.eq.s32 	%p52, %r2, 0;
	bar.sync 	0;
	ld.shared.u32 	%r631, [_ZZN3cub18CUB_300001_SM_10006detail10radix_sort31DeviceRadixSortSingleTileKernelINS1_5radix10policy_hubIiiyE10Policy1000ELNS0_9SortOrderE0EiiyNS1_21identity_decomposer_tEEEvPKT1_PSA_PKT2_PSE_T3_iiT4_E12temp_storage+33832];
	selp.b32 	%r632, 0, %r631, %p52;
	add.s32 	%r633, %r899, %r632;
	add.s32 	%r634, %r166, %r633;
	add.s32 	%r635, %r167, %r633;
	add.s32 	%r636, %r168, %r633;
	add.s32 	%r637, %r169, %r633;
	add.s32 	%r638, %r170, %r633;
	add.s32 	%r639, %r171, %r633;
	add.s32 	%r640, %r172, %r633;
	add.s32 	%r641, %r173, %r633;
	add.s32 	%r642, %r174, %r633;
	add.s32 	%r643, %r175, %r633;
	add.s32 	%r644, %r176, %r633;
	add.s32 	%r645, %r177, %r633;
	add.s32 	%r646, %r178, %r633;
	add.s32 	%r647, %r179, %r633;
	add.s32 	%r648, %r180, %r633;
	add.s32 	%r649, %r181, %r633;
	add.s32 	%r650, %r182, %r633;
	add.s32 	%r651, %r183, %r633;
	add.s32 	%r652, %r184, %r633;
	add.s32 	%r653, %r185, %r633;
	add.s32 	%r654, %r186, %r633;
	add.s32 	%r655, %r187, %r633;
	add.s32 	%r656, %r188, %r633;
	add.s32 	%r657, %r189, %r633;
	add.s32 	%r658, %r190, %r633;
	add.s32 	%r659, %r191, %r633;
	add.s32 	%r660, %r192, %r633;
	add.s32 	%r661, %r193, %r633;
	add.s32 	%r662, %r194, %r633;
	add.s32 	%r663, %r195, %r633;
	add.s32 	%r664, %r196, %r633;
	add.s32 	%r665, %r197, %r633;
	st.shared.u32 	[%r101], %r633;
	st.shared.u32 	[%r101+4], %r634;
	st.shared.u32 	[%r101+8], %r635;
	st.shared.u32 	[%r101+12], %r636;
	st.shared.u32 	[%r101+16], %r637;
	st.shared.u32 	[%r101+20], %r638;
	st.shared.u32 	[%r101+24], %r639;
	st.shared.u32 	[%r101+28], %r640;
	st.shared.u32 	[%r101+32], %r641;
	st.shared.u32 	[%r101+36], %r642;
	st.shared.u32 	[%r101+40], %r643;
	st.shared.u32 	[%r101+44], %r644;
	st.shared.u32 	[%r101+48], %r645;
	st.shared.u32 	[%r101+52], %r646;
	st.shared.u32 	[%r101+56], %r647;
	st.shared.u32 	[%r101+60], %r648;
	st.shared.u32 	[%r101+64], %r649;
	st.shared.u32 	[%r101+68], %r650;
	st.shared.u32 	[%r101+72], %r651;
	st.shared.u32 	[%r101+76], %r652;
	st.shared.u32 	[%r101+80], %r653;
	st.shared.u32 	[%r101+84], %r654;
	st.shared.u32 	[%r101+88], %r655;
	st.shared.u32 	[%r101+92], %r656;
	st.shared.u32 	[%r101+96], %r657;
	st.shared.u32 	[%r101+100], %r658;
	st.shared.u32 	[%r101+104], %r659;
	st.shared.u32 	[%r101+108], %r660;
	st.shared.u32 	[%r101+112], %r661;
	st.shared.u32 	[%r101+116], %r662;
	st.shared.u32 	[%r101+120], %r663;
	st.shared.u32 	[%r101+124], %r664;
	st.shared.u32 	[%r101+128], %r665;
	bar.sync 	0;
	cvt.u32.u16 	%r666, %rs1;
	ld.shared.u16 	%r667, [%r147];
	add.s32 	%r206, %r667, %r666;
	cvt.u32.u16 	%r668, %rs2;
	ld.shared.u16 	%r669, [%r148];
	add.s32 	%r207, %r669, %r668;
	cvt.u32.u16 	%r670, %rs3;
	ld.shared.u16 	%r671, [%r149];
	add.s32 	%r208, %r671, %r670;
	cvt.u32.u16 	%r672, %rs4;
	ld.shared.u16 	%r673, [%r150];
	add.s32 	%r209, %r673, %r672;
	cvt.u32.u16 	%r674, %rs5;
	ld.shared.u16 	%r675, [%r151];
	add.s32 	%r210, %r675, %r674;
	cvt.u32.u16 	%r676, %rs6;
	ld.shared.u16 	%r677, [%r152];
	add.s32 	%r211, %r677, %r676;
	cvt.u32.u16 	%r678, %rs7;
	ld.shared.u16 	%r679, [%r153];
	add.s32 	%r212, %r679, %r678;
	cvt.u32.u16 	%r680, %rs8;
	ld.shared.u16 	%r681, [%r154];
	add.s32 	%r213, %r681, %r680;
	cvt.u32.u16 	%r682, %rs9;
	ld.shared.u16 	%r683, [%r155];
	add.s32 	%r214, %r683, %r682;
	cvt.u32.u16 	%r684, %rs10;
	ld.shared.u16 	%r685, [%r156];
	add.s32 	%r215, %r685, %r684;
	cvt.u32.u16 	%r686, %rs11;
	ld.shared.u16 	%r687, [%r157];
	add.s32 	%r216, %r687, %r686;
	cvt.u32.u16 	%r688, %rs12;
	ld.shared.u16 	%r689, [%r158];
	add.s32 	%r217, %r689, %r688;
	cvt.u32.u16 	%r690, %rs13;
	ld.shared.u16 	%r691, [%r159];
	add.s32 	%r218, %r691, %r690;
	cvt.u32.u16 	%r692, %rs14;
	ld.shared.u16 	%r693, [%r160];
	add.s32 	%r219, %r693, %r692;
	cvt.u32.u16 	%r694, %rs15;
	ld.shared.u16 	%r695, [%r161];
	add.s32 	%r220, %r695, %r694;
	cvt.u32.u16 	%r696, %rs16;
	ld.shared.u16 	%r697, [%r162];
	add.s32 	%r221, %r697, %r696;
	cvt.u32.u16 	%r698, %rs17;
	ld.shared.u16 	%r699, [%r163];
	add.s32 	%r222, %r699, %r698;
	cvt.u32.u16 	%r700, %rs18;
	ld.shared.u16 	%r701, [%r164];
	add.s32 	%r223, %r701, %r700;
	cvt.u32.u16 	%r702, %rs19;
	ld.shared.u16 	%r703, [%r165];
	add.s32 	%r224, %r703, %r702;
	bar.sync 	0;
	setp.lt.s32 	%p53, %r859, %r304;
	@%p53 bra 	$L__BB19_121;
	cvt.u64.u32 	%rd15, %r2;
	shl.b32 	%r704, %r206, 2;
	mov.u32 	%r705, _ZZN3cub18CUB_300001_SM_10006detail10radix_sort31DeviceRadixSortSingleTileKernelINS1_5radix10policy_hubIiiyE10Policy1000ELNS0_9SortOrderE0EiiyNS1_21identity_decomposer_tEEEvPKT1_PSA_PKT2_PSE_T3_iiT4_E12temp_storage;
	add.s32 	%r706, %r705, %r704;
	st.shared.u32 	[%r706], %r878;
	shl.b32 	%r707, %r207, 2;
	add.s32 	%r708, %r705, %r707;
	st.shared.u32 	[%r708], %r877;
	shl.b32 	%r709, %r208, 2;
	add.s32 	%r710, %r705, %r709;
	st.shared.u32 	[%r710], %r876;
	shl.b32 	%r711, %r209, 2;
	add.s32 	%r712, %r705, %r711;
	st.shared.u32 	[%r712], %r875;
	shl.b32 	%r713, %r210, 2;
	add.s32 	%r714, %r705, %r713;
	st.shared.u32 	[%r714], %r874;
	shl.b32 	%r715, %r211, 2;
	add.s32 	%r716, %r705, %r715;
	st.shared.u32 	[%r716], %r873;
	shl.b32 	%r717, %r212, 2;
	add.s32 	%r718, %r705, %r717;
	st.shared.u32 	[%r718], %r872;
	shl.b32 	%r719, %r213, 2;
	add.s32 	%r720, %r705, %r719;
	st.shared.u32 	[%r720], %r871;
	shl.b32 	%r721, %r214, 2;
	add.s32 	%r722, %r705, %r721;
	st.shared.u32 	[%r722], %r870;
	shl.b32 	%r723, %r215, 2;
	add.s32 	%r724, %r705, %r723;
	st.shared.u32 	[%r724], %r869;
	shl.b32 	%r725, %r216, 2;
	add.s32 	%r726, %r705, %r725;
	st.shared.u32 	[%r726], %r868;
	shl.b32 	%r727, %r217, 2;
	add.s32 	%r728, %r705, %r727;
	st.shared.u32 	[%r728], %r867;
	shl.b32 	%r729, %r218, 2;
	add.s32 	%r730, %r705, %r729;
	st.shared.u32 	[%r730], %r866;
	shl.b32 	%r731, %r219, 2;
	add.s32 	%r732, %r705, %r731;
	st.shared.u32 	[%r732], %r865;
	shl.b32 	%r733, %r220, 2;
	add.s32 	%r734, %r705, %r733;
	st.shared.u32 	[%r734], %r864;
	shl.b32 	%r735, %r221, 2;
	add.s32 	%r736, %r705, %r735;
	st.shared.u32 	[%r736], %r863;
	shl.b32 	%r737, %r222, 2;
	add.s32 	%r738, %r705, %r737;
	st.shared.u32 	[%r738], %r862;
	shl.b32 	%r739, %r223, 2;
	add.s32 	%r740, %r705, %r739;
	st.shared.u32 	[%r740], %r861;
	shl.b32 	%r741, %r224, 2;
	add.s32 	%r742, %r705, %r741;
	st.shared.u32 	[%r742], %r860;
	bar.sync 	0;
	mad.lo.s32 	%r225, %r2, -72, %r103;
	ld.shared.u32 	%r226, [%r225];
	ld.shared.u32 	%r227, [%r225+1024];
	ld.shared.u32 	%r228, [%r225+2048];
	ld.shared.u32 	%r229, [%r225+3072];
	ld.shared.u32 	%r230, [%r225+4096];
	ld.shared.u32 	%r231, [%r225+5120];
	ld.shared.u32 	%r232, [%r225+6144];
	ld.shared.u32 	%r233, [%r225+7168];
	ld.shared.u32 	%r234, [%r225+8192];
	ld.shared.u32 	%r235, [%r225+9216];
	ld.shared.u32 	%r236, [%r225+10240];
	ld.shared.u32 	%r237, [%r225+11264];
	ld.shared.u32 	%r238, [%r225+12288];
	ld.shared.u32 	%r239, [%r225+13312];
	ld.shared.u32 	%r240, [%r225+14336];
	ld.shared.u32 	%r241, [%r225+15360];
	ld.shared.u32 	%r242, [%r225+16384];
	ld.shared.u32 	%r243, [%r225+17408];
	ld.shared.u32 	%r244, [%r225+18432];
	bar.sync 	0;
	st.shared.u32 	[%r706], %r897;
	st.shared.u32 	[%r708], %r896;
	st.shared.u32 	[%r710], %r895;
	st.shared.u32 	[%r712], %r894;
	st.shared.u32 	[%r714], %r893;
	st.shared.u32 	[%r716], %r892;
	st.shared.u32 	[%r718], %r891;
	st.shared.u32 	[%r720], %r890;
	st.shared.u32 	[%r722], %r889;
	st.shared.u32 	[%r724], %r888;
	st.shared.u32 	[%r726], %r887;
	st.shared.u32 	[%r728], %r886;
	st.shared.u32 	[%r730], %r885;
	st.shared.u32 	[%r732], %r884;
	st.shared.u32 	[%r734], %r883;
	st.shared.u32 	[%r736], %r882;
	st.shared.u32 	[%r738], %r881;
	st.shared.u32 	[%r740], %r880;
	st.shared.u32 	[%r742], %r879;
	bar.sync 	0;
	ld.shared.u32 	%r245, [%r225+1024];
	ld.shared.u32 	%r246, [%r225+2048];
	ld.shared.u32 	%r247, [%r225+3072];
	ld.shared.u32 	%r248, [%r225+4096];
	ld.shared.u32 	%r249, [%r225+5120];
	ld.shared.u32 	%r250, [%r225+6144];
	ld.shared.u32 	%r251, [%r225+7168];
	ld.shared.u32 	%r252, [%r225+8192];
	ld.shared.u32 	%r253, [%r225+9216];
	ld.shared.u32 	%r254, [%r225+10240];
	ld.shared.u32 	%r255, [%r225+11264];
	ld.shared.u32 	%r256, [%r225+12288];
	ld.shared.u32 	%r257, [%r225+13312];
	ld.shared.u32 	%r258, [%r225+14336];
	ld.shared.u32 	%r259, [%r225+15360];
	ld.shared.u32 	%r260, [%r225+16384];
	ld.shared.u32 	%r261, [%r225+17408];
	ld.shared.u32 	%r262, [%r225+18432];
	setp.gt.u64 	%p54, %rd2, %rd15;
	cvta.to.global.u64 	%rd16, %rd6;
	mul.wide.u32 	%rd17, %r2, 4;
	add.s64 	%rd4, %rd16, %rd17;
	cvta.to.global.u64 	%rd18, %rd8;
	add.s64 	%rd5, %rd18, %rd17;
	@%p54 bra 	$L__BB19_83;
	bra.uni 	$L__BB19_84;
$L__BB19_83:
	xor.b32  	%r743, %r226, -2147483648;
	ld.shared.u32 	%r744, [%r225];
	st.global.u32 	[%rd4], %r743;
	st.global.u32 	[%rd5], %r744;
$L__BB19_84:
	add.s32 	%r745, %r2, 256;
	cvt.u64.u32 	%rd19, %r745;
	setp.le.u64 	%p55, %rd2, %rd19;
	@%p55 bra 	$L__BB19_86;
	xor.b32  	%r746, %r227, -2147483648;
	st.global.u32 	[%rd4+1024], %r746;
	st.global.u32 	[%rd5+1024], %r245;
$L__BB19_86:
	add.s32 	%r747, %r2, 512;
	cvt.u64.u32 	%rd20, %r747;
	setp.le.u64 	%p56, %rd2, %rd20;
	@%p56 bra 	$L__BB19_88;
	xor.b32  	%r748, %r228, -2147483648;
	st.global.u32 	[%rd4+2048], %r748;
	st.global.u32 	[%rd5+2048], %r246;
$L__BB19_88:
	add.s32 	%r749, %r2, 768;
	cvt.u64.u32 	%rd21, %r749;
	setp.le.u64 	%p57, %rd2, %rd21;
	@%p57 bra 	$L__BB19_90;
	xor.b32  	%r750, %r229, -2147483648;
	st.global.u32 	[%rd4+3072], %r750;
	st.global.u32 	[%rd5+3072], %r247;
$L__BB19_90:
	or.b32  	%r751, %r2, 1024;
	cvt.u64.u32 	%rd22, %r751;
	setp.le.u64 	%p58, %rd2, %rd22;
	@%p58 bra 	$L__BB19_92;
	xor.b32  	%r752, %r230, -2147483648;
	st.global.u32 	[%rd4+4096], %r752;
	st.global.u32 	[%rd5+4096], %r248;
$L__BB19_92:
	add.s32 	%r753, %r2, 1280;
	cvt.u64.u32 	%rd23, %r753;
	setp.le.u64 	%p59, %rd2, %rd23;
	@%p59 bra 	$L__BB19_94;
	xor.b32  	%r754, %r231, -2147483648;
	st.global.u32 	[%rd4+5120], %r754;
	st.global.u32 	[%rd5+5120], %r249;
$L__BB19_94:
	add.s32 	%r755, %r2, 1536;
	cvt.u64.u32 	%rd24, %r755;
	setp.le.u64 	%p60, %rd2, %rd24;
	@%p60 bra 	$L__BB19_96;
	xor.b32  	%r756, %r232, -2147483648;
	st.global.u32 	[%rd4+6144], %r756;
	st.global.u32 	[%rd5+6144], %r250;
$L__BB19_96:
	add.s32 	%r757, %r2, 1792;
	cvt.u64.u32 	%rd25, %r757;
	setp.le.u64 	%p61, %rd2, %rd25;
	@%p61 bra 	$L__BB19_98;
	xor.b32  	%r758, %r233, -2147483648;
	st.global.u32 	[%rd4+7168], %r758;
	st.global.u32 	[%rd5+7168], %r251;
$L__BB19_98:
	or.b32  	%r759, %r2, 2048;
	cvt.u64.u32 	%rd26, %r759;
	setp.le.u64 	%p62, %rd2, %rd26;
	@%p62 bra 	$L__BB19_100;
	xor.b32  	%r760, %r234, -2147483648;
	st.global.u32 	[%rd4+8192], %r760;
	st.global.u32 	[%rd5+8192], %r252;
$L__BB19_100:
	add.s32 	%r761, %r2, 2304;
	cvt.u64.u32 	%rd27, %r761;
	setp.le.u64 	%p63, %rd2, %rd27;
	@%p63 bra 	$L__BB19_102;
	xor.b32  	%r762, %r235, -2147483648;
	st.global.u32 	[%rd4+9216], %r762;
	st.global.u32 	[%rd5+9216], %r253;
$L__BB19_102:
	add.s32 	%r763, %r2, 2560;
	cvt.u64.u32 	%rd28, %r763;
	setp.le.u64 	%p64, %rd2, %rd28;
	@%p64 bra 	$L__BB19_104;
	xor.b32  	%r764, %r236, -2147483648;
	st.global.u32 	[%rd4+10240], %r764;
	st.global.u32 	[%rd5+10240], %r254;
$L__BB19_104:
	add.s32 	%r765, %r2, 2816;
	cvt.u64.u32 	%rd29, %r765;
	setp.le.u64 	%p65, %rd2, %rd29;
	@%p65 bra 	$L__BB19_106;
	xor.b32  	%r766, %r237, -2147483648;
	st.global.u32 	[%rd4+11264], %r766;
	st.global.u32 	[%rd5+11264], %r255;
$L__BB19_106:
	or.b32  	%r767, %r2, 3072;
	cvt.u64.u32 	%rd30, %r767;
	setp.le.u64 	%p66, %rd2, %rd30;
	@%p66 bra 	$L__BB19_108;
	xor.b32  	%r768, %r238, -2147483648;
	st.global.u32 	[%rd4+12288], %r768;
	st.global.u32 	[%rd5+12288], %r256;
$L__BB19_108:
	add.s32 	%r769, %r2, 3328;
	cvt.u64.u32 	%rd31, %r769;
	setp.le.u64 	%p67, %rd2, %rd31;
	@%p67 bra 	$L__BB19_110;
	xor.b32  	%r770, %r239, -2147483648;
	st.global.u32 	[%rd4+13312], %r770;
	st.global.u32 	[%rd5+13312], %r257;
$L__BB19_110:
	add.s32 	%r771, %r2, 3584;
	cvt.u64.u32 	%rd32, %r771;
	setp.le.u64 	%p68, %rd2, %rd32;
	@%p68 bra 	$L__BB19_112;
	xor.b32  	%r772, %r240, -2147483648;
	st.global.u32 	[%rd4+14336], %r772;
	st.global.u32 	[%rd5+14336], %r258;
$L__BB19_112:
	add.s32 	%r773, %r2, 3840;
	cvt.u64.u32 	%rd33, %r773;
	setp.le.u64 	%p69, %rd2, %rd33;
	@%p69 bra 	$L__BB19_114;
	xor.b32  	%r774, %r241, -2147483648;
	st.global.u32 	[%rd4+15360], %r774;
	st.global.u32 	[%rd5+15360], %r259;
$L__BB19_114:
	or.b32  	%r775, %r2, 4096;
	cvt.u64.u32 	%rd34, %r775;
	setp.le.u64 	%p70, %rd2, %rd34;
	@%p70 bra 	$L__BB19_116;
	xor.b32  	%r776, %r242, -2147483648;
	st.global.u32 	[%rd4+16384], %r776;
	st.global.u32 	[%rd5+16384], %r260;
$L__BB19_116:
	add.s32 	%r777, %r2, 4352;
	cvt.u64.u32 	%rd35, %r777;
	setp.le.u64 	%p71, %rd2, %rd35;
	@%p71 bra 	$L__BB19_118;
	xor.b32  	%r778, %r243, -2147483648;
	st.global.u32 	[%rd4+17408], %r778;
	st.global.u32 	[%rd5+17408], %r261;
$L__BB19_118:
	add.s32 	%r779, %r2, 4608;
	cvt.u64.u32 	%rd36, %r779;
	setp.le.u64 	%p72, %rd2, %rd36;
	@%p72 bra 	$L__BB19_120;
	xor.b32  	%r780, %r244, -2147483648;
	st.global.u32 	[%rd4+18432], %r780;
	st.global.u32 	[%rd5+18432], %r262;
$L__BB19_120:
	ret;
$L__BB19_121:
	shl.b32 	%r781, %r206, 2;
	mov.u32 	%r782, _ZZN3cub18CUB_300001_SM_10006detail10radix_sort31DeviceRadixSortSingleTileKernelINS1_5radix10policy_hubIiiyE10Policy1000ELNS0_9SortOrderE0EiiyNS1_21identity_decomposer_tEEEvPKT1_PSA_PKT2_PSE_T3_iiT4_E12temp_storage;
	add.s32 	%r783, %r782, %r781;
	st.shared.u32 	[%r783], %r878;
	shl.b32 	%r784, %r207, 2;
	add.s32 	%r785, %r782, %r784;
	st.shared.u32 	[%r785], %r877;
	shl.b32 	%r786, %r208, 2;
	add.s32 	%r787, %r782, %r786;
	st.shared.u32 	[%r787], %r876;
	shl.b32 	%r788, %r209, 2;
	add.s32 	%r789, %r782, %r788;
	st.shared.u32 	[%r789], %r875;
	shl.b32 	%r790, %r210, 2;
	add.s32 	%r791, %r782, %r790;
	st.shared.u32 	[%r791], %r874;
	shl.b32 	%r792, %r211, 2;
	add.s32 	%r793, %r782, %r792;
	st.shared.u32 	[%r793], %r873;
	shl.b32 	%r794, %r212, 2;
	add.s32 	%r795, %r782, %r794;
	st.shared.u32 	[%r795], %r872;
	shl.b32 	%r796, %r213, 2;
	add.s32 	%r797, %r782, %r796;
	st.shared.u32 	[%r797], %r871;
	shl.b32 	%r798, %r214, 2;
	add.s32 	%r799, %r782, %r798;
	st.shared.u32 	[%r799], %r870;
	shl.b32 	%r800, %r215, 2;
	add.s32 	%r801, %r782, %r800;
	st.shared.u32 	[%r801], %r869;
	shl.b32 	%r802, %r216, 2;
	add.s32 	%r803, %r782, %r802;
	st.shared.u32 	[%r803], %r868;
	shl.b32 	%r804, %r217, 2;
	add.s32 	%r805, %r782, %r804;
	st.shared.u32 	[%r805], %r867;
	shl.b32 	%r806, %r218, 2;
	add.s32 	%r807, %r782, %r806;
	st.shared.u32 	[%r807], %r866;
	shl.b32 	%r808, %r219, 2;
	add.s32 	%r809, %r782, %r808;
	st.shared.u32 	[%r809], %r865;
	shl.b32 	%r810, %r220, 2;
	add.s32 	%r811, %r782, %r810;
	st.shared.u32 	[%r811], %r864;
	shl.b32 	%r812, %r221, 2;
	add.s32 	%r813, %r782, %r812;
	st.shared.u32 	[%r813], %r863;
	shl.b32 	%r814, %r222, 2;
	add.s32 	%r815, %r782, %r814;
	st.shared.u32 	[%r815], %r862;
	shl.b32 	%r816, %r223, 2;
	add.s32 	%r817, %r782, %r816;
	st.shared.u32 	[%r817], %r861;
	shl.b32 	%r818, %r224, 2;
	add.s32 	%r819, %r782, %r818;
	st.shared.u32 	[%r819], %r860;
	bar.sync 	0;
	ld.shared.u32 	%r878, [%r103];
	ld.shared.u32 	%r877, [%r103+4];
	ld.shared.u32 	%r876, [%r103+8];
	ld.shared.u32 	%r875, [%r103+12];
	ld.shared.u32 	%r874, [%r103+16];
	ld.shared.u32 	%r873, [%r103+20];
	ld.shared.u32 	%r872, [%r103+24];
	ld.shared.u32 	%r871, [%r103+28];
	ld.shared.u32 	%r870, [%r103+32];
	ld.shared.u32 	%r869, [%r103+36];
	ld.shared.u32 	%r868, [%r103+40];
	ld.shared.u32 	%r867, [%r103+44];
	ld.shared.u32 	%r866, [%r103+48];
	ld.shared.u32 	%r865, [%r103+52];
	ld.shared.u32 	%r864, [%r103+56];
	ld.shared.u32 	%r863, [%r103+60];
	ld.shared.u32 	%r862, [%r103+64];
	ld.shared.u32 	%r861, [%r103+68];
	ld.shared.u32 	%r860, [%r103+72];
	bar.sync 	0;
	st.shared.u32 	[%r783], %r897;
	st.shared.u32 	[%r785], %r896;
	st.shared.u32 	[%r787], %r895;
	st.shared.u32 	[%r789], %r894;
	st.shared.u32 	[%r791], %r893;
	st.shared.u32 	[%r793], %r892;
	st.shared.u32 	[%r795], %r891;
	st.shared.u32 	[%r797], %r890;
	st.shared.u32 	[%r799], %r889;
	st.shared.u32 	[%r801], %r888;
	st.shared.u32 	[%r803], %r887;
	st.shared.u32 	[%r805], %r886;
	st.shared.u32 	[%r807], %r885;
	st.shared.u32 	[%r809], %r884;
	st.shared.u32 	[%r811], %r883;
	st.shared.u32 	[%r813], %r882;
	st.shared.u32 	[%r815], %r881;
	st.shared.u32 	[%r817], %r880;
	st.shared.u32 	[%r819], %r879;
	bar.sync 	0;
	ld.shared.u32 	%r897, [%r103];
	ld.shared.u32 	%r896, [%r103+4];
	ld.shared.u32 	%r895, [%r103+8];
	ld.shared.u32 	%r894, [%r103+12];
	ld.shared.u32 	%r893, [%r103+16];
	ld.shared.u32 	%r892, [%r103+20];
	ld.shared.u32 	%r891, [%r103+24];
	ld.shared.u32 	%r890, [%r103+28];
	ld.shared.u32 	%r889, [%r103+32];
	ld.shared.u32 	%r888, [%r103+36];
	ld.shared.u32 	%r887, [%r103+40];
	ld.shared.u32 	%r886, [%r103+44];
	ld.shared.u32 	%r885, [%r103+48];
	ld.shared.u32 	%r884, [%r103+52];
	ld.shared.u32 	%r883, [%r103+56];
	ld.shared.u32 	%r882, [%r103+60];
	ld.shared.u32 	%r881, [%r103+64];
	ld.shared.u32 	%r880, [%r103+68];
	ld.shared.u32 	%r879, [%r103+72];
	bar.sync 	0;
	add.s32 	%r859, %r859, 6;
	add.s32 	%r858, %r858, -6;
	bra.uni 	$L__BB19_77;

}
	// .globl	_ZN3cub18CUB_300001_SM_10006detail10radix_sort30DeviceRadixSortHistogramKernelINS1_5radix10policy_hubIiiyE10Policy1000ELNS0_9SortOrderE0EiyNS1_21identity_decomposer_tEEEvPT2_PKT1_SA_iiT3_
.visible .entry _ZN3cub18CUB_300001_SM_10006detail10radix_sort30DeviceRadixSortHistogramKernelINS1_5radix10policy_hubIiiyE10Policy1000ELNS0_9SortOrderE0EiyNS1_21identity_decomposer_tEEEvPT2_PKT1_SA_iiT3_(
	.param .u64 .ptr .align 1 _ZN3cub18CUB_300001_SM_10006detail10radix_sort30DeviceRadixSortHistogramKernelINS1_5radix10policy_hubIiiyE10Policy1000ELNS0_9SortOrderE0EiyNS1_21identity_decomposer_tEEEvPT2_PKT1_SA_iiT3__param_0,
	.param .u64 .ptr .align 1 _ZN3cub18CUB_300001_SM_10006detail10radix_sort30DeviceRadixSortHistogramKernelINS1_5radix10policy_hubIiiyE10Policy1000ELNS0_9SortOrderE0EiyNS1_21identity_decomposer_tEEEvPT2_PKT1_SA_iiT3__param_1,
	.param .u64 _ZN3cub18CUB_300001_SM_10006detail10radix_sort30DeviceRadixSortHistogramKernelINS1_5radix10policy_hubIiiyE10Policy1000ELNS0_9SortOrderE0EiyNS1_21identity_decomposer_tEEEvPT2_PKT1_SA_iiT3__param_2,
	.param .u32 _ZN3cub18CUB_300001_SM_10006detail10radix_sort30DeviceRadixSortHistogramKernelINS1_5radix10policy_hubIiiyE10Policy1000ELNS0_9SortOrderE0EiyNS1_21identity_decomposer_tEEEvPT2_PKT1_SA_iiT3__param_3,
	.param .u32 _ZN3cub18CUB_300001_SM_10006detail10radix_sort30DeviceRadixSortHistogramKernelINS1_5radix10policy_hubIiiyE10Policy1000ELNS0_9SortOrderE0EiyNS1_21identity_decomposer_tEEEvPT2_PKT1_SA_iiT3__param_4,
	.param .align 1 .b8 _ZN3cub18CUB_300001_SM_10006detail10radix_sort30DeviceRadixSortHistogramKernelINS1_5radix10policy_hubIiiyE10Policy1000ELNS0_9SortOrderE0EiyNS1_21identity_decomposer_tEEEvPT2_PKT1_SA_iiT3__param_5[1]
)
.maxntid 128
{
	.reg .pred 	%p<91>;
	.reg .b32 	%r<486>;
	.reg .b64 	%rd<137>;
	// demoted variable
	.shared .align 4 .b8 _ZZN3cub18CUB_300001_SM_10006detail10radix_sort30DeviceRadixSortHistogramKernelINS1_5radix10policy_hubIiiyE10Policy1000ELNS0_9SortOrderE0EiyNS1_21identity_decomposer_tEEEvPT2_PKT1_SA_iiT3_E12temp_storage[4096];
	ld.param.u64 	%rd18, [_ZN3cub18CUB_300001_SM_10006detail10radix_sort30DeviceRadixSortHistogramKernelINS1_5radix10policy_hubIiiyE10Policy1000ELNS0_9SortOrderE0EiyNS1_21identity_decomposer_tEEEvPT2_PKT1_SA_iiT3__param_0];
	ld.param.u64 	%rd19, [_ZN3cub18CUB_300001_SM_10006detail10radix_sort30DeviceRadixSortHistogramKernelINS1_5radix10policy_hubIiiyE10Policy1000ELNS0_9SortOrderE0EiyNS1_21identity_decomposer_tEEEvPT2_PKT1_SA_iiT3__param_1];
	ld.param.u64 	%rd17, [_ZN3cub18CUB_300001_SM_10006detail10radix_sort30DeviceRadixSortHistogramKernelINS1_5radix10policy_hubIiiyE10Policy1000ELNS0_9SortOrderE0EiyNS1_21identity_decomposer_tEEEvPT2_PKT1_SA_iiT3__param_2];
	ld.param.u32 	%r174, [_ZN3cub18CUB_300001_SM_10006detail10radix_sort30DeviceRadixSortHistogramKernelINS1_5radix10policy_hubIiiyE10Policy1000ELNS0_9SortOrderE0EiyNS1_21identity_decomposer_tEEEvPT2_PKT1_SA_iiT3__param_3];
	ld.param.u32 	%r175, [_ZN3cub18CUB_300001_SM_10006detail10radix_sort30DeviceRadixSortHistogramKernelINS1_5radix10policy_hubIiiyE10Policy1000ELNS0_9SortOrderE0EiyNS1_21identity_decomposer_tEEEvPT2_PKT1_SA_iiT3__param_4];
	cvta.to.global.u64 	%rd1, %rd19;
	cvta.to.global.u64 	%rd2, %rd18;
	setp.eq.s64 	%p2, %rd17, 0;
	@%p2 bra 	$L__BB20_153;
	sub.s32 	%r176, %r175, %r174;
	add.s32 	%r177, %r176, 7;
	shr.s32 	%r178, %r177, 31;
	shr.u32 	%r179, %r178, 29;
	add.s32 	%r180, %r177, %r179;
	shr.s32 	%r181, %r180, 3;
	mov.u32 	%r182, %tid.x;
	setp.gt.u32 	%p3, %r182, 255;
	setp.lt.s32 	%p4, %r177, 8;
	mov.u32 	%r183, %ctaid.x;
	shl.b32 	%r184, %r183, 11;
	cvt.u64.u32 	%rd3, %r184;
	mov.u32 	%r185, %nctaid.x;
	shl.b32 	%r186, %r185, 11;
	cvt.u64.u32 	%rd4, %r186;
	add.s32 	%r1, %r181, -1;
	and.b32  	%r2, %r181, 15;
	and.b32  	%r3, %r181, 7;
	add.s32 	%r4, %r3, -1;
	and.b32  	%r5, %r181, 3;
	or.pred  	%p1, %p3, %p4;
	shl.b32 	%r187, %r182, 2;
	mov.u32 	%r188, _ZZN3cub18CUB_300001_SM_10006detail10radix_sort30DeviceRadixSortHistogramKernelINS1_5radix10policy_hubIiiyE10Policy1000ELNS0_9SortOrderE0EiyNS1_21identity_decomposer_tEEEvPT2_PKT1_SA_iiT3_E12temp_storage;
	add.s32 	%r6, %r188, %r187;
	and.b32  	%r7, %r181, 268435440;
	cvt.u64.u32 	%rd5, %r182;
	add.s32 	%r8, %r182, 128;
	add.s32 	%r9, %r182, 256;
	add.s32 	%r10, %r182, 384;
	add.s32 	%r11, %r182, 512;
	add.s32 	%r12, %r182, 640;
	add.s32 	%r13, %r182, 768;
	or.b32  	%r14, %r182, 1024;
	add.s32 	%r15, %r182, 1920;
	and.b32  	%r16, %r181, 268435448;
	and.b32  	%r17, %r181, 1;
	neg.s32 	%r18, %r7;
	add.s32 	%r19, %r6, 8192;
	add.s64 	%rd21, %rd17, -1;
	shr.u64 	%rd22, %rd21, 30;
	add.s64 	%rd23, %rd22, 1;
	min.u64 	%rd6, %rd23, %rd17;
	mov.b64 	%rd135, 0;
$L__BB20_2:
	@%p1 bra 	$L__BB20_30;
	setp.lt.u32 	%p5, %r1, 15;
	mov.b32 	%r439, 0;
	@%p5 bra 	$L__BB20_6;
	mov.u32 	%r436, %r19;
	mov.u32 	%r437, %r18;
$L__BB20_5:
	.pragma "nounroll";
	mov.b32 	%r190, 0;
	st.shared.u32 	[%r436+-8192], %r190;
	st.shared.u32 	[%r436+-7168], %r190;
	st.shared.u32 	[%r436+-6144], %r190;
	st.shared.u32 	[%r436+-5120], %r190;
	st.shared.u32 	[%r436+-4096], %r190;
	st.shared.u32 	[%r436+-3072], %r190;
	st.shared.u32 	[%r436+-2048], %r190;
	st.shared.u32 	[%r436+-1024], %r190;
	st.shared.u32 	[%r436], %r190;
	st.shared.u32 	[%r436+1024], %r190;
	st.shared.u32 	[%r436+2048], %r190;
	st.shared.u32 	[%r436+3072], %r190;
	st.shared.u32 	[%r436+4096], %r190;
	st.shared.u32 	[%r436+5120], %r190;
	st.shared.u32 	[%r436+6144], %r190;
	st.shared.u32 	[%r436+7168], %r190;
	add.s32 	%r437, %r437, 16;
	add.s32 	%r436, %r436, 16384;
	setp.ne.s32 	%p6, %r437, 0;
	mov.u32 	%r439, %r7;
	@%p6 bra 	$L__BB20_5;
$L__BB20_6:
	add.s32 	%r25, %r2, -1;
	setp.eq.s32 	%p7, %r2, 0;
	@%p7 bra 	$L__BB20_16;
	setp.lt.u32 	%p8, %r25, 7;
	@%p8 bra 	$L__BB20_9;
	shl.b32 	%r191, %r439, 10;
	add.s32 	%r192, %r6, %r191;
	mov.b32 	%r193, 0;
	st.shared.u32 	[%r192], %r193;
	st.shared.u32 	[%r192+1024], %r193;
	st.shared.u32 	[%r192+2048], %r193;
	st.shared.u32 	[%r192+3072], %r193;
	st.shared.u32 	[%r192+4096], %r193;
	st.shared.u32 	[%r192+5120], %r193;
	st.shared.u32 	[%r192+6144], %r193;
	st.shared.u32 	[%r192+7168], %r193;
	add.s32 	%r439, %r439, 8;
$L__BB20_9:
	setp.eq.s32 	%p9, %r3, 0;
	@%p9 bra 	$L__BB20_16;
	setp.lt.u32 	%p10, %r4, 3;
	@%p10 bra 	$L__BB20_12;
	shl.b32 	%r194, %r439, 10;
	add.s32 	%r195, %r6, %r194;
	mov.b32 	%r196, 0;
	st.shared.u32 	[%r195], %r196;
	st.shared.u32 	[%r195+1024], %r196;
	st.shared.u32 	[%r195+2048], %r196;
	st.shared.u32 	[%r195+3072], %r196;
	add.s32 	%r439, %r439, 4;
$L__BB20_12:
	setp.eq.s32 	%p11, %r5, 0;
	@%p11 bra 	$L__BB20_16;
	setp.eq.s32 	%p12, %r5, 1;
	shl.b32 	%r197, %r439, 10;
	add.s32 	%r30, %r6, %r197;
	mov.b32 	%r198, 0;
	st.shared.u32 	[%r30], %r198;
	@%p12 bra 	$L__BB20_16;
	setp.eq.s32 	%p13, %r5, 2;
	mov.b32 	%r199, 0;
	st.shared.u32 	[%r30+1024], %r199;
	@%p13 bra 	$L__BB20_16;
	mov.b32 	%r200, 0;
	st.shared.u32 	[%r30+2048], %r200;
$L__BB20_16:
	cvt.u32.u64 	%r201, %rd5;
	setp.gt.u32 	%p14, %r201, 127;
	@%p14 bra 	$L__BB20_30;
	setp.lt.u32 	%p15, %r1, 15;
	mov.b32 	%r443, 0;
	@%p15 bra 	$L__BB20_20;
	mov.b32 	%r441, 0;
$L__BB20_19:
	.pragma "nounroll";
	shl.b32 	%r204, %r441, 10;
	add.s32 	%r205, %r6, %r204;
	mov.b32 	%r206, 0;
	st.shared.u32 	[%r205+512], %r206;
	st.shared.u32 	[%r205+1536], %r206;
	st.shared.u32 	[%r205+2560], %r206;
	st.shared.u32 	[%r205+3584], %r206;
	st.shared.u32 	[%r205+4608], %r206;
	st.shared.u32 	[%r205+5632], %r206;
	st.shared.u32 	[%r205+6656], %r206;
	st.shared.u32 	[%r205+7680], %r206;
	st.shared.u32 	[%r205+8704], %r206;
	st.shared.u32 	[%r205+9728], %r206;
	st.shared.u32 	[%r205+10752], %r206;
	st.shared.u32 	[%r205+11776], %r206;
	st.shared.u32 	[%r205+12800], %r206;
	st.shared.u32 	[%r205+13824], %r206;
	st.shared.u32 	[%r205+14848], %r206;
	st.shared.u32 	[%r205+15872], %r206;
	add.s32 	%r441, %r441, 16;
	setp.ne.s32 	%p16, %r441, %r7;
	mov.u32 	%r443, %r7;
	@%p16 bra 	$L__BB20_19;
$L__BB20_20:
	setp.eq.s32 	%p17, %r2, 0;
	@%p17 bra 	$L__BB20_30;
	setp.lt.u32 	%p18, %r25, 7;
	@%p18 bra 	$L__BB20_23;
	shl.b32 	%r207, %r443, 10;
	add.s32 	%r208, %r6, %r207;
	mov.b32 	%r209, 0;
	st.shared.u32 	[%r208+512], %r209;
	st.shared.u32 	[%r208+1536], %r209;
	st.shared.u32 	[%r208+2560], %r209;
	st.shared.u32 	[%r208+3584], %r209;
	st.shared.u32 	[%r208+4608], %r209;
	st.shared.u32 	[%r208+5632], %r209;
	st.shared.u32 	[%r208+6656], %r209;
	st.shared.u32 	[%r208+7680], %r209;
	add.s32 	%r443, %r443, 8;
$L__BB20_23:
	setp.eq.s32 	%p19, %r3, 0;
	@%p19 bra 	$L__BB20_30;
	setp.lt.u32 	%p20, %r4, 3;
	@%p20 bra 	$L__BB20_26;
	shl.b32 	%r210, %r443, 10;
	add.s32 	%r211, %r6, %r210;
	mov.b32 	%r212, 0;
	st.shared.u32 	[%r211+512], %r212;
	st.shared.u32 	[%r211+1536], %r212;
	st.shared.u32 	[%r211+2560], %r212;
	st.shared.u32 	[%r211+3584], %r212;
	add.s32 	%r443, %r443, 4;
$L__BB20_26:
	setp.eq.s32 	%p21, %r5, 0;
	@%p21 bra 	$L__BB20_30;
	setp.eq.s32 	%p22, %r5, 1;
	shl.b32 	%r213, %r443, 10;
	add.s32 	%r38, %r6, %r213;
	mov.b32 	%r214, 0;
	st.shared.u32 	[%r38+512], %r214;
	@%p22 bra 	$L__BB20_30;
	setp.eq.s32 	%p23, %r5, 2;
	mov.b32 	%r215, 0;
	st.shared.u32 	[%r38+1536], %r215;
	@%p23 bra 	$L__BB20_30;
	mov.b32 	%r216, 0;
	st.shared.u32 	[%r38+2560], %r216;
$L__BB20_30:
	bar.sync 	0;
	bar.sync 	0;
	shl.b64 	%rd8, %rd135, 30;
	sub.s64 	%rd24, %rd17, %rd8;
	min.u64 	%rd9, %rd24, 1073741824;
	setp.le.u64 	%p24, %rd9, %rd3;
	@%p24 bra 	$L__BB20_70;
	mov.u64 	%rd136, %rd3;
$L__BB20_32:
	add.s64 	%rd11, %rd136, %rd8;
	sub.s64 	%rd12, %rd17, %rd11;
	setp.lt.u64 	%p25, %rd12, 2048;
	@%p25 bra 	$L__BB20_34;
	add.s64 	%rd27, %rd11, %rd5;
	shl.b64 	%rd28, %rd27, 2;
	add.s64 	%rd29, %rd1, %rd28;
	ld.global.u32 	%r475, [%rd29];
	ld.global.u32 	%r474, [%rd29+512];
	ld.global.u32 	%r473, [%rd29+1024];
	ld.global.u32 	%r472, [%rd29+1536];
	ld.global.u32 	%r471, [%rd29+2048];
	ld.global.u32 	%r470, [%rd29+2560];
	ld.global.u32 	%r469, [%rd29+3072];
	ld.global.u32 	%r468, [%rd29+3584];
	ld.global.u32 	%r467, [%rd29+4096];
	ld.global.u32 	%r466, [%rd29+4608];
	ld.global.u32 	%r465, [%rd29+5120];
	ld.global.u32 	%r464, [%rd29+5632];
	ld.global.u32 	%r463, [%rd29+6144];
	ld.global.u32 	%r462, [%rd29+6656];
	ld.global.u32 	%r461, [%rd29+7168];
	ld.global.u32 	%r460, [%rd29+7680];
	bra.uni 	$L__BB20_66;
$L__BB20_34:
	cvt.u32.u64 	%r218, %rd5;
	cvt.u32.u64 	%r55, %rd12;
	setp.ge.s32 	%p26, %r218, %r55;
	add.s64 	%rd25, %rd11, %rd5;
	shl.b64 	%rd26, %rd25, 2;
	add.s64 	%rd13, %rd1, %rd26;
	mov.b32 	%r475, 2147483647;
	@%p26 bra 	$L__BB20_36;
	ld.global.u32 	%r475, [%rd13];
$L__BB20_36:
	setp.ge.s32 	%p27, %r8, %r55;
	mov.b32 	%r474, 2147483647;
	@%p27 bra 	$L__BB20_38;
	ld.global.u32 	%r474, [%rd13+512];
$L__BB20_38:
	setp.ge.s32 	%p28, %r9, %r55;
	mov.b32 	%r473, 2147483647;
	@%p28 bra 	$L__BB20_40;
	ld.global.u32 	%r473, [%rd13+1024];
$L__BB20_40:
	setp.ge.s32 	%p29, %r10, %r55;
	mov.b32 	%r472, 2147483647;
	@%p29 bra 	$L__BB20_42;
	ld.global.u32 	%r472, [%rd13+1536];
$L__BB20_42:
	setp.ge.s32 	%p30, %r11, %r55;
	mov.b32 	%r471, 2147483647;
	@%p30 bra 	$L__BB20_44;
	ld.global.u32 	%r471, [%rd13+2048];
$L__BB20_44:
	setp.ge.s32 	%p31, %r12, %r55;
	mov.b32 	%r470, 2147483647;
	@%p31 bra 	$L__BB20_46;
	ld.global.u32 	%r470, [%rd13+2560];
$L__BB20_46:
	setp.ge.s32 	%p32, %r13, %r55;
	mov.b32 	%r469, 2147483647;
	@%p32 bra 	$L__BB20_48;
	ld.global.u32 	%r469, [%rd13+3072];
$L__BB20_48:
	mov.u32 	%r226, %tid.x;
	add.s32 	%r227, %r226, 896;
	setp.ge.s32 	%p33, %r227, %r55;
	mov.b32 	%r468, 2147483647;
	@%p33 bra 	$L__BB20_50;
	ld.global.u32 	%r468, [%rd13+3584];
$L__BB20_50:
	setp.ge.s32 	%p34, %r14, %r55;
	mov.b32 	%r467, 2147483647;
	@%p34 bra 	$L__BB20_52;
	ld.global.u32 	%r467, [%rd13+4096];
$L__BB20_52:
	add.s32 	%r231, %r226, 1152;
	setp.ge.s32 	%p35, %r231, %r55;
	mov.b32 	%r466, 2147483647;
	@%p35 bra 	$L__BB20_54;
	ld.global.u32 	%r466, [%rd13+4608];
$L__BB20_54:
	add.s32 	%r234, %r226, 1280;
	setp.ge.s32 	%p36, %r234, %r55;
	mov.b32 	%r465, 2147483647;
	@%p36 bra 	$L__BB20_56;
	ld.global.u32 	%r465, [%rd13+5120];
$L__BB20_56:
	add.s32 	%r237, %r226, 1408;
	setp.ge.s32 	%p37, %r237, %r55;
	mov.b32 	%r464, 2147483647;
	@%p37 bra 	$L__BB20_58;
	ld.global.u32 	%r464, [%rd13+5632];
$L__BB20_58:
	add.s32 	%r240, %r226, 1536;
	setp.ge.s32 	%p38, %r240, %r55;
	mov.b32 	%r463, 2147483647;
	@%p38 bra 	$L__BB20_60;
	ld.global.u32 	%r463, [%rd13+6144];
$L__BB20_60:
	add.s32 	%r243, %r226, 1664;
	setp.ge.s32 	%p39, %r243, %r55;
	mov.b32 	%r462, 2147483647;
	@%p39 bra 	$L__BB20_62;
	ld.global.u32 	%r462, [%rd13+6656];
$L__BB20_62:
	add.s32 	%r246, %r226, 1792;
	setp.ge.s32 	%p40, %r246, %r55;
	mov.b32 	%r461, 2147483647;
	@%p40 bra 	$L__BB20_64;
	ld.global.u32 	%r461, [%rd13+7168];
$L__BB20_64:
	setp.ge.s32 	%p41, %r15, %r55;
	mov.b32 	%r460, 2147483647;
	@%p41 bra 	$L__BB20_66;
	ld.global.u32 	%r460, [%rd13+7680];
$L__BB20_66:
	setp.le.s32 	%p42, %r175, %r174;
	@%p42 bra 	$L__BB20_69;
	xor.b32  	%r103, %r460, -2147483648;
	xor.b32  	%r104, %r461, -2147483648;
	xor.b32  	%r105, %r462, -2147483648;
	xor.b32  	%r106, %r463, -2147483648;
	xor.b32  	%r107, %r464, -2147483648;
	xor.b32  	%r108, %r465, -2147483648;
	xor.b32  	%r109, %r466, -2147483648;
	xor.b32  	%r110, %r467, -2147483648;
	xor.b32  	%r111, %r468, -2147483648;
	xor.b32  	%r112, %r469, -2147483648;
	xor.b32  	%r113, %r470, -2147483648;
	xor.b32  	%r114, %r471, -2147483648;
	xor.b32  	%r115, %r472, -2147483648;
	xor.b32  	%r116, %r473, -2147483648;
	xor.b32  	%r117, %r474, -2147483648;
	xor.b32  	%r118, %r475, -2147483648;
	mov.b32 	%r476, 0;
	mov.u32 	%r477, %r174;
$L__BB20_68:
	sub.s32 	%r249, %r175, %r477;
	shl.b32 	%r250, %r476, 10;
	mov.u32 	%r251, _ZZN3cub18CUB_300001_SM_10006detail10radix_sort30DeviceRadixSortHistogramKernelINS1_5radix10policy_hubIiiyE10Policy1000ELNS0_9SortOrderE0EiyNS1_21identity_decomposer_tEEEvPT2_PKT1_SA_iiT3_E12temp_storage;
	add.s32 	%r252, %r251, %r250;
	min.s32 	%r253, %r249, 8;
	mov.b32 	%r254, -1;
	shl.b32 	%r255, %r254, %r253;
	not.b32 	%r256, %r255;
	shr.u32 	%r257, %r118, %r477;
	and.b32  	%r258, %r257, %r256;
	shl.b32 	%r259, %r258, 2;
	add.s32 	%r260, %r252, %r259;
	atom.shared.add.u32 	%r261, [%r260], 1;
	shr.u32 	%r262, %r117, %r477;
	and.b32  	%r263, %r262, %r256;
	shl.b32 	%r264, %r263, 2;
	add.s32 	%r265, %r252, %r264;
	atom.shared.add.u32 	%r266, [%r265], 1;
	shr.u32 	%r267, %r116, %r477;
	and.b32  	%r268, %r267, %r256;
	shl.b32 	%r269, %r268, 2;
	add.s32 	%r270, %r252, %r269;
	atom.shared.add.u32 	%r271, [%r270], 1;
	shr.u32 	%r272, %r115, %r477;
	and.b32  	%r273, %r272, %r256;
	shl.b32 	%r274, %r273, 2;
	add.s32 	%r275, %r252, %r274;
	atom.shared.add.u32 	%r276, [%r275], 1;
	shr.u32 	%r277, %r114, %r477;
	and.b32  	%r278, %r277, %r256;
	shl.b32 	%r279, %r278, 2;
	add.s32 	%r280, %r252, %r279;
	atom.shared.add.u32 	%r281, [%r280], 1;
	shr.u32 	%r282, %r113, %r477;
	and.b32  	%r283, %r282, %r256;
	shl.b32 	%r284, %r283, 2;
	add.s32 	%r285, %r252, %r284;
	atom.shared.add.u32 	%r286, [%r285], 1;
	shr.u32 	%r287, %r112, %r477;
	and.b32  	%r288, %r287, %r256;
	shl.b32 	%r289, %r288, 2;
	add.s32 	%r290, %r252, %r289;
	atom.shared.add.u32 	%r291, [%r290], 1;
	shr.u32 	%r292, %r111, %r477;
	and.b32  	%r293, %r292, %r256;
	shl.b32 	%r294, %r293, 2;
	add.s32 	%r295, %r252, %r294;
	atom.shared.add.u32 	%r296, [%r295], 1;
	shr.u32 	%r297, %r110, %r477;
	and.b32  	%r298, %r297, %r256;
	shl.b32 	%r299, %r298, 2;
	add.s32 	%r300, %r252, %r299;
	atom.shared.add.u32 	%r301, [%r300], 1;
	shr.u32 	%r302, %r109, %r477;
	and.b32  	%r303, %r302, %r256;
	shl.b32 	%r304, %r303, 2;
	add.s32 	%r305, %r252, %r304;
	atom.shared.add.u32 	%r306, [%r305], 1;
	shr.u32 	%r307, %r108, %r477;
	and.b32  	%r308, %r307, %r256;
	shl.b32 	%r309, %r308, 2;
	add.s32 	%r310, %r252, %r309;
	atom.shared.add.u32 	%r311, [%r310], 1;
	shr.u32 	%r312, %r107, %r477;
	and.b32  	%r313, %r312, %r256;
	shl.b32 	%r314, %r313, 2;
	add.s32 	%r315, %r252, %r314;
	atom.shared.add.u32 	%r316, [%r315], 1;
	shr.u32 	%r317, %r106, %r477;
	and.b32  	%r318, %r317, %r256;
	shl.b32 	%r319, %r318, 2;
	add.s32 	%r320, %r252, %r319;
	atom.shared.add.u32 	%r321, [%r320], 1;
	shr.u32 	%r322, %r105, %r477;
	and.b32  	%r323, %r322, %r256;
	shl.b32 	%r324, %r323, 2;
	add.s32 	%r325, %r252, %r324;
	atom.shared.add.u32 	%r326, [%r325], 1;
	shr.u32 	%r327, %r104, %r477;
	and.b32  	%r328, %r327, %r256;
	shl.b32 	%r329, %r328, 2;
	add.s32 	%r330, %r252, %r329;
	atom.shared.add.u32 	%r331, [%r330], 1;
	shr.u32 	%r332, %r103, %r477;
	and.b32  	%r333, %r332, %r256;
	shl.b32 	%r334, %r333, 2;
	add.s32 	%r335, %r252, %r334;
	atom.shared.add.u32 	%r336, [%r335], 1;
	add.s32 	%r477, %r477, 8;
	add.s32 	%r476, %r476, 1;
	setp.lt.s32 	%p43, %r477, %r175;
	@%p43 bra 	$L__BB20_68;
$L__BB20_69:
	add.s64 	%rd136, %rd136, %rd4;
	setp.lt.u64 	%p44, %rd136, %rd9;
	@%p44 bra 	$L__BB20_32;
$L__BB20_70:
	bar.sync 	0;
	@%p1 bra 	$L__BB20_152;
	setp.lt.u32 	%p45, %r1, 7;
	mov.b32 	%r480, 0;
	@%p45 bra 	$L__BB20_90;
	mov.b32 	%r478, 0;
$L__BB20_73:
	.pragma "nounroll";
	shl.b32 	%r339, %r478, 10;
	add.s32 	%r124, %r6, %r339;
	ld.shared.u32 	%r125, [%r124];
	setp.eq.s32 	%p46, %r125, 0;
	@%p46 bra 	$L__BB20_75;
	cvt.u32.u64 	%r340, %rd5;
	shl.b32 	%r341, %r478, 8;
	add.s32 	%r342, %r341, %r340;
	mul.wide.u32 	%rd30, %r342, 8;
	add.s64 	%rd31, %rd2, %rd30;
	cvt.u64.u32 	%rd32, %r125;
	atom.global.add.u64 	%rd33, [%rd31], %rd32;
$L__BB20_75:
	ld.shared.u32 	%r126, [%r124+1024];
	setp.eq.s32 	%p47, %r126, 0;
	@%p47 bra 	$L__BB20_77;
	cvt.u32.u64 	%r343, %rd5;
	shl.b32 	%r344, %r478, 8;
	add.s32 	%r345, %r344, %r343;
	add.s32 	%r346, %r345, 256;
	mul.wide.u32 	%rd34, %r346, 8;
	add.s64 	%rd35, %rd2, %rd34;
	cvt.u64.u32 	%rd36, %r126;
	atom.global.add.u64 	%rd37, [%rd35], %rd36;
$L__BB20_77:
	ld.shared.u32 	%r127, [%r124+2048];
	setp.eq.s32 	%p48, %r127, 0;
	@%p48 bra 	$L__BB20_79;
	cvt.u32.u64 	%r347, %rd5;
	shl.b32 	%r348, %r478, 8;
	add.s32 	%r349, %r348, %r347;
	add.s32 	%r350, %r349, 512;
	mul.wide.u32 	%rd38, %r350, 8;
	add.s64 	%rd39, %rd2, %rd38;
	cvt.u64.u32 	%rd40, %r127;
	atom.global.add.u64 	%rd41, [%rd39], %rd40;
$L__BB20_79:
	ld.shared.u32 	%r128, [%r124+3072];
	setp.eq.s32 	%p49, %r128, 0;
	@%p49 bra 	$L__BB20_81;
	cvt.u32.u64 	%r351, %rd5;
	shl.b32 	%r352, %r478, 8;
	add.s32 	%r353, %r352, %r351;
	add.s32 	%r354, %r353, 768;
	mul.wide.u32 	%rd42, %r354, 8;
	add.s64 	%rd43, %rd2, %rd42;
	cvt.u64.u32 	%rd44, %r128;
	atom.global.add.u64 	%rd45, [%rd43], %rd44;
$L__BB20_81:
	ld.shared.u32 	%r129, [%r124+4096];
	setp.eq.s32 	%p50, %r129, 0;
	@%p50 bra 	$L__BB20_83;
	cvt.u32.u64 	%r355, %rd5;
	shl.b32 	%r356, %r478, 8;
	add.s32 	%r357, %r356, %r355;
	add.s32 	%r358, %r357, 1024;
	mul.wide.u32 	%rd46, %r358, 8;
	add.s64 	%rd47, %rd2, %rd46;
	cvt.u64.u32 	%rd48, %r129;
	atom.global.add.u64 	%rd49, [%rd47], %rd48;
$L__BB20_83:
	ld.shared.u32 	%r130, [%r124+5120];
	setp.eq.s32 	%p51, %r130, 0;
	@%p51 bra 	$L__BB20_85;
	cvt.u32.u64 	%r359, %rd5;
	shl.b32 	%r360, %r478, 8;
	add.s32 	%r361, %r360, %r359;
	add.s32 	%r362, %r361, 1280;
	mul.wide.u32 	%rd50, %r362, 8;
	add.s64 	%rd51, %rd2, %rd50;
	cvt.u64.u32 	%rd52, %r130;
	atom.global.add.u64 	%rd53, [%rd51], %rd52;
$L__BB20_85:
	ld.shared.u32 	%r131, [%r124+6144];
	setp.eq.s32 	%p52, %r131, 0;
	@%p52 bra 	$L__BB20_87;
	cvt.u32.u64 	%r363, %rd5;
	shl.b32 	%r364, %r478, 8;
	add.s32 	%r365, %r364, %r363;
	add.s32 	%r366, %r365, 1536;
	mul.wide.u32 	%rd54, %r366, 8;
	add.s64 	%rd55, %rd2, %rd54;
	cvt.u64.u32 	%rd56, %r131;
	atom.global.add.u64 	%rd57, [%rd55], %rd56;
$L__BB20_87:
	ld.shared.u32 	%r132, [%r124+7168];
	setp.eq.s32 	%p53, %r132, 0;
	@%p53 bra 	$L__BB20_89;
	cvt.u32.u64 	%r367, %rd5;
	shl.b32 	%r368, %r478, 8;
	add.s32 	%r369, %r368, %r367;
	add.s32 	%r370, %r369, 1792;
	mul.wide.u32 	%rd58, %r370, 8;
	add.s64 	%rd59, %rd2, %rd58;
	cvt.u64.u32 	%rd60, %r132;
	atom.global.add.u64 	%rd61, [%rd59], %rd60;
$L__BB20_89:
	add.s32 	%r478, %r478, 8;
	setp.ne.s32 	%p54, %r478, %r16;
	mov.u32 	%r480, %r16;
	@%p54 bra 	$L__BB20_73;
$L__BB20_90:
	add.s32 	%r135, %r5, -1;
	setp.eq.s32 	%p55, %r3, 0;
	@%p55 bra 	$L__BB20_111;
	setp.lt.u32 	%p56, %r4, 3;
	@%p56 bra 	$L__BB20_101;
	shl.b32 	%r371, %r480, 10;
	add.s32 	%r136, %r6, %r371;
	ld.shared.u32 	%r137, [%r136];
	setp.eq.s32 	%p57, %r137, 0;
	@%p57 bra 	$L__BB20_94;
	cvt.u32.u64 	%r372, %rd5;
	shl.b32 	%r373, %r480, 8;
	add.s32 	%r374, %r373, %r372;
	mul.wide.u32 	%rd62, %r374, 8;
	add.s64 	%rd63, %rd2, %rd62;
	cvt.u64.u32 	%rd64, %r137;
	atom.global.add.u64 	%rd65, [%rd63], %rd64;
$L__BB20_94:
	ld.shared.u32 	%r138, [%r136+1024];
	setp.eq.s32 	%p58, %r138, 0;
	@%p58 bra 	$L__BB20_96;
	cvt.u32.u64 	%r375, %rd5;
	shl.b32 	%r376, %r480, 8;
	add.s32 	%r377, %r376, %r375;
	add.s32 	%r378, %r377, 256;
	mul.wide.u32 	%rd66, %r378, 8;
	add.s64 	%rd67, %rd2, %rd66;
	cvt.u64.u32 	%rd68, %r138;
	atom.global.add.u64 	%rd69, [%rd67], %rd68;
$L__BB20_96:
	ld.shared.u32 	%r139, [%r136+2048];
	setp.eq.s32 	%p59, %r139, 0;
	@%p59 bra 	$L__BB20_98;
	cvt.u32.u64 	%r379, %rd5;
	shl.b32 	%r380, %r480, 8;
	add.s32 	%r381, %r380, %r379;
	add.s32 	%r382, %r381, 512;
	mul.wide.u32 	%rd70, %r382, 8;
	add.s64 	%rd71, %rd2, %rd70;
	cvt.u64.u32 	%rd72, %r139;
	atom.global.add.u64 	%rd73, [%rd71], %rd72;
$L__BB20_98:
	ld.shared.u32 	%r140, [%r136+3072];
	setp.eq.s32 	%p60, %r140, 0;
	@%p60 bra 	$L__BB20_100;
	cvt.u32.u64 	%r383, %rd5;
	shl.b32 	%r384, %r480, 8;
	add.s32 	%r385, %r384, %r383;
	add.s32 	%r386, %r385, 768;
	mul.wide.u32 	%rd74, %r386, 8;
	add.s64 	%rd75, %rd2, %rd74;
	cvt.u64.u32 	%rd76, %r140;
	atom.global.add.u64 	%rd77, [%rd75], %rd76;
$L__BB20_100:
	add.s32 	%r480, %r480, 4;
$L__BB20_101:
	setp.eq.s32 	%p61, %r5, 0;
	@%p61 bra 	$L__BB20_111;
	setp.eq.s32 	%p62, %r135, 0;
	@%p62 bra 	$L__BB20_108;
	shl.b32 	%r387, %r480, 10;
	add.s32 	%r143, %r6, %r387;
	ld.shared.u32 	%r144, [%r143];
	setp.eq.s32 	%p63, %r144, 0;
	@%p63 bra 	$L__BB20_105;
	cvt.u32.u64 	%r388, %rd5;
	shl.b32 	%r389, %r480, 8;
	add.s32 	%r390, %r389, %r388;
	mul.wide.u32 	%rd78, %r390, 8;
	add.s64 	%rd79, %rd2, %rd78;
	cvt.u64.u32 	%rd80, %r144;
	atom.global.add.u64 	%rd81, [%rd79], %rd80;
$L__BB20_105:
	ld.shared.u32 	%r145, [%r143+1024];
	setp.eq.s32 	%p64, %r145, 0;
	@%p64 bra 	$L__BB20_107;
	cvt.u32.u64 	%r391, %rd5;
	shl.b32 	%r392, %r480, 8;
	add.s32 	%r393, %r392, %r391;
	add.s32 	%r394, %r393, 256;
	mul.wide.u32 	%rd82, %r394, 8;
	add.s64 	%rd83, %rd2, %rd82;
	cvt.u64.u32 	%rd84, %r145;
	atom.global.add.u64 	%rd85, [%rd83], %rd84;
$L__BB20_107:
	add.s32 	%r480, %r480, 2;
$L__BB20_108:
	setp.eq.s32 	%p65, %r17, 0;
	@%p65 bra 	$L__BB20_111;
	shl.b32 	%r395, %r480, 10;
	add.s32 	%r396, %r6, %r395;
	ld.shared.u32 	%r148, [%r396];
	setp.eq.s32 	%p66, %r148, 0;
	@%p66 bra 	$L__BB20_111;
	cvt.u32.u64 	%r397, %rd5;
	shl.b32 	%r398, %r480, 8;
	add.s32 	%r399, %r398, %r397;
	mul.wide.u32 	%rd86, %r399, 8;
	add.s64 	%rd87, %rd2, %rd86;
	cvt.u64.u32 	%rd88, %r148;
	atom.global.add.u64 	%rd89, [%rd87], %rd88;
$L__BB20_111:
	cvt.u32.u64 	%r400, %rd5;
	setp.gt.u32 	%p67, %r400, 127;
	@%p67 bra 	$L__BB20_152;
	setp.lt.u32 	%p68, %r1, 7;
	mov.b32 	%r484, 0;
	@%p68 bra 	$L__BB20_131;
	mov.b32 	%r482, 0;
$L__BB20_114:
	.pragma "nounroll";
	shl.b32 	%r404, %r482, 10;
	add.s32 	%r150, %r6, %r404;
	ld.shared.u32 	%r151, [%r150+512];
	setp.eq.s32 	%p69, %r151, 0;
	shl.b32 	%r405, %r482, 8;
	add.s32 	%r406, %r405, %r400;
	mul.wide.u32 	%rd90, %r406, 8;
	add.s64 	%rd15, %rd2, %rd90;
	@%p69 bra 	$L__BB20_116;
	cvt.u64.u32 	%rd91, %r151;
	atom.global.add.u64 	%rd92, [%rd15+1024], %rd91;
$L__BB20_116:
	ld.shared.u32 	%r152, [%r150+1536];
	setp.eq.s32 	%p70, %r152, 0;
	@%p70 bra 	$L__BB20_118;
	cvt.u64.u32 	%rd93, %r152;
	atom.global.add.u64 	%rd94, [%rd15+3072], %rd93;
$L__BB20_118:
	ld.shared.u32 	%r153, [%r150+2560];
	setp.eq.s32 	%p71, %r153, 0;
	@%p71 bra 	$L__BB20_120;
	cvt.u64.u32 	%rd95, %r153;
	atom.global.add.u64 	%rd96, [%rd15+5120], %rd95;
$L__BB20_120:
	ld.shared.u32 	%r154, [%r150+3584];
	setp.eq.s32 	%p72, %r154, 0;
	@%p72 bra 	$L__BB20_122;
	cvt.u64.u32 	%rd97, %r154;
	atom.global.add.u64 	%rd98, [%rd15+7168], %rd97;
$L__BB20_122:
	ld.shared.u32 	%r155, [%r150+4608];
	setp.eq.s32 	%p73, %r155, 0;
	@%p73 bra 	$L__BB20_124;
	cvt.u64.u32 	%rd99, %r155;
	atom.global.add.u64 	%rd100, [%rd15+9216], %rd99;
$L__BB20_124:
	ld.shared.u32 	%r156, [%r150+5632];
	setp.eq.s32 	%p74, %r156, 0;
	@%p74 bra 	$L__BB20_126;
	cvt.u64.u32 	%rd101, %r156;
	atom.global.add.u64 	%rd102, [%rd15+11264], %rd101;
$L__BB20_126:
	ld.shared.u32 	%r157, [%r150+6656];
	setp.eq.s32 	%p75, %r157, 0;
	@%p75 bra 	$L__BB20_128;
	cvt.u64.u32 	%rd103, %r157;
	atom.global.add.u64 	%rd104, [%rd15+13312], %rd103;
$L__BB20_128:
	ld.shared.u32 	%r158, [%r150+7680];
	setp.eq.s32 	%p76, %r158, 0;
	@%p76 bra 	$L__BB20_130;
	cvt.u64.u32 	%rd105, %r158;
	atom.global.add.u64 	%rd106, [%rd15+15360], %rd105;
$L__BB20_130:
	add.s32 	%r482, %r482, 8;
	setp.ne.s32 	%p77, %r482, %r16;
	mov.u32 	%r484, %r16;
	@%p77 bra 	$L__BB20_114;
$L__BB20_131:
	setp.eq.s32 	%p78, %r3, 0;
	@%p78 bra 	$L__BB20_152;
	setp.lt.u32 	%p79, %r4, 3;
	@%p79 bra 	$L__BB20_142;
	shl.b32 	%r407, %r484, 10;
	add.s32 	%r161, %r6, %r407;
	ld.shared.u32 	%r162, [%r161+512];
	setp.eq.s32 	%p80, %r162, 0;
	@%p80 bra 	$L__BB20_135;
	shl.b32 	%r409, %r484, 8;
	add.s32 	%r410, %r409, %r400;
	mul.wide.u32 	%rd107, %r410, 8;
	add.s64 	%rd108, %rd2, %rd107;
	cvt.u64.u32 	%rd109, %r162;
	atom.global.add.u64 	%rd110, [%rd108+1024], %rd109;
$L__BB20_135:
	ld.shared.u32 	%r163, [%r161+1536];
	setp.eq.s32 	%p81, %r163, 0;
	@%p81 bra 	$L__BB20_137;
	shl.b32 	%r412, %r484, 8;
	add.s32 	%r413, %r412, %r400;
	add.s32 	%r414, %r413, 256;
	mul.wide.u32 	%rd111, %r414, 8;
	add.s64 	%rd112, %rd2, %rd111;
	cvt.u64.u32 	%rd113, %r163;
	atom.global.add.u64 	%rd114, [%rd112+1024], %rd113;
$L__BB20_137:
	ld.shared.u32 	%r164, [%r161+2560];
	setp.eq.s32 	%p82, %r164, 0;
	@%p82 bra 	$L__BB20_139;
	shl.b32 	%r416, %r484, 8;
	add.s32 	%r417, %r416, %r400;
	add.s32 	%r418, %r417, 512;
	mul.wide.u32 	%rd115, %r418, 8;
	add.s64 	%rd116, %rd2, %rd115;
	cvt.u64.u32 	%rd117, %r164;
	atom.global.add.u64 	%rd118, [%rd116+1024], %rd117;
$L__BB20_139:
	ld.shared.u32 	%r165, [%r161+3584];
	setp.eq.s32 	%p83, %r165, 0;
	@%p83 bra 	$L__BB20_141;
	shl.b32 	%r420, %r484, 8;
	add.s32 	%r421, %r420, %r400;
	add.s32 	%r422, %r421, 768;
	mul.wide.u32 	%rd119, %r422, 8;
	add.s64 	%rd120, %rd2, %rd119;
	cvt.u64.u32 	%rd121, %r165;
	atom.global.add.u64 	%rd122, [%rd120+1024], %rd121;
$L__BB20_141:
	add.s32 	%r484, %r484, 4;
$L__BB20_142:
	setp.eq.s32 	%p84, %r5, 0;
	@%p84 bra 	$L__BB20_152;
	setp.eq.s32 	%p85, %r135, 0;
	@%p85 bra 	$L__BB20_149;
	shl.b32 	%r423, %r484, 10;
	add.s32 	%r168, %r6, %r423;
	ld.shared.u32 	%r169, [%r168+512];
	setp.eq.s32 	%p86, %r169, 0;
	@%p86 bra 	$L__BB20_146;
	shl.b32 	%r425, %r484, 8;
	add.s32 	%r426, %r425, %r400;
	mul.wide.u32 	%rd123, %r426, 8;
	add.s64 	%rd124, %rd2, %rd123;
	cvt.u64.u32 	%rd125, %r169;
	atom.global.add.u64 	%rd126, [%rd124+1024], %rd125;
$L__BB20_146:
	ld.shared.u32 	%r170, [%r168+1536];
	setp.eq.s32 	%p87, %r170, 0;
	@%p87 bra 	$L__BB20_148;
	shl.b32 	%r428, %r484, 8;
	add.s32 	%r429, %r428, %r400;
	add.s32 	%r430, %r429, 256;
	mul.wide.u32 	%rd127, %r430, 8;
	add.s64 	%rd128, %rd2, %rd127;
	cvt.u64.u32 	%rd129, %r170;
	atom.global.add.u64 	%rd130, [%rd128+1024], %rd129;
$L__BB20_148:
	add.s32 	%r484, %r484, 2;
$L__BB20_149:
	setp.eq.s32 	%p88, %r17, 0;
	@%p88 bra 	$L__BB20_152;
	shl.b32 	%r431, %r484, 10;
	add.s32 	%r432, %r6, %r431;
	ld.shared.u32 	%r173, [%r432+512];
	setp.eq.s32 	%p89, %r173, 0;
	@%p89 bra 	$L__BB20_152;
	shl.b32 	%r434, %r484, 8;
	add.s32 	%r435, %r434, %r400;
	mul.wide.u32 	%rd131, %r435, 8;
	add.s64 	%rd132, %rd2, %rd131;
	cvt.u64.u32 	%rd133, %r173;
	atom.global.add.u64 	%rd134, [%rd132+1024], %rd133;
$L__BB20_152:
	bar.sync 	0;
	add.s64 	%rd135, %rd135, 1;
	setp.ne.s64 	%p90, %rd135, %rd6;
	@%p90 bra 	$L__BB20_2;
$L__BB20_153:
	ret;

}
	// .globl	_ZN3cub18CUB_300001_SM_10006detail10radix_sort33DeviceRadixSortExclusiveSumKernelINS1_5radix10policy_hubIiiyE10Policy1000EyEEvPT0_
.visible .entry _ZN3cub18CUB_300001_SM_10006detail10radix_sort33DeviceRadixSortExclusiveSumKernelINS1_5radix10policy_hubIiiyE10Policy1000EyEEvPT0_(
	.param .u64 .ptr .align 1 _ZN3cub18CUB_300001_SM_10006detail10radix_sort33DeviceRadixSortExclusiveSumKernelINS1_5radix10policy_hubIiiyE10Policy1000EyEEvPT0__param_0
)
{
	.reg .pred 	%p<4>;
	.reg .b32 	%r<28>;
	.reg .b64 	%rd<54>;
	// demoted variable
	.shared .align 16 .b8 _ZZN3cub18CUB_300001_SM_10006detail10radix_sort33DeviceRadixSortExclusiveSumKernelINS1_5radix10policy_hubIiiyE10Policy1000EyEEvPT0_E12temp_storage[2336];
	ld.param.u64 	%rd5, [_ZN3cub18CUB_300001_SM_10006detail10radix_sort33DeviceRadixSortExclusiveSumKernelINS1_5radix10policy_hubIiiyE10Policy1000EyEEvPT0__param_0];
	cvta.to.global.u64 	%rd6, %rd5;
	mov.u32 	%r3, %ctaid.x;
	shl.b32 	%r4, %r3, 8;
	mov.u32 	%r1, %tid.x;
	setp.gt.u32 	%p1, %r1, 255;
	add.s32 	%r5, %r4, %r1;
	mul.wide.s32 	%rd7, %r5, 8;
	add.s64 	%rd1, %rd6, %rd7;
	@%p1 bra 	$L__BB21_2;
	ld.global.u64 	%rd53, [%rd1];
$L__BB21_2:
	shr.u32 	%r6, %r1, 3;
	add.s32 	%r7, %r6, %r1;
	shl.b32 	%r8, %r7, 3;
	mov.u32 	%r9, _ZZN3cub18CUB_300001_SM_10006detail10radix_sort33DeviceRadixSortExclusiveSumKernelINS1_5radix10policy_hubIiiyE10Policy1000EyEEvPT0_E12temp_storage;
	add.s32 	%r10, %r9, %r8;
	add.s32 	%r2, %r10, 16;
	st.shared.u64 	[%r10+16], %rd53;
	bar.sync 	0;
	setp.gt.u32 	%p2, %r1, 31;
	@%p2 bra 	$L__BB21_4;
	mad.lo.s32 	%r27, %r1, 72, %r9;
	ld.shared.u64 	%rd23, [%r27+16];
	ld.shared.u64 	%rd24, [%r27+24];
	ld.shared.u64 	%rd25, [%r27+32];
	ld.shared.u64 	%rd26, [%r27+40];
	ld.shared.u64 	%rd27, [%r27+48];
	ld.shared.u64 	%rd28, [%r27+56];
	ld.shared.u64 	%rd29, [%r27+64];
	ld.shared.u64 	%rd30, [%r27+72];
	add.s64 	%rd31, %rd24, %rd23;
	add.s64 	%rd32, %rd31, %rd25;
	add.s64 	%rd33, %rd32, %rd26;
	add.s64 	%rd34, %rd33, %rd27;
	add.s64 	%rd35, %rd34, %rd28;
	add.s64 	%rd36, %rd35, %rd29;
	add.s64 	%rd10, %rd36, %rd30;
	mov.b32 	%r11, 1;
	mov.b32 	%r24, 0;
	mov.b32 	%r25, -1;
	// begin inline asm
	{  .reg .u64 r0;  .reg .u32 lo;  .reg .u32 hi;  .reg .pred p;  mov.b64 {lo, hi}, %rd10;  shfl.sync.up.b32 lo|p, lo, %r11, %r24, %r25;  shfl.sync.up.b32 hi|p, hi, %r11, %r24, %r25;  mov.b64 r0, {lo, hi};  @p add.u64 r0, r0, %rd10;  mov.u64 %rd8, r0;}
	// end inline asm
	mov.b32 	%r14, 2;
	// begin inline asm
	{  .reg .u64 r0;  .reg .u32 lo;  .reg .u32 hi;  .reg .pred p;  mov.b64 {lo, hi}, %rd8;  shfl.sync.up.b32 lo|p, lo, %r14, %r24, %r25;  shfl.sync.up.b32 hi|p, hi, %r14, %r24, %r25;  mov.b64 r0, {lo, hi};  @p add.u64 r0, r0, %rd8;  mov.u64 %rd11, r0;}
	// end inline asm
	mov.b32 	%r17, 4;
	// begin inline asm
	{  .reg .u64 r0;  .reg .u32 lo;  .reg .u32 hi;  .reg .pred p;  mov.b64 {lo, hi}, %rd11;  shfl.sync.up.b32 lo|p, lo, %r17, %r24, %r25;  shfl.sync.up.b32 hi|p, hi, %r17, %r24, %r25;  mov.b64 r0, {lo, hi};  @p add.u64 r0, r0, %rd11;  mov.u64 %rd14, r0;}
	// end inline asm
	mov.b32 	%r20, 8;
	// begin inline asm
	{  .reg .u64 r0;  .reg .u32 lo;  .reg .u32 hi;  .reg .pred p;  mov.b64 {lo, hi}, %rd14;  shfl.sync.up.b32 lo|p, lo, %r20, %r24, %r25;  shfl.sync.up.b32 hi|p, hi, %r20, %r24, %r25;  mov.b64 r0, {lo, hi};  @p add.u64 r0, r0, %rd14;  mov.u64 %rd17, r0;}
	// end inline asm
	mov.b32 	%r23, 16;
	// begin inline asm
	{  .reg .u64 r0;  .reg .u32 lo;  .reg .u32 hi;  .reg .pred p;  mov.b64 {lo, hi}, %rd17;  shfl.sync.up.b32 lo|p, lo, %r23, %r24, %r25;  shfl.sync.up.b32 hi|p, hi, %r23, %r24, %r25;  mov.b64 r0, {lo, hi};  @p add.u64 r0, r0, %rd17;  mov.u64 %rd20, r0;}
	// end inline asm
	sub.s64 	%rd37, %rd20, %rd10;
	ld.shared.u64 	%rd38, [%r27+16];
	ld.shared.u64 	%rd39, [%r27+24];
	ld.shared.u64 	%rd40, [%r27+32];
	ld.shared.u64 	%rd41, [%r27+40];
	ld.shared.u64 	%rd42, [%r27+48];
	ld.shared.u64 	%rd43, [%r27+56];
	ld.shared.u64 	%rd44, [%r27+64];
	add.s64 	%rd45, %rd38, %rd37;
	add.s64 	%rd46, %rd39, %rd45;
	add.s64 	%rd47, %rd40, %rd46;
	add.s64 	%rd48, %rd41, %rd47;
	add.s64 	%rd49, %rd42, %rd48;
	add.s64 	%rd50, %rd43, %rd49;
	add.s64 	%rd51, %rd44, %rd50;
	st.shared.u64 	[%r27+16], %rd37;
	st.shared.u64 	[%r27+24], %rd45;
	st.shared.u64 	[%r27+32], %rd46;
	st.shared.u64 	[%r27+40], %rd47;
	st.shared.u64 	[%r27+48], %rd48;
	st.shared.u64 	[%r27+56], %rd49;
	st.shared.u64 	[%r27+64], %rd50;
	st.shared.u64 	[%r27+72], %rd51;
$L__BB21_4:
	setp.gt.u32 	%p3, %r1, 255;
	bar.sync 	0;
	@%p3 bra 	$L__BB21_6;
	ld.shared.u64 	%rd52, [%r2];
	st.global.u64 	[%rd1], %rd52;
$L__BB21_6:
	ret;

}
	// .globl	_ZN3cub18CUB_300001_SM_10006detail10radix_sort29DeviceRadixSortOnesweepKernelINS1_5radix10policy_hubIiiyE10Policy1000ELNS0_9SortOrderE0EiiyiiNS1_21identity_decomposer_tEEEvPT5_SB_PT3_PKSC_PT1_PKSG_PT2_PKSK_T4_iiT6_
.visible .entry _ZN3cub18CUB_300001_SM_10006detail10radix_sort29DeviceRadixSortOnesweepKernelINS1_5radix10policy_hubIiiyE10Policy1000ELNS0_9SortOrderE0EiiyiiNS1_21identity_decomposer_tEEEvPT5_SB_PT3_PKSC_PT1_PKSG_PT2_PKSK_T4_iiT6_(
	.param .u64 .ptr .align 1 _ZN3cub18CUB_300001_SM_10006detail10radix_sort29DeviceRadixSortOnesweepKernelINS1_5radix10policy_hubIiiyE10Policy1000ELNS0_9SortOrderE0EiiyiiNS1_21identity_decomposer_tEEEvPT5_SB_PT3_PKSC_PT1_PKSG_PT2_PKSK_T4_iiT6__param_0,
	.param .u64 .ptr .align 1 _ZN3cub18CUB_300001_SM_10006detail10radix_sort29DeviceRadixSortOnesweepKernelINS1_5radix10policy_hubIiiyE10Policy1000ELNS0_9SortOrderE0EiiyiiNS1_21identity_decomposer_tEEEvPT5_SB_PT3_PKSC_PT1_PKSG_PT2_PKSK_T4_iiT6__param_1,
	.param .u64 .ptr .align 1 _ZN3cub18CUB_300001_SM_10006detail10radix_sort29DeviceRadixSortOnesweepKernelINS1_5radix10policy_hubIiiyE10Policy1000ELNS0_9SortOrderE0EiiyiiNS1_21identity_decomposer_tEEEvPT5_SB_PT3_PKSC_PT1_PKSG_PT2_PKSK_T4_iiT6__param_2,
	.param .u64 .ptr .align 1 _ZN3cub18CUB_300001_SM_10006detail10radix_sort29DeviceRadixSortOnesweepKernelINS1_5radix10policy_hubIiiyE10Policy1000ELNS0_9SortOrderE0EiiyiiNS1_21identity_decomposer_tEEEvPT5_SB_PT3_PKSC_PT1_PKSG_PT2_PKSK_T4_iiT6__param_3,
	.param .u64 .ptr .align 1 _ZN3cub18CUB_300001_SM_10006detail10radix_sort29DeviceRadixSortOnesweepKernelINS1_5radix10policy_hubIiiyE10Policy1000ELNS0_9SortOrderE0EiiyiiNS1_21identity_decomposer_tEEEvPT5_SB_PT3_PKSC_PT1_PKSG_PT2_PKSK_T4_iiT6__param_4,
	.param .u64 .ptr .align 1 _ZN3cub18CUB_300001_SM_10006detail10radix_sort29DeviceRadixSortOnesweepKernelINS1_5radix10policy_hubIiiyE10Policy1000ELNS0_9SortOrderE0EiiyiiNS1_21identity_decomposer_tEEEvPT5_SB_PT3_PKSC_PT1_PKSG_PT2_PKSK_T4_iiT6__param_5,
	.param .u64 .ptr .align 1 _ZN3cub18CUB_300001_SM_10006detail10radix_sort29DeviceRadixSortOnesweepKernelINS1_5radix10policy_hubIiiyE10Policy1000ELNS0_9SortOrderE0EiiyiiNS1_21identity_decomposer_tEEEvPT5_SB_PT3_PKSC_PT1_PKSG_PT2_PKSK_T4_iiT6__param_6,
	.param .u64 .ptr .align 1 _ZN3cub18CUB_300001_SM_10006detail10radix_sort29DeviceRadixSortOnesweepKernelINS1_5radix10policy_hubIiiyE10Policy1000ELNS0_9SortOrderE0EiiyiiNS1_21identity_decomposer_tEEEvPT5_SB_PT3_PKSC_PT1_PKSG_PT2_PKSK_T4_iiT6__param_7,
	.param .u32 _ZN3cub18CUB_300001_SM_10006detail10radix_sort29DeviceRadixSortOnesweepKernelINS1_5radix10policy_hubIiiyE10Policy1000ELNS0_9SortOrderE0EiiyiiNS1_21identity_decomposer_tEEEvPT5_SB_PT3_PKSC_PT1_PKSG_PT2_PKSK_T4_iiT6__param_8,
	.param .u32 _ZN3cub18CUB_300001_SM_10006detail10radix_sort29DeviceRadixSortOnesweepKernelINS1_5radix10policy_hubIiiyE10Policy1000ELNS0_9SortOrderE0EiiyiiNS1_21identity_decomposer_tEEEvPT5_SB_PT3_PKSC_PT1_PKSG_PT2_PKSK_T4_iiT6__param_9,
	.param .u32 _ZN3cub18CUB_300001_SM_10006detail10radix_sort29DeviceRadixSortOnesweepKernelINS1_5radix10policy_hubIiiyE10Policy1000ELNS0_9SortOrderE0EiiyiiNS1_21identity_decomposer_tEEEvPT5_SB_PT3_PKSC_PT1_PKSG_PT2_PKSK_T4_iiT6__param_10,
	.param .align 1 .b8 _ZN3cub18CUB_300001_SM_10006detail10radix_sort29DeviceRadixSortOnesweepKernelINS1_5radix10policy_hubIiiyE10Policy1000ELNS0_9SortOrderE0EiiyiiNS1_21identity_decomposer_tEEEvPT5_SB_PT3_PKSC_PT1_PKSG_PT2_PKSK_T4_iiT6__param_11[1]
)
.maxntid 384
{
	.reg .pred 	%p<205>;
	.reg .b32 	%r<2283>;
	.reg .b64 	%rd<457>;
	// demoted variable
	.shared .align 16 .b8 _ZZN3cub18CUB_300001_SM_10006detail10radix_sort29DeviceRadixSortOnesweepKernelINS1_5radix10policy_hubIiiyE10Policy1000ELNS0_9SortOrderE0EiiyiiNS1_21identity_decomposer_tEEEvPT5_SB_PT3_PKSC_PT1_PKSG_PT2_PKSK_T4_iiT6_E1s[28160];
	ld.param.u64 	%rd43, [_ZN3cub18CUB_300001_SM_10006detail10radix_sort29DeviceRadixSortOnesweepKernelINS1_5radix10policy_hubIiiyE10Policy1000ELNS0_9SortOrderE0EiiyiiNS1_21identity_decomposer_tEEEvPT5_SB_PT3_PKSC_PT1_PKSG_PT2_PKSK_T4_iiT6__param_0];
	ld.param.u64 	%rd44, [_ZN3cub18CUB_300001_SM_10006detail10radix_sort29DeviceRadixSortOnesweepKernelINS1_5radix10policy_hubIiiyE10Policy1000ELNS0_9SortOrderE0EiiyiiNS1_21identity_decomposer_tEEEvPT5_SB_PT3_PKSC_PT1_PKSG_PT2_PKSK_T4_iiT6__param_1];
	ld.param.u64 	%rd47, [_ZN3cub18CUB_300001_SM_10006detail10radix_sort29DeviceRadixSortOnesweepKernelINS1_5radix10policy_hubIiiyE10Policy1000ELNS0_9SortOrderE0EiiyiiNS1_21identity_decomposer_tEEEvPT5_SB_PT3_PKSC_PT1_PKSG_PT2_PKSK_T4_iiT6__param_4];
	ld.param.u64 	%rd50, [_ZN3cub18CUB_300001_SM_10006detail10radix_sort29DeviceRadixSortOnesweepKernelINS1_5radix10policy_hubIiiyE10Policy1000ELNS0_9SortOrderE0EiiyiiNS1_21identity_decomposer_tEEEvPT5_SB_PT3_PKSC_PT1_PKSG_PT2_PKSK_T4_iiT6__param_5];
	cvta.to.global.u64 	%rd1, %rd47;
	cvta.to.global.u64 	%rd2, %rd43;
	cvta.to.global.u64 	%rd3, %rd50;
	mov.u32 	%r1, %tid.x;
	// begin inline asm
	mov.u32 %r443, %laneid;
	// end inline asm
	setp.ne.s32 	%p1, %r1, 0;
	@%p1 bra 	$L__BB22_2;
	cvta.to.global.u64 	%rd51, %rd44;
	atom.global.add.u32 	%r444, [%rd51], 1;
	st.shared.u32 	[_ZZN3cub18CUB_300001_SM_10006detail10radix_sort29DeviceRadixSortOnesweepKernelINS1_5radix10policy_hubIiiyE10Policy1000ELNS0_9SortOrderE0EiiyiiNS1_21identity_decomposer_tEEEvPT5_SB_PT3_PKSC_PT1_PKSG_PT2_PKSK_T4_iiT6_E1s+26112], %r444;
$L__BB22_2:
	ld.param.u32 	%r2078, [_ZN3cub18CUB_300001_SM_10006detail10radix_sort29DeviceRadixSortOnesweepKernelINS1_5radix10policy_hubIiiyE10Policy1000ELNS0_9SortOrderE0EiiyiiNS1_21identity_decomposer_tEEEvPT5_SB_PT3_PKSC_PT1_PKSG_PT2_PKSK_T4_iiT6__param_8];
	bar.sync 	0;
	ld.shared.u32 	%r3, [_ZZN3cub18CUB_300001_SM_10006detail10radix_sort29DeviceRadixSortOnesweepKernelINS1_5radix10policy_hubIiiyE10Policy1000ELNS0_9SortOrderE0EiiyiiNS1_21identity_decomposer_tEEEvPT5_SB_PT3_PKSC_PT1_PKSG_PT2_PKSK_T4_iiT6_E1s+26112];
	mul.lo.s32 	%r445, %r3, 6528;
	add.s32 	%r4, %r445, 6528;
	setp.gt.s32 	%p2, %r4, %r2078;
	cvt.s64.s32 	%rd4, %r445;
	@%p2 bra 	$L__BB22_4;
	and.b32  	%r446, %r1, 31;
	and.b32  	%r447, %r1, 992;
	mul.lo.s32 	%r448, %r447, 17;
	or.b32  	%r449, %r448, %r446;
	cvt.u64.u32 	%rd52, %r449;
	add.s64 	%rd53, %rd52, %rd4;
	shl.b64 	%rd54, %rd53, 2;
	add.s64 	%rd55, %rd3, %rd54;
	ld.global.u32 	%r2165, [%rd55];
	ld.global.u32 	%r2164, [%rd55+128];
	ld.global.u32 	%r2163, [%rd55+256];
	ld.global.u32 	%r2162, [%rd55+384];
	ld.global.u32 	%r2161, [%rd55+512];
	ld.global.u32 	%r2160, [%rd55+640];
	ld.global.u32 	%r2159, [%rd55+768];
	ld.global.u32 	%r2158, [%rd55+896];
	ld.global.u32 	%r2157, [%rd55+1024];
	ld.global.u32 	%r2156, [%rd55+1152];
	ld.global.u32 	%r2155, [%rd55+1280];
	ld.global.u32 	%r2154, [%rd55+1408];
	ld.global.u32 	%r2153, [%rd55+1536];
	ld.global.u32 	%r2152, [%rd55+1664];
	ld.global.u32 	%r2151, [%rd55+1792];
	ld.global.u32 	%r2150, [%rd55+1920];
	ld.global.u32 	%r2149, [%rd55+2048];
	bra.uni 	$L__BB22_38;
$L__BB22_4:
	ld.param.u32 	%r2079, [_ZN3cub18CUB_300001_SM_10006detail10radix_sort29DeviceRadixSortOnesweepKernelINS1_5radix10policy_hubIiiyE10Policy1000ELNS0_9SortOrderE0EiiyiiNS1_21identity_decomposer_tEEEvPT5_SB_PT3_PKSC_PT1_PKSG_PT2_PKSK_T4_iiT6__param_8];
	cvt.u32.u64 	%r451, %rd4;
	sub.s32 	%r22, %r2079, %r451;
	and.b32  	%r452, %r1, 31;
	and.b32  	%r453, %r1, 992;
	mul.lo.s32 	%r454, %r453, 17;
	or.b32  	%r23, %r454, %r452;
	setp.ge.s32 	%p3, %r23, %r22;
	cvt.u64.u32 	%rd56, %r23;
	add.s64 	%rd57, %rd56, %rd4;
	shl.b64 	%rd58, %rd57, 2;
	add.s64 	%rd5, %rd3, %rd58;
	mov.b32 	%r2165, 2147483647;
	@%p3 bra 	$L__BB22_6;
	ld.global.u32 	%r2165, [%rd5];
$L__BB22_6:
	add.s32 	%r456, %r23, 32;
	setp.ge.s32 	%p4, %r456, %r22;
	mov.b32 	%r2164, 2147483647;
	@%p4 bra 	$L__BB22_8;
	ld.global.u32 	%r2164, [%rd5+128];
$L__BB22_8:
	add.s32 	%r458, %r23, 64;
	setp.ge.s32 	%p5, %r458, %r22;
	mov.b32 	%r2163, 2147483647;
	@%p5 bra 	$L__BB22_10;
	ld.global.u32 	%r2163, [%rd5+256];
$L__BB22_10:
	add.s32 	%r460, %r23, 96;
	setp.ge.s32 	%p6, %r460, %r22;
	mov.b32 	%r2162, 2147483647;
	@%p6 bra 	$L__BB22_12;
	ld.global.u32 	%r2162, [%rd5+384];
$L__BB22_12:
	add.s32 	%r462, %r23, 128;
	setp.ge.s32 	%p7, %r462, %r22;
	mov.b32 	%r2161, 2147483647;
	@%p7 bra 	$L__BB22_14;
	ld.global.u32 	%r2161, [%rd5+512];
$L__BB22_14:
	add.s32 	%r464, %r23, 160;
	setp.ge.s32 	%p8, %r464, %r22;
	mov.b32 	%r2160, 2147483647;
	@%p8 bra 	$L__BB22_16;
	ld.global.u32 	%r2160, [%rd5+640];
$L__BB22_16:
	add.s32 	%r466, %r23, 192;
	setp.ge.s32 	%p9, %r466, %r22;
	mov.b32 	%r2159, 2147483647;
	@%p9 bra 	$L__BB22_18;
	ld.global.u32 	%r2159, [%rd5+768];
$L__BB22_18:
	add.s32 	%r468, %r23, 224;
	setp.ge.s32 	%p10, %r468, %r22;
	mov.b32 	%r2158, 2147483647;
	@%p10 bra 	$L__BB22_20;
	ld.global.u32 	%r2158, [%rd5+896];
$L__BB22_20:
	add.s32 	%r470, %r23, 256;
	setp.ge.s32 	%p11, %r470, %r22;
	mov.b32 	%r2157, 2147483647;
	@%p11 bra 	$L__BB22_22;
	ld.global.u32 	%r2157, [%rd5+1024];
$L__BB22_22:
	add.s32 	%r472, %r23, 288;
	setp.ge.s32 	%p12, %r472, %r22;
	mov.b32 	%r2156, 2147483647;
	@%p12 bra 	$L__BB22_24;
	ld.global.u32 	%r2156, [%rd5+1152];
$L__BB22_24:
	add.s32 	%r474, %r23, 320;
	setp.ge.s32 	%p13, %r474, %r22;
	mov.b32 	%r2155, 2147483647;
	@%p13 bra 	$L__BB22_26;
	ld.global.u32 	%r2155, [%rd5+1280];
$L__BB22_26:
	add.s32 	%r476, %r23, 352;
	setp.ge.s32 	%p14, %r476, %r22;
	mov.b32 	%r2154, 2147483647;
	@%p14 bra 	$L__BB22_28;
	ld.global.u32 	%r2154, [%rd5+1408];
$L__BB22_28:
	add.s32 	%r478, %r23, 384;
	setp.ge.s32 	%p15, %r478, %r22;
	mov.b32 	%r2153, 2147483647;
	@%p15 bra 	$L__BB22_30;
	ld.global.u32 	%r2153, [%rd5+1536];
$L__BB22_30:
	add.s32 	%r480, %r23, 416;
	setp.ge.s32 	%p16, %r480, %r22;
	mov.b32 	%r2152, 2147483647;
	@%p16 bra 	$L__BB22_32;
	ld.global.u32 	%r2152, [%rd5+1664];
$L__BB22_32:
	add.s32 	%r482, %r23, 448;
	setp.ge.s32 	%p17, %r482, %r22;
	mov.b32 	%r2151, 2147483647;
	@%p17 bra 	$L__BB22_34;
	ld.global.u32 	%r2151, [%rd5+1792];
$L__BB22_34:
	add.s32 	%r484, %r23, 480;
	setp.ge.s32 	%p18, %r484, %r22;
	mov.b32 	%r2150, 2147483647;
	@%p18 bra 	$L__BB22_36;
	ld.global.u32 	%r2150, [%rd5+1920];
$L__BB22_36:
	add.s32 	%r486, %r23, 512;
	setp.ge.s32 	%p19, %r486, %r22;
	mov.b32 	%r2149, 2147483647;
	@%p19 bra 	$L__BB22_38;
	ld.global.u32 	%r2149, [%rd5+2048];
$L__BB22_38:
	ld.param.u32 	%r2131, [_ZN3cub18CUB_300001_SM_10006detail10radix_sort29DeviceRadixSortOnesweepKernelINS1_5radix10policy_hubIiiyE10Policy1000ELNS0_9SortOrderE0EiiyiiNS1_21identity_decomposer_tEEEvPT5_SB_PT3_PKSC_PT1_PKSG_PT2_PKSK_T4_iiT6__param_10];
	mov.b32 	%r487, -1;
	shl.b32 	%r488, %r487, %r2131;
	not.b32 	%r74, %r488;
	shr.u32 	%r75, %r1, 5;
	shl.b32 	%r489, %r75, 10;
	mov.u32 	%r490, _ZZN3cub18CUB_300001_SM_10006detail10radix_sort29DeviceRadixSortOnesweepKernelINS1_5radix10policy_hubIiiyE10Policy1000ELNS0_9SortOrderE0EiiyiiNS1_21identity_decomposer_tEEEvPT5_SB_PT3_PKSC_PT1_PKSG_PT2_PKSK_T4_iiT6_E1s;
	add.s32 	%r76, %r490, %r489;
	setp.gt.s32 	%p20, %r443, 255;
	@%p20 bra 	$L__BB22_51;
	max.s32 	%r491, %r443, 224;
	sub.s32 	%r492, %r491, %r443;
	add.s32 	%r493, %r492, 31;
	shr.u32 	%r494, %r493, 5;
	add.s32 	%r77, %r494, 1;
	and.b32  	%r78, %r77, 15;
	setp.lt.u32 	%p21, %r493, 480;
	mov.u32 	%r2169, %r443;
	@%p21 bra 	$L__BB22_42;
	and.b32  	%r495, %r77, 268435440;
	neg.s32 	%r2167, %r495;
	shl.b32 	%r497, %r443, 2;
	add.s32 	%r498, %r489, %r497;
	add.s32 	%r500, %r498, %r490;
	add.s32 	%r2166, %r500, 1024;
	mov.u32 	%r2169, %r443;
$L__BB22_41:
	.pragma "nounroll";
	mov.b32 	%r501, 0;
	st.shared.u32 	[%r2166+-1024], %r501;
	st.shared.u32 	[%r2166+-896], %r501;
	st.shared.u32 	[%r2166+-768], %r501;
	st.shared.u32 	[%r2166+-640], %r501;
	st.shared.u32 	[%r2166+-512], %r501;
	st.shared.u32 	[%r2166+-384], %r501;
	st.shared.u32 	[%r2166+-256], %r501;
	st.shared.u32 	[%r2166+-128], %r501;
	st.shared.u32 	[%r2166], %r501;
	st.shared.u32 	[%r2166+128], %r501;
	st.shared.u32 	[%r2166+256], %r501;
	st.shared.u32 	[%r2166+384], %r501;
	st.shared.u32 	[%r2166+512], %r501;
	st.shared.u32 	[%r2166+640], %r501;
	st.shared.u32 	[%r2166+768], %r501;
	st.shared.u32 	[%r2166+896], %r501;
	add.s32 	%r2169, %r2169, 512;
	add.s32 	%r2167, %r2167, 16;
	add.s32 	%r2166, %r2166, 2048;
	setp.ne.s32 	%p22, %r2167, 0;
	@%p22 bra 	$L__BB22_41;
$L__BB22_42:
	setp.eq.s32 	%p23, %r78, 0;
	@%p23 bra 	$L__BB22_51;
	and.b32  	%r88, %r77, 7;
	setp.lt.u32 	%p24, %r78, 8;
	@%p24 bra 	$L__BB22_45;
	shl.b32 	%r502, %r2169, 2;
	add.s32 	%r503, %r76, %r502;
	mov.b32 	%r504, 0;
	st.shared.u32 	[%r503], %r504;
	st.shared.u32 	[%r503+128], %r504;
	st.shared.u32 	[%r503+256], %r504;
	st.shared.u32 	[%r503+384], %r504;
	st.shared.u32 	[%r503+512], %r504;
	st.shared.u32 	[%r503+640], %r504;
	st.shared.u32 	[%r503+768], %r504;
	st.shared.u32 	[%r503+896], %r504;
	add.s32 	%r2169, %r2169, 256;
$L__BB22_45:
	setp.eq.s32 	%p25, %r88, 0;
	@%p25 bra 	$L__BB22_51;
	and.b32  	%r91, %r77, 3;
	setp.lt.u32 	%p26, %r88, 4;
	@%p26 bra 	$L__BB22_48;
	shl.b32 	%r505, %r2169, 2;
	add.s32 	%r506, %r76, %r505;
	mov.b32 	%r507, 0;
	st.shared.u32 	[%r506], %r507;
	st.shared.u32 	[%r506+128], %r507;
	st.shared.u32 	[%r506+256], %r507;
	st.shared.u32 	[%r506+384], %r507;
	add.s32 	%r2169, %r2169, 128;
$L__BB22_48:
	setp.eq.s32 	%p27, %r91, 0;
	@%p27 bra 	$L__BB22_51;
	shl.b32 	%r509, %r2169, 2;
	add.s32 	%r510, %r489, %r509;
	add.s32 	%r2173, %r490, %r510;
	neg.s32 	%r2172, %r91;
$L__BB22_50:
	.pragma "nounroll";
	mov.b32 	%r512, 0;
	st.shared.u32 	[%r2173], %r512;
	add.s32 	%r2173, %r2173, 128;
	add.s32 	%r2172, %r2172, 1;
	setp.ne.s32 	%p28, %r2172, 0;
	@%p28 bra 	$L__BB22_50;
$L__BB22_51:
	ld.param.u32 	%r2094, [_ZN3cub18CUB_300001_SM_10006detail10radix_sort29DeviceRadixSortOnesweepKernelINS1_5radix10policy_hubIiiyE10Policy1000ELNS0_9SortOrderE0EiiyiiNS1_21identity_decomposer_tEEEvPT5_SB_PT3_PKSC_PT1_PKSG_PT2_PKSK_T4_iiT6__param_9];
	bar.warp.sync 	-1;
	xor.b32  	%r514, %r2165, -2147483648;
	shr.u32 	%r515, %r514, %r2094;
	and.b32  	%r100, %r515, %r74;
	shl.b32 	%r516, %r100, 2;
	add.s32 	%r517, %r76, %r516;
	atom.shared.add.u32 	%r518, [%r517], 1;
	xor.b32  	%r2227, %r2164, -2147483648;
	shr.u32 	%r520, %r2227, %r2094;
	and.b32  	%r521, %r520, %r74;
	shl.b32 	%r522, %r521, 2;
	add.s32 	%r523, %r76, %r522;
	atom.shared.add.u32 	%r524, [%r523], 1;
	xor.b32  	%r2226, %r2163, -2147483648;
	shr.u32 	%r526, %r2226, %r2094;
	and.b32  	%r527, %r526, %r74;
	shl.b32 	%r528, %r527, 2;
	add.s32 	%r529, %r76, %r528;
	atom.shared.add.u32 	%r530, [%r529], 1;
	xor.b32  	%r2225, %r2162, -2147483648;
	shr.u32 	%r532, %r2225, %r2094;
	and.b32  	%r533, %r532, %r74;
	shl.b32 	%r534, %r533, 2;
	add.s32 	%r535, %r76, %r534;
	atom.shared.add.u32 	%r536, [%r535], 1;
	xor.b32  	%r537, %r2161, -2147483648;
	shr.u32 	%r538, %r537, %r2094;
	and.b32  	%r539, %r538, %r74;
	shl.b32 	%r540, %r539, 2;
	add.s32 	%r541, %r76, %r540;
	atom.shared.add.u32 	%r542, [%r541], 1;
	xor.b32  	%r543, %r2160, -2147483648;
	shr.u32 	%r544, %r543, %r2094;
	and.b32  	%r545, %r544, %r74;
	shl.b32 	%r546, %r545, 2;
	add.s32 	%r547, %r76, %r546;
	atom.shared.add.u32 	%r548, [%r547], 1;
	xor.b32  	%r549, %r2159, -2147483648;
	shr.u32 	%r550, %r549, %r2094;
	and.b32  	%r551, %r550, %r74;
	shl.b32 	%r552, %r551, 2;
	add.s32 	%r553, %r76, %r552;
	atom.shared.add.u32 	%r554, [%r553], 1;
	xor.b32  	%r555, %r2158, -2147483648;
	shr.u32 	%r556, %r555, %r2094;
	and.b32  	%r557, %r556, %r74;
	shl.b32 	%r558, %r557, 2;
	add.s32 	%r559, %r76, %r558;
	atom.shared.add.u32 	%r560, [%r559], 1;
	xor.b32  	%r561, %r2157, -2147483648;
	shr.u32 	%r562, %r561, %r2094;
	and.b32  	%r563, %r562, %r74;
	shl.b32 	%r564, %r563, 2;
	add.s32 	%r565, %r76, %r564;
	atom.shared.add.u32 	%r566, [%r565], 1;
	xor.b32  	%r567, %r2156, -2147483648;
	shr.u32 	%r568, %r567, %r2094;
	and.b32  	%r569, %r568, %r74;
	shl.b32 	%r570, %r569, 2;
	add.s32 	%r571, %r76, %r570;
	atom.shared.add.u32 	%r572, [%r571], 1;
	xor.b32  	%r573, %r2155, -2147483648;
	shr.u32 	%r574, %r573, %r2094;
	and.b32  	%r575, %r574, %r74;
	shl.b32 	%r576, %r575, 2;
	add.s32 	%r577, %r76, %r576;
	atom.shared.add.u32 	%r578, [%r577], 1;
	xor.b32  	%r579, %r2154, -2147483648;
	shr.u32 	%r580, %r579, %r2094;
	and.b32  	%r581, %r580, %r74;
	shl.b32 	%r582, %r581, 2;
	add.s32 	%r583, %r76, %r582;
	atom.shared.add.u32 	%r584, [%r583], 1;
	xor.b32  	%r585, %r2153, -2147483648;
	shr.u32 	%r586, %r585, %r2094;
	and.b32  	%r587, %r586, %r74;
	shl.b32 	%r588, %r587, 2;
	add.s32 	%r589, %r76, %r588;
	atom.shared.add.u32 	%r590, [%r589], 1;
	xor.b32  	%r591, %r2152, -2147483648;
	shr.u32 	%r592, %r591, %r2094;
	and.b32  	%r593, %r592, %r74;
	shl.b32 	%r594, %r593, 2;
	add.s32 	%r595, %r76, %r594;
	atom.shared.add.u32 	%r596, [%r595], 1;
	xor.b32  	%r597, %r2151, -2147483648;
	shr.u32 	%r598, %r597, %r2094;
	and.b32  	%r599, %r598, %r74;
	shl.b32 	%r600, %r599, 2;
	add.s32 	%r601, %r76, %r600;
	atom.shared.add.u32 	%r602, [%r601], 1;
	xor.b32  	%r603, %r2150, -2147483648;
	shr.u32 	%r604, %r603, %r2094;
	and.b32  	%r605, %r604, %r74;
	shl.b32 	%r606, %r605, 2;
	add.s32 	%r607, %r76, %r606;
	atom.shared.add.u32 	%r608, [%r607], 1;
	xor.b32  	%r2212, %r2149, -2147483648;
	shr.u32 	%r610, %r2212, %r2094;
	and.b32  	%r611, %r610, %r74;
	shl.b32 	%r612, %r611, 2;
	add.s32 	%r613, %r76, %r612;
	atom.shared.add.u32 	%r614, [%r613], 1;
	bar.sync 	0;
	setp.gt.u32 	%p29, %r1, 255;
	shl.b32 	%r615, %r1, 2;
	add.s32 	%r101, %r490, %r615;
	mov.b32 	%r2174, 0;
	@%p29 bra 	$L__BB22_53;
	ld.shared.u32 	%r617, [%r101];
	mov.b32 	%r618, 0;
	st.shared.u32 	[%r101], %r618;
	ld.shared.u32 	%r619, [%r101+1024];
	st.shared.u32 	[%r101+1024], %r617;
	add.s32 	%r620, %r619, %r617;
	ld.shared.u32 	%r621, [%r101+2048];
	st.shared.u32 	[%r101+2048], %r620;
	add.s32 	%r622, %r621, %r620;
	ld.shared.u32 	%r623, [%r101+3072];
	st.shared.u32 	[%r101+3072], %r622;
	add.s32 	%r624, %r623, %r622;
	ld.shared.u32 	%r625, [%r101+4096];
	st.shared.u32 	[%r101+4096], %r624;
	add.s32 	%r626, %r625, %r624;
	ld.shared.u32 	%r627, [%r101+5120];
	st.shared.u32 	[%r101+5120], %r626;
	add.s32 	%r628, %r627, %r626;
	ld.shared.u32 	%r629, [%r101+6144];
	st.shared.u32 	[%r101+6144], %r628;
	add.s32 	%r630, %r629, %r628;
	ld.shared.u32 	%r631, [%r101+7168];
	st.shared.u32 	[%r101+7168], %r630;
	add.s32 	%r632, %r631, %r630;
	ld.shared.u32 	%r633, [%r101+8192];
	st.shared.u32 	[%r101+8192], %r632;
	add.s32 	%r634, %r633, %r632;
	ld.shared.u32 	%r635, [%r101+9216];
	st.shared.u32 	[%r101+9216], %r634;
	add.s32 	%r636, %r635, %r634;
	ld.shared.u32 	%r637, [%r101+10240];
	st.shared.u32 	[%r101+10240], %r636;
	add.s32 	%r638, %r637, %r636;
	ld.shared.u32 	%r639, [%r101+11264];
	st.shared.u32 	[%r101+11264], %r638;
	add.s32 	%r2174, %r639, %r638;
$L__BB22_53:
	setp.gt.u32 	%p30, %r1, 255;
	shl.b32 	%r640, %r3, 8;
	add.s32 	%r641, %r640, %r1;
	mul.wide.s32 	%rd59, %r641, 4;
	add.s64 	%rd6, %rd2, %rd59;
	@%p30 bra 	$L__BB22_55;
	or.b32  	%r642, %r2174, 1073741824;
	st.volatile.global.u32 	[%rd6], %r642;
$L__BB22_55:
	ld.param.u64 	%rd442, [_ZN3cub18CUB_300001_SM_10006detail10radix_sort29DeviceRadixSortOnesweepKernelINS1_5radix10policy_hubIiiyE10Policy1000ELNS0_9SortOrderE0EiiyiiNS1_21identity_decomposer_tEEEvPT5_SB_PT3_PKSC_PT1_PKSG_PT2_PKSK_T4_iiT6__param_7];
	xor.b32  	%r2223, %r2160, -2147483648;
	xor.b32  	%r2224, %r2161, -2147483648;
	xor.b32  	%r2222, %r2159, -2147483648;
	xor.b32  	%r2221, %r2158, -2147483648;
	xor.b32  	%r2228, %r2165, -2147483648;
	xor.b32  	%r2218, %r2155, -2147483648;
	xor.b32  	%r2220, %r2157, -2147483648;
	xor.b32  	%r2217, %r2154, -2147483648;
	xor.b32  	%r2219, %r2156, -2147483648;
	xor.b32  	%r2215, %r2152, -2147483648;
	xor.b32  	%r2216, %r2153, -2147483648;
	xor.b32  	%r2213, %r2150, -2147483648;
	xor.b32  	%r2214, %r2151, -2147483648;
	setp.lt.u32 	%p31, %r1, 256;
	setp.eq.s32 	%p32, %r2174, 6528;
	and.pred  	%p33, %p31, %p32;
	selp.u32 	%r643, 1, 0, %p33;
	{ 
	.reg .pred 	%p1; 
	.reg .pred 	%p2; 
	setp.ne.u32 	%p1, %r643, 0; 
	bar.red.or.pred 	%p2, 0, %p1; 
	selp.u32 	%r644, 1, 0, %p2; 
	}
	setp.eq.s32 	%p34, %r644, 0;
	and.b32  	%r645, %r1, 992;
	and.b32  	%r646, %r1, 31;
	mul.lo.s32 	%r647, %r645, 17;
	or.b32  	%r648, %r647, %r646;
	cvt.u64.u32 	%rd7, %r648;
	mul.lo.s32 	%r649, %r3, 6528;
	cvt.s64.s32 	%rd60, %r649;
	add.s64 	%rd61, %rd7, %rd60;
	cvta.to.global.u64 	%rd62, %rd442;
	shl.b64 	%rd63, %rd61, 2;
	add.s64 	%rd8, %rd62, %rd63;
	cvt.u64.u32 	%rd9, %r1;
	@%p34 bra 	$L__BB22_175;
	setp.gt.u32 	%p35, %r1, 255;
	shl.b32 	%r650, %r1, 3;
	mov.u32 	%r651, _ZZN3cub18CUB_300001_SM_10006detail10radix_sort29DeviceRadixSortOnesweepKernelINS1_5radix10policy_hubIiiyE10Policy1000ELNS0_9SortOrderE0EiiyiiNS1_21identity_decomposer_tEEEvPT5_SB_PT3_PKSC_PT1_PKSG_PT2_PKSK_T4_iiT6_E1s;
	add.s32 	%r652, %r651, %r650;
	add.s32 	%r121, %r652, 26112;
	@%p35 bra 	$L__BB22_64;
	ld.param.u64 	%rd436, [_ZN3cub18CUB_300001_SM_10006detail10radix_sort29DeviceRadixSortOnesweepKernelINS1_5radix10policy_hubIiiyE10Policy1000ELNS0_9SortOrderE0EiiyiiNS1_21identity_decomposer_tEEEvPT5_SB_PT3_PKSC_PT1_PKSG_PT2_PKSK_T4_iiT6__param_3];
	cvta.to.global.u64 	%rd64, %rd436;
	shl.b64 	%rd65, %rd9, 3;
	add.s64 	%rd66, %rd64, %rd65;
	ld.global.u64 	%rd67, [%rd66];
	setp.gt.u32 	%p36, %r1, %r100;
	selp.b64 	%rd68, 6528, 0, %p36;
	sub.s64 	%rd455, %rd67, %rd68;
	st.shared.u64 	[%r121], %rd455;
	setp.lt.s32 	%p37, %r3, 1;
	mov.u32 	%r2178, %r2174;
	@%p37 bra 	$L__BB22_63;
	mov.b32 	%r2176, -1;
	mov.u32 	%r2175, %r3;
	mov.u32 	%r2178, %r2174;
$L__BB22_59:
	ld.param.u64 	%rd429, [_ZN3cub18CUB_300001_SM_10006detail10radix_sort29DeviceRadixSortOnesweepKernelINS1_5radix10policy_hubIiiyE10Policy1000ELNS0_9SortOrderE0EiiyiiNS1_21identity_decomposer_tEEEvPT5_SB_PT3_PKSC_PT1_PKSG_PT2_PKSK_T4_iiT6__param_0];
	add.s32 	%r125, %r2175, -1;
	shl.b32 	%r654, %r125, 8;
	add.s32 	%r655, %r654, %r1;
	cvta.to.global.u64 	%rd69, %rd429;
	mul.wide.s32 	%rd70, %r655, 4;
	add.s64 	%rd11, %rd69, %rd70;
$L__BB22_60:
	membar.cta;
	ld.volatile.global.u32 	%r126, [%rd11];
	setp.eq.s32 	%p38, %r126, 0;
	@%p38 bra 	$L__BB22_60;
	and.b32  	%r656, %r126, 1073741823;
	add.s32 	%r2178, %r656, %r2178;
	setp.gt.s32 	%p39, %r126, -1;
	vote.sync.ballot.b32 	%r2176, %p39, %r2176;
	setp.gt.u32 	%p41, %r2175, 1;
	and.pred  	%p42, %p39, %p41;
	mov.u32 	%r2175, %r125;
	@%p42 bra 	$L__BB22_59;
	ld.shared.u64 	%rd455, [%r121];
$L__BB22_63:
	or.b32  	%r657, %r2178, -2147483648;
	st.volatile.global.u32 	[%rd6], %r657;
	sub.s32 	%r658, %r2178, %r2174;
	cvt.s64.s32 	%rd71, %r658;
	add.s64 	%rd72, %rd455, %rd71;
	st.shared.u64 	[%r121], %rd72;
$L__BB22_64:
	ld.param.u32 	%r2080, [_ZN3cub18CUB_300001_SM_10006detail10radix_sort29DeviceRadixSortOnesweepKernelINS1_5radix10policy_hubIiiyE10Policy1000ELNS0_9SortOrderE0EiiyiiNS1_21identity_decomposer_tEEEvPT5_SB_PT3_PKSC_PT1_PKSG_PT2_PKSK_T4_iiT6__param_8];
	ld.param.u64 	%rd432, [_ZN3cub18CUB_300001_SM_10006detail10radix_sort29DeviceRadixSortOnesweepKernelINS1_5radix10policy_hubIiiyE10Policy1000ELNS0_9SortOrderE0EiiyiiNS1_21identity_decomposer_tEEEvPT5_SB_PT3_PKSC_PT1_PKSG_PT2_PKSK_T4_iiT6__param_2];
	setp.gt.u32 	%p43, %r1, 255;
	setp.lt.s32 	%p44, %r4, %r2080;
	setp.eq.s64 	%p45, %rd432, 0;
	or.pred  	%p46, %p45, %p44;
	or.pred  	%p47, %p43, %p46;
	@%p47 bra 	$L__BB22_66;
	ld.param.u64 	%rd433, [_ZN3cub18CUB_300001_SM_10006detail10radix_sort29DeviceRadixSortOnesweepKernelINS1_5radix10policy_hubIiiyE10Policy1000ELNS0_9SortOrderE0EiiyiiNS1_21identity_decomposer_tEEEvPT5_SB_PT3_PKSC_PT1_PKSG_PT2_PKSK_T4_iiT6__param_2];
	ld.shared.u64 	%rd73, [%r121];
	setp.gt.u32 	%p48, %r1, %r100;
	selp.b64 	%rd74, 6528, 0, %p48;
	cvt.s64.s32 	%rd75, %r2174;
	add.s64 	%rd76, %rd74, %rd75;
	add.s64 	%rd77, %rd76, %rd73;
	cvta.to.global.u64 	%rd78, %rd433;
	shl.b64 	%rd79, %rd9, 3;
	add.s64 	%rd80, %rd78, %rd79;
	st.global.u64 	[%rd80], %rd77;
$L__BB22_66:
	ld.param.u32 	%r2081, [_ZN3cub18CUB_300001_SM_10006detail10radix_sort29DeviceRadixSortOnesweepKernelINS1_5radix10policy_hubIiiyE10Policy1000ELNS0_9SortOrderE0EiiyiiNS1_21identity_decomposer_tEEEvPT5_SB_PT3_PKSC_PT1_PKSG_PT2_PKSK_T4_iiT6__param_8];
	setp.gt.s32 	%p49, %r4, %r2081;
	bar.sync 	0;
	shl.b32 	%r659, %r100, 3;
	add.s32 	%r661, %r651, %r659;
	ld.shared.u64 	%rd14, [%r661+26112];
	@%p49 bra 	$L__BB22_68;
	add.s64 	%rd81, %rd14, %rd7;
	shl.b64 	%rd82, %rd81, 2;
	add.s64 	%rd83, %rd1, %rd82;
	st.global.u32 	[%rd83], %r2165;
	st.global.u32 	[%rd83+128], %r2164;
	st.global.u32 	[%rd83+256], %r2163;
	st.global.u32 	[%rd83+384], %r2162;
	st.global.u32 	[%rd83+512], %r2161;
	st.global.u32 	[%rd83+640], %r2160;
	st.global.u32 	[%rd83+768], %r2159;
	st.global.u32 	[%rd83+896], %r2158;
	st.global.u32 	[%rd83+1024], %r2157;
	st.global.u32 	[%rd83+1152], %r2156;
	st.global.u32 	[%rd83+1280], %r2155;
	st.global.u32 	[%rd83+1408], %r2154;
	st.global.u32 	[%rd83+1536], %r2153;
	st.global.u32 	[%rd83+1664], %r2152;
	st.global.u32 	[%rd83+1792], %r2151;
	st.global.u32 	[%rd83+1920], %r2150;
	st.global.u32 	[%rd83+2048], %r2149;
	bra.uni 	$L__BB22_102;
$L__BB22_68:
	ld.param.u32 	%r2082, [_ZN3cub18CUB_300001_SM_10006detail10radix_sort29DeviceRadixSortOnesweepKernelINS1_5radix10policy_hubIiiyE10Policy1000ELNS0_9SortOrderE0EiiyiiNS1_21identity_decomposer_tEEEvPT5_SB_PT3_PKSC_PT1_PKSG_PT2_PKSK_T4_iiT6__param_8];
	cvt.u32.u64 	%r662, %rd7;
	mad.lo.s32 	%r130, %r3, -6528, %r2082;
	setp.ge.s32 	%p50, %r662, %r130;
	add.s64 	%rd84, %rd14, %rd7;
	shl.b64 	%rd85, %rd84, 2;
	add.s64 	%rd15, %rd1, %rd85;
	@%p50 bra 	$L__BB22_70;
	st.global.u32 	[%rd15], %r2165;
$L__BB22_70:
	add.s32 	%r664, %r662, 32;
	setp.ge.s32 	%p51, %r664, %r130;
	@%p51 bra 	$L__BB22_72;
	st.global.u32 	[%rd15+128], %r2164;
$L__BB22_72:
	add.s32 	%r666, %r662, 64;
	setp.ge.s32 	%p52, %r666, %r130;
	@%p52 bra 	$L__BB22_74;
	st.global.u32 	[%rd15+256], %r2163;
$L__BB22_74:
	add.s32 	%r668, %r662, 96;
	setp.ge.s32 	%p53, %r668, %r130;
	@%p53 bra 	$L__BB22_76;
	st.global.u32 	[%rd15+384], %r2162;
$L__BB22_76:
	add.s32 	%r670, %r662, 128;
	setp.ge.s32 	%p54, %r670, %r130;
	@%p54 bra 	$L__BB22_78;
	st.global.u32 	[%rd15+512], %r2161;
$L__BB22_78:
	add.s32 	%r672, %r662, 160;
	setp.ge.s32 	%p55, %r672, %r130;
	@%p55 bra 	$L__BB22_80;
	st.global.u32 	[%rd15+640], %r2160;
$L__BB22_80:
	add.s32 	%r674, %r662, 192;
	setp.ge.s32 	%p56, %r674, %r130;
	@%p56 bra 	$L__BB22_82;
	st.global.u32 	[%rd15+768], %r2159;
$L__BB22_82:
	add.s32 	%r676, %r662, 224;
	setp.ge.s32 	%p57, %r676, %r130;
	@%p57 bra 	$L__BB22_84;
	st.global.u32 	[%rd15+896], %r2158;
$L__BB22_84:
	add.s32 	%r678, %r662, 256;
	setp.ge.s32 	%p58, %r678, %r130;
	@%p58 bra 	$L__BB22_86;
	st.global.u32 	[%rd15+1024], %r2157;
$L__BB22_86:
	add.s32 	%r680, %r662, 288;
	setp.ge.s32 	%p59, %r680, %r130;
	@%p59 bra 	$L__BB22_88;
	st.global.u32 	[%rd15+1152], %r2156;
$L__BB22_88:
	add.s32 	%r682, %r662, 320;
	setp.ge.s32 	%p60, %r682, %r130;
	@%p60 bra 	$L__BB22_90;
	st.global.u32 	[%rd15+1280], %r2155;
$L__BB22_90:
	add.s32 	%r684, %r662, 352;
	setp.ge.s32 	%p61, %r684, %r130;
	@%p61 bra 	$L__BB22_92;
	st.global.u32 	[%rd15+1408], %r2154;
$L__BB22_92:
	add.s32 	%r686, %r662, 384;
	setp.ge.s32 	%p62, %r686, %r130;
	@%p62 bra 	$L__BB22_94;
	st.global.u32 	[%rd15+1536], %r2153;
$L__BB22_94:
	add.s32 	%r688, %r662, 416;
	setp.ge.s32 	%p63, %r688, %r130;
	@%p63 bra 	$L__BB22_96;
	st.global.u32 	[%rd15+1664], %r2152;
$L__BB22_96:
	add.s32 	%r690, %r662, 448;
	setp.ge.s32 	%p64, %r690, %r130;
	@%p64 bra 	$L__BB22_98;
	st.global.u32 	[%rd15+1792], %r2151;
$L__BB22_98:
	add.s32 	%r692, %r662, 480;
	setp.ge.s32 	%p65, %r692, %r130;
	@%p65 bra 	$L__BB22_100;
	st.global.u32 	[%rd15+1920], %r2150;
$L__BB22_100:
	add.s32 	%r694, %r662, 512;
	setp.ge.s32 	%p66, %r694, %r130;
	@%p66 bra 	$L__BB22_102;
	st.global.u32 	[%rd15+2048], %r2149;
$L__BB22_102:
	ld.param.u32 	%r2083, [_ZN3cub18CUB_300001_SM_10006detail10radix_sort29DeviceRadixSortOnesweepKernelINS1_5radix10policy_hubIiiyE10Policy1000ELNS0_9SortOrderE0EiiyiiNS1_21identity_decomposer_tEEEvPT5_SB_PT3_PKSC_PT1_PKSG_PT2_PKSK_T4_iiT6__param_8];
	setp.gt.s32 	%p67, %r4, %r2083;
	@%p67 bra 	$L__BB22_104;
	ld.global.u32 	%r2211, [%rd8];
	ld.global.u32 	%r2210, [%rd8+128];
	ld.global.u32 	%r2209, [%rd8+256];
	ld.global.u32 	%r2208, [%rd8+384];
	ld.global.u32 	%r2207, [%rd8+512];
	ld.global.u32 	%r2206, [%rd8+640];
	ld.global.u32 	%r2205, [%rd8+768];
	ld.global.u32 	%r2204, [%rd8+896];
	ld.global.u32 	%r2203, [%rd8+1024];
	ld.global.u32 	%r2202, [%rd8+1152];
	ld.global.u32 	%r2201, [%rd8+1280];
	ld.global.u32 	%r2200, [%rd8+1408];
	ld.global.u32 	%r2199, [%rd8+1536];
	ld.global.u32 	%r2198, [%rd8+1664];
	ld.global.u32 	%r2197, [%rd8+1792];
	ld.global.u32 	%r2196, [%rd8+1920];
	ld.global.u32 	%r2195, [%rd8+2048];
	bra.uni 	$L__BB22_138;
$L__BB22_104:
	ld.param.u32 	%r2084, [_ZN3cub18CUB_300001_SM_10006detail10radix_sort29DeviceRadixSortOnesweepKernelINS1_5radix10policy_hubIiiyE10Policy1000ELNS0_9SortOrderE0EiiyiiNS1_21identity_decomposer_tEEEvPT5_SB_PT3_PKSC_PT1_PKSG_PT2_PKSK_T4_iiT6__param_8];
	cvt.u32.u64 	%r696, %rd7;
	sub.s32 	%r148, %r2084, %r649;
	setp.ge.s32 	%p68, %r696, %r148;
	@%p68 bra 	$L__BB22_106;
	ld.global.u32 	%r2211, [%rd8];
$L__BB22_106:
	add.s32 	%r700, %r696, 32;
	setp.ge.s32 	%p69, %r700, %r148;
	@%p69 bra 	$L__BB22_108;
	ld.global.u32 	%r2210, [%rd8+128];
$L__BB22_108:
	add.s32 	%r703, %r696, 64;
	setp.ge.s32 	%p70, %r703, %r148;
	@%p70 bra 	$L__BB22_110;
	ld.global.u32 	%r2209, [%rd8+256];
$L__BB22_110:
	add.s32 	%r706, %r696, 96;
	setp.ge.s32 	%p71, %r706, %r148;
	@%p71 bra 	$L__BB22_112;
	ld.global.u32 	%r2208, [%rd8+384];
$L__BB22_112:
	add.s32 	%r709, %r696, 128;
	setp.ge.s32 	%p72, %r709, %r148;
	@%p72 bra 	$L__BB22_114;
	ld.global.u32 	%r2207, [%rd8+512];
$L__BB22_114:
	add.s32 	%r712, %r696, 160;
	setp.ge.s32 	%p73, %r712, %r148;
	@%p73 bra 	$L__BB22_116;
	ld.global.u32 	%r2206, [%rd8+640];
$L__BB22_116:
	add.s32 	%r715, %r696, 192;
	setp.ge.s32 	%p74, %r715, %r148;
	@%p74 bra 	$L__BB22_118;
	ld.global.u32 	%r2205, [%rd8+768];
$L__BB22_118:
	add.s32 	%r718, %r696, 224;
	setp.ge.s32 	%p75, %r718, %r148;
	@%p75 bra 	$L__BB22_120;
	ld.global.u32 	%r2204, [%rd8+896];
$L__BB22_120:
	add.s32 	%r721, %r696, 256;
	setp.ge.s32 	%p76, %r721, %r148;
	@%p76 bra 	$L__BB22_122;
	ld.global.u32 	%r2203, [%rd8+1024];
$L__BB22_122:
	add.s32 	%r724, %r696, 288;
	setp.ge.s32 	%p77, %r724, %r148;
	@%p77 bra 	$L__BB22_124;
	ld.global.u32 	%r2202, [%rd8+1152];
$L__BB22_124:
	add.s32 	%r727, %r696, 320;
	setp.ge.s32 	%p78, %r727, %r148;
	@%p78 bra 	$L__BB22_126;
	ld.global.u32 	%r2201, [%rd8+1280];
$L__BB22_126:
	add.s32 	%r730, %r696, 352;
	setp.ge.s32 	%p79, %r730, %r148;
	@%p79 bra 	$L__BB22_128;
	ld.global.u32 	%r2200, [%rd8+1408];
$L__BB22_128:
	add.s32 	%r733, %r696, 384;
	setp.ge.s32 	%p80, %r733, %r148;
	@%p80 bra 	$L__BB22_130;
	ld.global.u32 	%r2199, [%rd8+1536];
$L__BB22_130:
	add.s32 	%r736, %r696, 416;
	setp.ge.s32 	%p81, %r736, %r148;
	@%p81 bra 	$L__BB22_132;
	ld.global.u32 	%r2198, [%rd8+1664];
$L__BB22_132:
	add.s32 	%r739, %r696, 448;
	setp.ge.s32 	%p82, %r739, %r148;
	@%p82 bra 	$L__BB22_134;
	ld.global.u32 	%r2197, [%rd8+1792];
$L__BB22_134:
	add.s32 	%r742, %r696, 480;
	setp.ge.s32 	%p83, %r742, %r148;
	@%p83 bra 	$L__BB22_136;
	ld.global.u32 	%r2196, [%rd8+1920];
$L__BB22_136:
	add.s32 	%r745, %r696, 512;
	setp.ge.s32 	%p84, %r745, %r148;
	@%p84 bra 	$L__BB22_138;
	ld.global.u32 	%r2195, [%rd8+2048];
$L__BB22_138:
	ld.param.u32 	%r2085, [_ZN3cub18CUB_300001_SM_10006detail10radix_sort29DeviceRadixSortOnesweepKernelINS1_5radix10policy_hubIiiyE10Policy1000ELNS0_9SortOrderE0EiiyiiNS1_21identity_decomposer_tEEEvPT5_SB_PT3_PKSC_PT1_PKSG_PT2_PKSK_T4_iiT6__param_8];
	mad.lo.s32 	%r746, %r3, 6528, 6528;
	setp.gt.s32 	%p85, %r746, %r2085;
	@%p85 bra 	$L__BB22_140;
	ld.param.u64 	%rd439, [_ZN3cub18CUB_300001_SM_10006detail10radix_sort29DeviceRadixSortOnesweepKernelINS1_5radix10policy_hubIiiyE10Policy1000ELNS0_9SortOrderE0EiiyiiNS1_21identity_decomposer_tEEEvPT5_SB_PT3_PKSC_PT1_PKSG_PT2_PKSK_T4_iiT6__param_6];
	add.s64 	%rd86, %rd14, %rd7;
	cvta.to.global.u64 	%rd87, %rd439;
	shl.b64 	%rd88, %rd86, 2;
	add.s64 	%rd89, %rd87, %rd88;
	st.global.u32 	[%rd89], %r2211;
	st.global.u32 	[%rd89+128], %r2210;
	st.global.u32 	[%rd89+256], %r2209;
	st.global.u32 	[%rd89+384], %r2208;
	st.global.u32 	[%rd89+512], %r2207;
	st.global.u32 	[%rd89+640], %r2206;
	st.global.u32 	[%rd89+768], %r2205;
	st.global.u32 	[%rd89+896], %r2204;
	st.global.u32 	[%rd89+1024], %r2203;
	st.global.u32 	[%rd89+1152], %r2202;
	st.global.u32 	[%rd89+1280], %r2201;
	st.global.u32 	[%rd89+1408], %r2200;
	st.global.u32 	[%rd89+1536], %r2199;
	st.global.u32 	[%rd89+1664], %r2198;
	st.global.u32 	[%rd89+1792], %r2197;
	st.global.u32 	[%rd89+1920], %r2196;
	st.global.u32 	[%rd89+2048], %r2195;
	bra.uni 	$L__BB22_174;
$L__BB22_140:
	ld.param.u32 	%r2086, [_ZN3cub18CUB_300001_SM_10006detail10radix_sort29DeviceRadixSortOnesweepKernelINS1_5radix10policy_hubIiiyE10Policy1000ELNS0_9SortOrderE0EiiyiiNS1_21identity_decomposer_tEEEvPT5_SB_PT3_PKSC_PT1_PKSG_PT2_PKSK_T4_iiT6__param_8];
	ld.param.u64 	%rd440, [_ZN3cub18CUB_300001_SM_10006detail10radix_sort29DeviceRadixSortOnesweepKernelINS1_5radix10policy_hubIiiyE10Policy1000ELNS0_9SortOrderE0EiiyiiNS1_21identity_decomposer_tEEEvPT5_SB_PT3_PKSC_PT1_PKSG_PT2_PKSK_T4_iiT6__param_6];
	cvt.u32.u64 	%r747, %rd7;
	mad.lo.s32 	%r199, %r3, -6528, %r2086;
	setp.ge.s32 	%p86, %r747, %r199;
	add.s64 	%rd90, %rd14, %rd7;
	cvta.to.global.u64 	%rd91, %rd440;
	shl.b64 	%rd92, %rd90, 2;
	add.s64 	%rd16, %rd91, %rd92;
	@%p86 bra 	$L__BB22_142;
	st.global.u32 	[%rd16], %r2211;
$L__BB22_142:
	add.s32 	%r749, %r747, 32;
	setp.ge.s32 	%p87, %r749, %r199;
	@%p87 bra 	$L__BB22_144;
	st.global.u32 	[%rd16+128], %r2210;
$L__BB22_144:
	add.s32 	%r751, %r747, 64;
	setp.ge.s32 	%p88, %r751, %r199;
	@%p88 bra 	$L__BB22_146;
	st.global.u32 	[%rd16+256], %r2209;
$L__BB22_146:
	add.s32 	%r753, %r747, 96;
	setp.ge.s32 	%p89, %r753, %r199;
	@%p89 bra 	$L__BB22_148;
	st.global.u32 	[%rd16+384], %r2208;
$L__BB22_148:
	add.s32 	%r755, %r747, 128;
	setp.ge.s32 	%p90, %r755, %r199;
	@%p90 bra 	$L__BB22_150;
	st.global.u32 	[%rd16+512], %r2207;
$L__BB22_150:
	add.s32 	%r757, %r747, 160;
	setp.ge.s32 	%p91, %r757, %r199;
	@%p91 bra 	$L__BB22_152;
	st.global.u32 	[%rd16+640], %r2206;
$L__BB22_152:
	add.s32 	%r759, %r747, 192;
	setp.ge.s32 	%p92, %r759, %r199;
	@%p92 bra 	$L__BB22_154;
	st.global.u32 	[%rd16+768], %r2205;
$L__BB22_154:
	add.s32 	%r761, %r747, 224;
	setp.ge.s32 	%p93, %r761, %r199;
	@%p93 bra 	$L__BB22_156;
	st.global.u32 	[%rd16+896], %r2204;
$L__BB22_156:
	add.s32 	%r763, %r747, 256;
	setp.ge.s32 	%p94, %r763, %r199;
	@%p94 bra 	$L__BB22_158;
	st.global.u32 	[%rd16+1024], %r2203;
$L__BB22_158:
	add.s32 	%r765, %r747, 288;
	setp.ge.s32 	%p95, %r765, %r199;
	@%p95 bra 	$L__BB22_160;
	st.global.u32 	[%rd16+1152], %r2202;
$L__BB22_160:
	add.s32 	%r767, %r747, 320;
	setp.ge.s32 	%p96, %r767, %r199;
	@%p96 bra 	$L__BB22_162;
	st.global.u32 	[%rd16+1280], %r2201;
$L__BB22_162:
	add.s32 	%r769, %r747, 352;
	setp.ge.s32 	%p97, %r769, %r199;
	@%p97 bra 	$L__BB22_164;
	st.global.u32 	[%rd16+1408], %r2200;
$L__BB22_164:
	add.s32 	%r771, %r747, 384;
	setp.ge.s32 	%p98, %r771, %r199;
	@%p98 bra 	$L__BB22_166;
	st.global.u32 	[%rd16+1536], %r2199;
$L__BB22_166:
	add.s32 	%r773, %r747, 416;
	setp.ge.s32 	%p99, %r773, %r199;
	@%p99 bra 	$L__BB22_168;
	st.global.u32 	[%rd16+1664], %r2198;
$L__BB22_168:
	add.s32 	%r775, %r747, 448;
	setp.ge.s32 	%p100, %r775, %r199;
	@%p100 bra 	$L__BB22_170;
	st.global.u32 	[%rd16+1792], %r2197;
$L__BB22_170:
	add.s32 	%r777, %r747, 480;
	setp.ge.s32 	%p101, %r777, %r199;
	@%p101 bra 	$L__BB22_172;
	st.global.u32 	[%rd16+1920], %r2196;
$L__BB22_172:
	add.s32 	%r779, %r747, 512;
	setp.ge.s32 	%p102, %r779, %r199;
	@%p102 bra 	$L__BB22_174;
	st.global.u32 	[%rd16+2048], %r2195;
$L__BB22_174:
	// begin inline asm
	exit;
	// end inline asm
	mov.u32 	%r2212, %r2149;
	mov.u32 	%r2213, %r2150;
	mov.u32 	%r2214, %r2151;
	mov.u32 	%r2215, %r2152;
	mov.u32 	%r2216, %r2153;
	mov.u32 	%r2217, %r2154;
	mov.u32 	%r2218, %r2155;
	mov.u32 	%r2219, %r2156;
	mov.u32 	%r2220, %r2157;
	mov.u32 	%r2221, %r2158;
	mov.u32 	%r2222, %r2159;
	mov.u32 	%r2223, %r2160;
	mov.u32 	%r2224, %r2161;
	mov.u32 	%r2225, %r2162;
	mov.u32 	%r2226, %r2163;
	mov.u32 	%r2227, %r2164;
	mov.u32 	%r2228, %r2165;
$L__BB22_175:
	mul.hi.u32 	%r780, %r1, 357913942;
	add.s32 	%r781, %r780, %r1;
	shl.b32 	%r782, %r781, 2;
	mov.u32 	%r783, _ZZN3cub18CUB_300001_SM_10006detail10radix_sort29DeviceRadixSortOnesweepKernelINS1_5radix10policy_hubIiiyE10Policy1000ELNS0_9SortOrderE0EiiyiiNS1_21identity_decomposer_tEEEvPT5_SB_PT3_PKSC_PT1_PKSG_PT2_PKSK_T4_iiT6_E1s;
	add.s32 	%r784, %r783, %r782;
	add.s32 	%r217, %r784, 13328;
	st.shared.u32 	[%r784+13328], %r2174;
	bar.sync 	0;
	setp.gt.u32 	%p103, %r1, 31;
	@%p103 bra 	$L__BB22_177;
	mad.lo.s32 	%r816, %r1, 52, %r783;
	ld.shared.u32 	%r817, [%r816+13328];
	ld.shared.u32 	%r818, [%r816+13332];
	ld.shared.u32 	%r819, [%r816+13336];
	ld.shared.u32 	%r820, [%r816+13340];
	ld.shared.u32 	%r821, [%r816+13344];
	ld.shared.u32 	%r822, [%r816+13348];
	ld.shared.u32 	%r823, [%r816+13352];
	ld.shared.u32 	%r824, [%r816+13356];
	ld.shared.u32 	%r825, [%r816+13360];
	ld.shared.u32 	%r826, [%r816+13364];
	ld.shared.u32 	%r827, [%r816+13368];
	ld.shared.u32 	%r828, [%r816+13372];
	add.s32 	%r829, %r818, %r817;
	add.s32 	%r830, %r829, %r819;
	add.s32 	%r831, %r830, %r820;
	add.s32 	%r832, %r831, %r821;
	add.s32 	%r833, %r832, %r822;
	add.s32 	%r834, %r833, %r823;
	add.s32 	%r835, %r834, %r824;
	add.s32 	%r836, %r835, %r825;
	add.s32 	%r837, %r836, %r826;
	add.s32 	%r838, %r837, %r827;
	add.s32 	%r789, %r838, %r828;
	mov.b32 	%r787, 1;
	mov.b32 	%r812, 0;
	mov.b32 	%r814, -1;
	// begin inline asm
	{  .reg .s32 r0;  .reg .pred p;  shfl.sync.up.b32 r0|p, %r789, %r787, %r812, %r814;  @p add.s32 r0, r0, %r789;  mov.s32 %r785, r0;}
	// end inline asm
	mov.b32 	%r793, 2;
	// begin inline asm
	{  .reg .s32 r0;  .reg .pred p;  shfl.sync.up.b32 r0|p, %r785, %r793, %r812, %r814;  @p add.s32 r0, r0, %r785;  mov.s32 %r791, r0;}
	// end inline asm
	mov.b32 	%r799, 4;
	// begin inline asm
	{  .reg .s32 r0;  .reg .pred p;  shfl.sync.up.b32 r0|p, %r791, %r799, %r812, %r814;  @p add.s32 r0, r0, %r791;  mov.s32 %r797, r0;}
	// end inline asm
	mov.b32 	%r805, 8;
	// begin inline asm
	{  .reg .s32 r0;  .reg .pred p;  shfl.sync.up.b32 r0|p, %r797, %r805, %r812, %r814;  @p add.s32 r0, r0, %r797;  mov.s32 %r803, r0;}
	// end inline asm
	mov.b32 	%r811, 16;
	// begin inline asm
	{  .reg .s32 r0;  .reg .pred p;  shfl.sync.up.b32 r0|p, %r803, %r811, %r812, %r814;  @p add.s32 r0, r0, %r803;  mov.s32 %r809, r0;}
	// end inline asm
	sub.s32 	%r839, %r809, %r789;
	add.s32 	%r840, %r817, %r839;
	add.s32 	%r841, %r818, %r840;
	add.s32 	%r842, %r819, %r841;
	add.s32 	%r843, %r820, %r842;
	add.s32 	%r844, %r821, %r843;
	add.s32 	%r845, %r822, %r844;
	add.s32 	%r846, %r823, %r845;
	add.s32 	%r847, %r824, %r846;
	add.s32 	%r848, %r825, %r847;
	add.s32 	%r849, %r826, %r848;
	add.s32 	%r850, %r827, %r849;
	st.shared.u32 	[%r816+13328], %r839;
	st.shared.u32 	[%r816+13332], %r840;
	st.shared.u32 	[%r816+13336], %r841;
	st.shared.u32 	[%r816+13340], %r842;
	st.shared.u32 	[%r816+13344], %r843;
	st.shared.u32 	[%r816+13348], %r844;
	st.shared.u32 	[%r816+13352], %r845;
	st.shared.u32 	[%r816+13356], %r846;
	st.shared.u32 	[%r816+13360], %r847;
	st.shared.u32 	[%r816+13364], %r848;
	st.shared.u32 	[%r816+13368], %r849;
	st.shared.u32 	[%r816+13372], %r850;
$L__BB22_177:
	setp.gt.u32 	%p104, %r1, 255;
	bar.sync 	0;
	ld.shared.u32 	%r218, [%r217];
	@%p104 bra 	$L__BB22_179;
	shl.b32 	%r851, %r1, 2;
	add.s32 	%r853, %r783, %r851;
	ld.shared.u32 	%r854, [%r853];
	add.s32 	%r855, %r854, %r218;
	st.shared.u32 	[%r853], %r855;
	ld.shared.u32 	%r856, [%r853+1024];
	add.s32 	%r857, %r856, %r218;
	st.shared.u32 	[%r853+1024], %r857;
	ld.shared.u32 	%r858, [%r853+2048];
	add.s32 	%r859, %r858, %r218;
	st.shared.u32 	[%r853+2048], %r859;
	ld.shared.u32 	%r860, [%r853+3072];
	add.s32 	%r861, %r860, %r218;
	st.shared.u32 	[%r853+3072], %r861;
	ld.shared.u32 	%r862, [%r853+4096];
	add.s32 	%r863, %r862, %r218;
	st.shared.u32 	[%r853+4096], %r863;
	ld.shared.u32 	%r864, [%r853+5120];
	add.s32 	%r865, %r864, %r218;
	st.shared.u32 	[%r853+5120], %r865;
	ld.shared.u32 	%r866, [%r853+6144];
	add.s32 	%r867, %r866, %r218;
	st.shared.u32 	[%r853+6144], %r867;
	ld.shared.u32 	%r868, [%r853+7168];
	add.s32 	%r869, %r868, %r218;
	st.shared.u32 	[%r853+7168], %r869;
	ld.shared.u32 	%r870, [%r853+8192];
	add.s32 	%r871, %r870, %r218;
	st.shared.u32 	[%r853+8192], %r871;
	ld.shared.u32 	%r872, [%r853+9216];
	add.s32 	%r873, %r872, %r218;
	st.shared.u32 	[%r853+9216], %r873;
	ld.shared.u32 	%r874, [%r853+10240];
	add.s32 	%r875, %r874, %r218;
	st.shared.u32 	[%r853+10240], %r875;
	ld.shared.u32 	%r876, [%r853+11264];
	add.s32 	%r877, %r876, %r218;
	st.shared.u32 	[%r853+11264], %r877;
$L__BB22_179:
	ld.param.u32 	%r2132, [_ZN3cub18CUB_300001_SM_10006detail10radix_sort29DeviceRadixSortOnesweepKernelINS1_5radix10policy_hubIiiyE10Policy1000ELNS0_9SortOrderE0EiiyiiNS1_21identity_decomposer_tEEEvPT5_SB_PT3_PKSC_PT1_PKSG_PT2_PKSK_T4_iiT6__param_10];
	ld.param.u32 	%r2095, [_ZN3cub18CUB_300001_SM_10006detail10radix_sort29DeviceRadixSortOnesweepKernelINS1_5radix10policy_hubIiiyE10Policy1000ELNS0_9SortOrderE0EiiyiiNS1_21identity_decomposer_tEEEvPT5_SB_PT3_PKSC_PT1_PKSG_PT2_PKSK_T4_iiT6__param_9];
	shl.b32 	%r904, %r1, 5;
	and.b32  	%r905, %r904, 31744;
	add.s32 	%r219, %r783, %r905;
	bar.sync 	0;
	// begin inline asm
	mov.u32 %r878, %lanemask_le;
	// end inline asm
	shr.u32 	%r907, %r2228, %r2095;
	mov.b32 	%r908, -1;
	shl.b32 	%r909, %r908, %r2132;
	not.b32 	%r221, %r909;
	and.b32  	%r901, %r907, %r221;
	mov.b32 	%r881, 1;
	// begin inline asm
	{
    .reg .pred p;
    and.b32 %r879, %r901, %r881;    setp.ne.u32 p, %r879, 0;
    vote.ballot.sync.b32 %r879, p, 0xffffffff;
    @!p not.b32 %r879, %r879;
}

	// end inline asm
	mov.b32 	%r884, 2;
	// begin inline asm
	{
    .reg .pred p;
    and.b32 %r882, %r901, %r884;    setp.ne.u32 p, %r882, 0;
    vote.ballot.sync.b32 %r882, p, 0xffffffff;
    @!p not.b32 %r882, %r882;
}

	// end inline asm
	and.b32  	%r910, %r882, %r879;
	mov.b32 	%r887, 4;
	// begin inline asm
	{
    .reg .pred p;
    and.b32 %r885, %r901, %r887;    setp.ne.u32 p, %r885, 0;
    vote.ballot.sync.b32 %r885, p, 0xffffffff;
    @!p not.b32 %r885, %r885;
}

	// end inline asm
	and.b32  	%r911, %r885, %r910;
	mov.b32 	%r890, 8;
	// begin inline asm
	{
    .reg .pred p;
    and.b32 %r888, %r901, %r890;    setp.ne.u32 p, %r888, 0;
    vote.ballot.sync.b32 %r888, p, 0xffffffff;
    @!p not.b32 %r888, %r888;
}

	// end inline asm
	and.b32  	%r912, %r888, %r911;
	mov.b32 	%r893, 16;
	// begin inline asm
	{
    .reg .pred p;
    and.b32 %r891, %r901, %r893;    setp.ne.u32 p, %r891, 0;
    vote.ballot.sync.b32 %r891, p, 0xffffffff;
    @!p not.b32 %r891, %r891;
}

	// end inline asm
	and.b32  	%r913, %r891, %r912;
	mov.b32 	%r896, 32;
	// begin inline asm
	{
    .reg .pred p;
    and.b32 %r894, %r901, %r896;    setp.ne.u32 p, %r894, 0;
    vote.ballot.sync.b32 %r894, p, 0xffffffff;
    @!p not.b32 %r894, %r894;
}

	// end inline asm
	and.b32  	%r914, %r894, %r913;
	mov.b32 	%r899, 64;
	// begin inline asm
	{
    .reg .pred p;
    and.b32 %r897, %r901, %r899;    setp.ne.u32 p, %r897, 0;
    vote.ballot.sync.b32 %r897, p, 0xffffffff;
    @!p not.b32 %r897, %r897;
}

	// end inline asm
	and.b32  	%r915, %r897, %r914;
	mov.b32 	%r902, 128;
	// begin inline asm
	{
    .reg .pred p;
    and.b32 %r900, %r901, %r902;    setp.ne.u32 p, %r900, 0;
    vote.ballot.sync.b32 %r900, p, 0xffffffff;
    @!p not.b32 %r900, %r900;
}

	// end inline asm
	and.b32  	%r916, %r900, %r915;
	clz.b32 	%r917, %r916;
	sub.s32 	%r223, 31, %r917;
	and.b32  	%r918, %r878, %r916;
	popc.b32 	%r224, %r918;
	setp.ne.s32 	%p105, %r443, %r223;
	mov.b32 	%r2229, 0;
	@%p105 bra 	$L__BB22_181;
	shl.b32 	%r919, %r901, 2;
	add.s32 	%r920, %r219, %r919;
	atom.shared.add.u32 	%r2229, [%r920], %r224;
$L__BB22_181:
	ld.param.u32 	%r2096, [_ZN3cub18CUB_300001_SM_10006detail10radix_sort29DeviceRadixSortOnesweepKernelINS1_5radix10policy_hubIiiyE10Policy1000ELNS0_9SortOrderE0EiiyiiNS1_21identity_decomposer_tEEEvPT5_SB_PT3_PKSC_PT1_PKSG_PT2_PKSK_T4_iiT6__param_9];
	shfl.sync.idx.b32	%r946|%p106, %r2229, %r223, 31, -1;
	add.s32 	%r227, %r224, %r946;
	shr.u32 	%r947, %r2227, %r2096;
	and.b32  	%r943, %r947, %r221;
	mov.b32 	%r923, 1;
	// begin inline asm
	{
    .reg .pred p;
    and.b32 %r921, %r943, %r923;    setp.ne.u32 p, %r921, 0;
    vote.ballot.sync.b32 %r921, p, 0xffffffff;
    @!p not.b32 %r921, %r921;
}

	// end inline asm
	mov.b32 	%r926, 2;
	// begin inline asm
	{
    .reg .pred p;
    and.b32 %r924, %r943, %r926;    setp.ne.u32 p, %r924, 0;
    vote.ballot.sync.b32 %r924, p, 0xffffffff;
    @!p not.b32 %r924, %r924;
}

	// end inline asm
	and.b32  	%r948, %r924, %r921;
	mov.b32 	%r929, 4;
	// begin inline asm
	{
    .reg .pred p;
    and.b32 %r927, %r943, %r929;    setp.ne.u32 p, %r927, 0;
    vote.ballot.sync.b32 %r927, p, 0xffffffff;
    @!p not.b32 %r927, %r927;
}

	// end inline asm
	and.b32  	%r949, %r927, %r948;
	mov.b32 	%r932, 8;
	// begin inline asm
	{
    .reg .pred p;
    and.b32 %r930, %r943, %r932;    setp.ne.u32 p, %r930, 0;
    vote.ballot.sync.b32 %r930, p, 0xffffffff;
    @!p not.b32 %r930, %r930;
}

	// end inline asm
	and.b32  	%r950, %r930, %r949;
	mov.b32 	%r935, 16;
	// begin inline asm
	{
    .reg .pred p;
    and.b32 %r933, %r943, %r935;    setp.ne.u32 p, %r933, 0;
    vote.ballot.sync.b32 %r933, p, 0xffffffff;
    @!p not.b32 %r933, %r933;
}

	// end inline asm
	and.b32  	%r951, %r933, %r950;
	mov.b32 	%r938, 32;
	// begin inline asm
	{
    .reg .pred p;
    and.b32 %r936, %r943, %r938;    setp.ne.u32 p, %r936, 0;
    vote.ballot.sync.b32 %r936, p, 0xffffffff;
    @!p not.b32 %r936, %r936;
}

	// end inline asm
	and.b32  	%r952, %r936, %r951;
	mov.b32 	%r941, 64;
	// begin inline asm
	{
    .reg .pred p;
    and.b32 %r939, %r943, %r941;    setp.ne.u32 p, %r939, 0;
    vote.ballot.sync.b32 %r939, p, 0xffffffff;
    @!p not.b32 %r939, %r939;
}

	// end inline asm
	and.b32  	%r953, %r939, %r952;
	mov.b32 	%r944, 128;
	// begin inline asm
	{
    .reg .pred p;
    and.b32 %r942, %r943, %r944;    setp.ne.u32 p, %r942, 0;
    vote.ballot.sync.b32 %r942, p, 0xffffffff;
    @!p not.b32 %r942, %r942;
}

	// end inline asm
	and.b32  	%r954, %r942, %r953;
	clz.b32 	%r955, %r954;
	sub.s32 	%r229, 31, %r955;
	and.b32  	%r956, %r878, %r954;
	popc.b32 	%r230, %r956;
	setp.ne.s32 	%p107, %r443, %r229;
	mov.b32 	%r2230, 0;
	@%p107 bra 	$L__BB22_183;
	shl.b32 	%r957, %r943, 2;
	add.s32 	%r958, %r219, %r957;
	atom.shared.add.u32 	%r2230, [%r958], %r230;
$L__BB22_183:
	ld.param.u32 	%r2097, [_ZN3cub18CUB_300001_SM_10006detail10radix_sort29DeviceRadixSortOnesweepKernelINS1_5radix10policy_hubIiiyE10Policy1000ELNS0_9SortOrderE0EiiyiiNS1_21identity_decomposer_tEEEvPT5_SB_PT3_PKSC_PT1_PKSG_PT2_PKSK_T4_iiT6__param_9];
	shfl.sync.idx.b32	%r984|%p108, %r2230, %r229, 31, -1;
	add.s32 	%r233, %r230, %r984;
	shr.u32 	%r985, %r2226, %r2097;
	and.b32  	%r981, %r985, %r221;
	mov.b32 	%r961, 1;
	// begin inline asm
	{
    .reg .pred p;
    and.b32 %r959, %r981, %r961;    setp.ne.u32 p, %r959, 0;
    vote.ballot.sync.b32 %r959, p, 0xffffffff;
    @!p not.b32 %r959, %r959;
}

	// end inline asm
	mov.b32 	%r964, 2;
	// begin inline asm
	{
    .reg .pred p;
    and.b32 %r962, %r981, %r964;    setp.ne.u32 p, %r962, 0;
    vote.ballot.sync.b32 %r962, p, 0xffffffff;
    @!p not.b32 %r962, %r962;
}

	// end inline asm
	and.b32  	%r986, %r962, %r959;
	mov.b32 	%r967, 4;
	// begin inline asm
	{
    .reg .pred p;
    and.b32 %r965, %r981, %r967;    setp.ne.u32 p, %r965, 0;
    vote.ballot.sync.b32 %r965, p, 0xffffffff;
    @!p not.b32 %r965, %r965;
}

	// end inline asm
	and.b32  	%r987, %r965, %r986;
	mov.b32 	%r970, 8;
	// begin inline asm
	{
    .reg .pred p;
    and.b32 %r968, %r981, %r970;    setp.ne.u32 p, %r968, 0;
    vote.ballot.sync.b32 %r968, p, 0xffffffff;
    @!p not.b32 %r968, %r968;
}

	// end inline asm
	and.b32  	%r988, %r968, %r987;
	mov.b32 	%r973, 16;
	// begin inline asm
	{
    .reg .pred p;
    and.b32 %r971, %r981, %r973;    setp.ne.u32 p, %r971, 0;
    vote.ballot.sync.b32 %r971, p, 0xffffffff;
    @!p not.b32 %r971, %r971;
}

	// end inline asm
	and.b32  	%r989, %r971, %r988;
	mov.b32 	%r976, 32;
	// begin inline asm
	{
    .reg .pred p;
    and.b32 %r974, %r981, %r976;    setp.ne.u32 p, %r974, 0;
    vote.ballot.sync.b32 %r974, p, 0xffffffff;
    @!p not.b32 %r974, %r974;
}

	// end inline asm
	and.b32  	%r990, %r974, %r989;
	mov.b32 	%r979, 64;
	// begin inline asm
	{
    .reg .pred p;
    and.b32 %r977, %r981, %r979;    setp.ne.u32 p, %r977, 0;
    vote.ballot.sync.b32 %r977, p, 0xffffffff;
    @!p not.b32 %r977, %r977;
}

	// end inline asm
	and.b32  	%r991, %r977, %r990;
	mov.b32 	%r982, 128;
	// begin inline asm
	{
    .reg .pred p;
    and.b32 %r980, %r981, %r982;    setp.ne.u32 p, %r980, 0;
    vote.ballot.sync.b32 %r980, p, 0xffffffff;
    @!p not.b32 %r980, %r980;
}

	// end inline asm
	and.b32  	%r992, %r980, %r991;
	clz.b32 	%r993, %r992;
	sub.s32 	%r235, 31, %r993;
	and.b32  	%r994, %r878, %r992;
	popc.b32 	%r236, %r994;
	setp.ne.s32 	%p109, %r443, %r235;
	mov.b32 	%r2231, 0;
	@%p109 bra 	$L__BB22_185;
	shl.b32 	%r995, %r981, 2;
	add.s32 	%r996, %r219, %r995;
	atom.shared.add.u32 	%r2231, [%r996], %r236;
$L__BB22_185:
	ld.param.u32 	%r2098, [_ZN3cub18CUB_300001_SM_10006detail10radix_sort29DeviceRadixSortOnesweepKernelINS1_5radix10policy_hubIiiyE10Policy1000ELNS0_9SortOrderE0EiiyiiNS1_21identity_decomposer_tEEEvPT5_SB_PT3_PKSC_PT1_PKSG_PT2_PKSK_T4_iiT6__param_9];
	shfl.sync.idx.b32	%r1022|%p110, %r2231, %r235, 31, -1;
	add.s32 	%r239, %r236, %r1022;
	shr.u32 	%r1023, %r2225, %r2098;
	and.b32  	%r1019, %r1023, %r221;
	mov.b32 	%r999, 1;
	// begin inline asm
	{
    .reg .pred p;
    and.b32 %r997, %r1019, %r999;    setp.ne.u32 p, %r997, 0;
    vote.ballot.sync.b32 %r997, p, 0xffffffff;
    @!p not.b32 %r997, %r997;
}

	// end inline asm
	mov.b32 	%r1002, 2;
	// begin inline asm
	{
    .reg .pred p;
    and.b32 %r1000, %r1019, %r1002;    setp.ne.u32 p, %r1000, 0;
    vote.ballot.sync.b32 %r1000, p, 0xffffffff;
    @!p not.b32 %r1000, %r1000;
}

	// end inline asm
	and.b32  	%r1024, %r1000, %r997;
	mov.b32 	%r1005, 4;
	// begin inline asm
	{
    .reg .pred p;
    and.b32 %r1003, %r1019, %r1005;    setp.ne.u32 p, %r1003, 0;
    vote.ballot.sync.b32 %r1003, p, 0xffffffff;
    @!p not.b32 %r1003, %r1003;
}

	// end inline asm
	and.b32  	%r1025, %r1003, %r1024;
	mov.b32 	%r1008, 8;
	// begin inline asm
	{
    .reg .pred p;
    and.b32 %r1006, %r1019, %r1008;    setp.ne.u32 p, %r1006, 0;
    vote.ballot.sync.b32 %r1006, p, 0xffffffff;
    @!p not.b32 %r1006, %r1006;
}

	// end inline asm
	and.b32  	%r1026, %r1006, %r1025;
	mov.b32 	%r1011, 16;
	// begin inline asm
	{
    .reg .pred p;
    and.b32 %r1009, %r1019, %r1011;    setp.ne.u32 p, %r1009, 0;
    vote.ballot.sync.b32 %r1009, p, 0xffffffff;
    @!p not.b32 %r1009, %r1009;
}

	// end inline asm
	and.b32  	%r1027, %r1009, %r1026;
	mov.b32 	%r1014, 32;
	// begin inline asm
	{
    .reg .pred p;
    and.b32 %r1012, %r1019, %r1014;    setp.ne.u32 p, %r1012, 0;
    vote.ballot.sync.b32 %r1012, p, 0xffffffff;
    @!p not.b32 %r1012, %r1012;
}

	// end inline asm
	and.b32  	%r1028, %r1012, %r1027;
	mov.b32 	%r1017, 64;
	// begin inline asm
	{
    .reg .pred p;
    and.b32 %r1015, %r1019, %r1017;    setp.ne.u32 p, %r1015, 0;
    vote.ballot.sync.b32 %r1015, p, 0xffffffff;
    @!p not.b32 %r1015, %r1015;
}

	// end inline asm
	and.b32  	%r1029, %r1015, %r1028;
	mov.b32 	%r1020, 128;
	// begin inline asm
	{
    .reg .pred p;
    and.b32 %r1018, %r1019, %r1020;    setp.ne.u32 p, %r1018, 0;
    vote.ballot.sync.b32 %r1018, p, 0xffffffff;
    @!p not.b32 %r1018, %r1018;
}

	// end inline asm
	and.b32  	%r1030, %r1018, %r1029;
	clz.b32 	%r1031, %r1030;
	sub.s32 	%r241, 31, %r1031;
	and.b32  	%r1032, %r878, %r1030;
	popc.b32 	%r242, %r1032;
	setp.ne.s32 	%p111, %r443, %r241;
	mov.b32 	%r2232, 0;
	@%p111 bra 	$L__BB22_187;
	shl.b32 	%r1033, %r1019, 2;
	add.s32 	%r1034, %r219, %r1033;
	atom.shared.add.u32 	%r2232, [%r1034], %r242;
$L__BB22_187:
	ld.param.u32 	%r2099, [_ZN3cub18CUB_300001_SM_10006detail10radix_sort29DeviceRadixSortOnesweepKernelINS1_5radix10policy_hubIiiyE10Policy1000ELNS0_9SortOrderE0EiiyiiNS1_21identity_decomposer_tEEEvPT5_SB_PT3_PKSC_PT1_PKSG_PT2_PKSK_T4_iiT6__param_9];
	shfl.sync.idx.b32	%r1060|%p112, %r2232, %r241, 31, -1;
	add.s32 	%r245, %r242, %r1060;
	shr.u32 	%r1061, %r2224, %r2099;
	and.b32  	%r1057, %r1061, %r221;
	mov.b32 	%r1037, 1;
	// begin inline asm
	{
    .reg .pred p;
    and.b32 %r1035, %r1057, %r1037;    setp.ne.u32 p, %r1035, 0;
    vote.ballot.sync.b32 %r1035, p, 0xffffffff;
    @!p not.b32 %r1035, %r1035;
}

	// end inline asm
	mov.b32 	%r1040, 2;
	// begin inline asm
	{
    .reg .pred p;
    and.b32 %r1038, %r1057, %r1040;    setp.ne.u32 p, %r1038, 0;
    vote.ballot.sync.b32 %r1038, p, 0xffffffff;
    @!p not.b32 %r1038, %r1038;
}

	// end inline asm
	and.b32  	%r1062, %r1038, %r1035;
	mov.b32 	%r1043, 4;
	// begin inline asm
	{
    .reg .pred p;
    and.b32 %r1041, %r1057, %r1043;    setp.ne.u32 p, %r1041, 0;
    vote.ballot.sync.b32 %r1041, p, 0xffffffff;
    @!p not.b32 %r1041, %r1041;
}

	// end inline asm
	and.b32  	%r1063, %r1041, %r1062;
	mov.b32 	%r1046, 8;
	// begin inline asm
	{
    .reg .pred p;
    and.b32 %r1044, %r1057, %r1046;    setp.ne.u32 p, %r1044, 0;
    vote.ballot.sync.b32 %r1044, p, 0xffffffff;
    @!p not.b32 %r1044, %r1044;
}

	// end inline asm
	and.b32  	%r1064, %r1044, %r1063;
	mov.b32 	%r1049, 16;
	// begin inline asm
	{
    .reg .pred p;
    and.b32 %r1047, %r1057, %r1049;    setp.ne.u32 p, %r1047, 0;
    vote.ballot.sync.b32 %r1047, p, 0xffffffff;
    @!p not.b32 %r1047, %r1047;
}

	// end inline asm
	and.b32  	%r1065, %r1047, %r1064;
	mov.b32 	%r1052, 32;
	// begin inline asm
	{
    .reg .pred p;
    and.b32 %r1050, %r1057, %r1052;    setp.ne.u32 p, %r1050, 0;
    vote.ballot.sync.b32 %r1050, p, 0xffffffff;
    @!p not.b32 %r1050, %r1050;
}

	// end inline asm
	and.b32  	%r1066, %r1050, %r1065;
	mov.b32 	%r1055, 64;
	// begin inline asm
	{
    .reg .pred p;
    and.b32 %r1053, %r1057, %r1055;    setp.ne.u32 p, %r1053, 0;
    vote.ballot.sync.b32 %r1053, p, 0xffffffff;
    @!p not.b32 %r1053, %r1053;
}

	// end inline asm
	and.b32  	%r1067, %r1053, %r1066;
	mov.b32 	%r1058, 128;
	// begin inline asm
	{
    .reg .pred p;
    and.b32 %r1056, %r1057, %r1058;    setp.ne.u32 p, %r1056, 0;
    vote.ballot.sync.b32 %r1056, p, 0xffffffff;
    @!p not.b32 %r1056, %r1056;
}

	// end inline asm
	and.b32  	%r1068, %r1056, %r1067;
	clz.b32 	%r1069, %r1068;
	sub.s32 	%r247, 31, %r1069;
	and.b32  	%r1070, %r878, %r1068;
	popc.b32 	%r248, %r1070;
	setp.ne.s32 	%p113, %r443, %r247;
	mov.b32 	%r2233, 0;
	@%p113 bra 	$L__BB22_189;
	shl.b32 	%r1071, %r1057, 2;
	add.s32 	%r1072, %r219, %r1071;
	atom.shared.add.u32 	%r2233, [%r1072], %r248;
$L__BB22_189:
	ld.param.u32 	%r2100, [_ZN3cub18CUB_300001_SM_10006detail10radix_sort29DeviceRadixSortOnesweepKernelINS1_5radix10policy_hubIiiyE10Policy1000ELNS0_9SortOrderE0EiiyiiNS1_21identity_decomposer_tEEEvPT5_SB_PT3_PKSC_PT1_PKSG_PT2_PKSK_T4_iiT6__param_9];
	shfl.sync.idx.b32	%r1098|%p114, %r2233, %r247, 31, -1;
	add.s32 	%r251, %r248, %r1098;
	shr.u32 	%r1099, %r2223, %r2100;
	and.b32  	%r1095, %r1099, %r221;
	mov.b32 	%r1075, 1;
	// begin inline asm
	{
    .reg .pred p;
    and.b32 %r1073, %r1095, %r1075;    setp.ne.u32 p, %r1073, 0;
    vote.ballot.sync.b32 %r1073, p, 0xffffffff;
    @!p not.b32 %r1073, %r1073;
}

	// end inline asm
	mov.b32 	%r1078, 2;
	// begin inline asm
	{
    .reg .pred p;
    and.b32 %r1076, %r1095, %r1078;    setp.ne.u32 p, %r1076, 0;
    vote.ballot.sync.b32 %r1076, p, 0xffffffff;
    @!p not.b32 %r1076, %r1076;
}

	// end inline asm
	and.b32  	%r1100, %r1076, %r1073;
	mov.b32 	%r1081, 4;
	// begin inline asm
	{
    .reg .pred p;
    and.b32 %r1079, %r1095, %r1081;    setp.ne.u32 p, %r1079, 0;
    vote.ballot.sync.b32 %r1079, p, 0xffffffff;
    @!p not.b32 %r1079, %r1079;
}

	// end inline asm
	and.b32  	%r1101, %r1079, %r1100;
	mov.b32 	%r1084, 8;
	// begin inline asm
	{
    .reg .pred p;
    and.b32 %r1082, %r1095, %r1084;    setp.ne.u32 p, %r1082, 0;
    vote.ballot.sync.b32 %r1082, p, 0xffffffff;
    @!p not.b32 %r1082, %r1082;
}

	// end inline asm
	and.b32  	%r1102, %r1082, %r1101;
	mov.b32 	%r1087, 16;
	// begin inline asm
	{
    .reg .pred p;
    and.b32 %r1085, %r1095, %r1087;    setp.ne.u32 p, %r1085, 0;
    vote.ballot.sync.b32 %r1085, p, 0xffffffff;
    @!p not.b32 %r1085, %r1085;
}

	// end inline asm
	and.b32  	%r1103, %r1085, %r1102;
	mov.b32 	%r1090, 32;
	// begin inline asm
	{
    .reg .pred p;
    and.b32 %r1088, %r1095, %r1090;    setp.ne.u32 p, %r1088, 0;
    vote.ballot.sync.b32 %r1088, p, 0xffffffff;
    @!p not.b32 %r1088, %r1088;
}

	// end inline asm
	and.b32  	%r1104, %r1088, %r1103;
	mov.b32 	%r1093, 64;
	// begin inline asm
	{
    .reg .pred p;
    and.b32 %r1091, %r1095, %r1093;    setp.ne.u32 p, %r1091, 0;
    vote.ballot.sync.b32 %r1091, p, 0xffffffff;
    @!p not.b32 %r1091, %r1091;
}

	// end inline asm
	and.b32  	%r1105, %r1091, %r1104;
	mov.b32 	%r1096, 128;
	// begin inline asm
	{
    .reg .pred p;
    and.b32 %r1094, %r1095, %r1096;    setp.ne.u32 p, %r1094, 0;
    vote.ballot.sync.b32 %r1094, p, 0xffffffff;
    @!p not.b32 %r1094, %r1094;
}

	// end inline asm
	and.b32  	%r1106, %r1094, %r1105;
	clz.b32 	%r1107, %r1106;
	sub.s32 	%r253, 31, %r1107;
	and.b32  	%r1108, %r878, %r1106;
	popc.b32 	%r254, %r1108;
	setp.ne.s32 	%p115, %r443, %r253;
	mov.b32 	%r2234, 0;
	@%p115 bra 	$L__BB22_191;
	shl.b32 	%r1109, %r1095, 2;
	add.s32 	%r1110, %r219, %r1109;
	atom.shared.add.u32 	%r2234, [%r1110], %r254;
$L__BB22_191:
	ld.param.u32 	%r2101, [_ZN3cub18CUB_300001_SM_10006detail10radix_sort29DeviceRadixSortOnesweepKernelINS1_5radix10policy_hubIiiyE10Policy1000ELNS0_9SortOrderE0EiiyiiNS1_21identity_decomposer_tEEEvPT5_SB_PT3_PKSC_PT1_PKSG_PT2_PKSK_T4_iiT6__param_9];
	shfl.sync.idx.b32	%r1136|%p116, %r2234, %r253, 31, -1;
	add.s32 	%r257, %r254, %r1136;
	shr.u32 	%r1137, %r2222, %r2101;
	and.b32  	%r1133, %r1137, %r221;
	mov.b32 	%r1113, 1;
	// begin inline asm
	{
    .reg .pred p;
    and.b32 %r1111, %r1133, %r1113;    setp.ne.u32 p, %r1111, 0;
    vote.ballot.sync.b32 %r1111, p, 0xffffffff;
    @!p not.b32 %r1111, %r1111;
}

	// end inline asm
	mov.b32 	%r1116, 2;
	// begin inline asm
	{
    .reg .pred p;
    and.b32 %r1114, %r1133, %r1116;    setp.ne.u32 p, %r1114, 0;
    vote.ballot.sync.b32 %r1114, p, 0xffffffff;
    @!p not.b32 %r1114, %r1114;
}

	// end inline asm
	and.b32  	%r1138, %r1114, %r1111;
	mov.b32 	%r1119, 4;
	// begin inline asm
	{
    .reg .pred p;
    and.b32 %r1117, %r1133, %r1119;    setp.ne.u32 p, %r1117, 0;
    vote.ballot.sync.b32 %r1117, p, 0xffffffff;
    @!p not.b32 %r1117, %r1117;
}

	// end inline asm
	and.b32  	%r1139, %r1117, %r1138;
	mov.b32 	%r1122, 8;
	// begin inline asm
	{
    .reg .pred p;
    and.b32 %r1120, %r1133, %r1122;    setp.ne.u32 p, %r1120, 0;
    vote.ballot.sync.b32 %r1120, p, 0xffffffff;
    @!p not.b32 %r1120, %r1120;
}

	// end inline asm
	and.b32  	%r1140, %r1120, %r1139;
	mov.b32 	%r1125, 16;
	// begin inline asm
	{
    .reg .pred p;
    and.b32 %r1123, %r1133, %r1125;    setp.ne.u32 p, %r1123, 0;
    vote.ballot.sync.b32 %r1123, p, 0xffffffff;
    @!p not.b32 %r1123, %r1123;
}

	// end inline asm
	and.b32  	%r1141, %r1123, %r1140;
	mov.b32 	%r1128, 32;
	// begin inline asm
	{
    .reg .pred p;
    and.b32 %r1126, %r1133, %r1128;    setp.ne.u32 p, %r1126, 0;
    vote.ballot.sync.b32 %r1126, p, 0xffffffff;
    @!p not.b32 %r1126, %r1126;
}

	// end inline asm
	and.b32  	%r1142, %r1126, %r1141;
	mov.b32 	%r1131, 64;
	// begin inline asm
	{
    .reg .pred p;
    and.b32 %r1129, %r1133, %r1131;    setp.ne.u32 p, %r1129, 0;
    vote.ballot.sync.b32 %r1129, p, 0xffffffff;
    @!p not.b32 %r1129, %r1129;
}

	// end inline asm
	and.b32  	%r1143, %r1129, %r1142;
	mov.b32 	%r1134, 128;
	// begin inline asm
	{
    .reg .pred p;
    and.b32 %r1132, %r1133, %r1134;    setp.ne.u32 p, %r1132, 0;
    vote.ballot.sync.b32 %r1132, p, 0xffffffff;
    @!p not.b32 %r1132, %r1132;
}

	// end inline asm
	and.b32  	%r1144, %r1132, %r1143;
	clz.b32 	%r1145, %r1144;
	sub.s32 	%r259, 31, %r1145;
	and.b32  	%r1146, %r878, %r1144;
	popc.b32 	%r260, %r1146;
	setp.ne.s32 	%p117, %r443, %r259;
	mov.b32 	%r2235, 0;
	@%p117 bra 	$L__BB22_193;
	shl.b32 	%r1147, %r1133, 2;
	add.s32 	%r1148, %r219, %r1147;
	atom.shared.add.u32 	%r2235, [%r1148], %r260;
$L__BB22_193:
	ld.param.u32 	%r2102, [_ZN3cub18CUB_300001_SM_10006detail10radix_sort29DeviceRadixSortOnesweepKernelINS1_5radix10policy_hubIiiyE10Policy1000ELNS0_9SortOrderE0EiiyiiNS1_21identity_decomposer_tEEEvPT5_SB_PT3_PKSC_PT1_PKSG_PT2_PKSK_T4_iiT6__param_9];
	shfl.sync.idx.b32	%r1174|%p118, %r2235, %r259, 31, -1;
	add.s32 	%r263, %r260, %r1174;
	shr.u32 	%r1175, %r2221, %r2102;
	and.b32  	%r1171, %r1175, %r221;
	mov.b32 	%r1151, 1;
	// begin inline asm
	{
    .reg .pred p;
    and.b32 %r1149, %r1171, %r1151;    setp.ne.u32 p, %r1149, 0;
    vote.ballot.sync.b32 %r1149, p, 0xffffffff;
    @!p not.b32 %r1149, %r1149;
}

	// end inline asm
	mov.b32 	%r1154, 2;
	// begin inline asm
	{
    .reg .pred p;
    and.b32 %r1152, %r1171, %r1154;    setp.ne.u32 p, %r1152, 0;
    vote.ballot.sync.b32 %r1152, p, 0xffffffff;
    @!p not.b32 %r1152, %r1152;
}

	// end inline asm
	and.b32  	%r1176, %r1152, %r1149;
	mov.b32 	%r1157, 4;
	// begin inline asm
	{
    .reg .pred p;
    and.b32 %r1155, %r1171, %r1157;    setp.ne.u32 p, %r1155, 0;
    vote.ballot.sync.b32 %r1155, p, 0xffffffff;
    @!p not.b32 %r1155, %r1155;
}

	// end inline asm
	and.b32  	%r1177, %r1155, %r1176;
	mov.b32 	%r1160, 8;
	// begin inline asm
	{
    .reg .pred p;
    and.b32 %r1158, %r1171, %r1160;    setp.ne.u32 p, %r1158, 0;
    vote.ballot.sync.b32 %r1158, p, 0xffffffff;
    @!p not.b32 %r1158, %r1158;
}

	// end inline asm
	and.b32  	%r1178, %r1158, %r1177;
	mov.b32 	%r1163, 16;
	// begin inline asm
	{
    .reg .pred p;
    and.b32 %r1161, %r1171, %r1163;    setp.ne.u32 p, %r1161, 0;
    vote.ballot.sync.b32 %r1161, p, 0xffffffff;
    @!p not.b32 %r1161, %r1161;
}

	// end inline asm
	and.b32  	%r1179, %r1161, %r1178;
	mov.b32 	%r1166, 32;
	// begin inline asm
	{
    .reg .pred p;
    and.b32 %r1164, %r1171, %r1166;    setp.ne.u32 p, %r1164, 0;
    vote.ballot.sync.b32 %r1164, p, 0xffffffff;
    @!p not.b32 %r1164, %r1164;
}

	// end inline asm
	and.b32  	%r1180, %r1164, %r1179;
	mov.b32 	%r1169, 64;
	// begin inline asm
	{
    .reg .pred p;
    and.b32 %r1167, %r1171, %r1169;    setp.ne.u32 p, %r1167, 0;
    vote.ballot.sync.b32 %r1167, p, 0xffffffff;
    @!p not.b32 %r1167, %r1167;
}

	// end inline asm
	and.b32  	%r1181, %r1167, %r1180;
	mov.b32 	%r1172, 128;
	// begin inline asm
	{
    .reg .pred p;
    and.b32 %r1170, %r1171, %r1172;    setp.ne.u32 p, %r1170, 0;
    vote.ballot.sync.b32 %r1170, p, 0xffffffff;
    @!p not.b32 %r1170, %r1170;
}

	// end inline asm
	and.b32  	%r1182, %r1170, %r1181;
	clz.b32 	%r1183, %r1182;
	sub.s32 	%r265, 31, %r1183;
	and.b32  	%r1184, %r878, %r1182;
	popc.b32 	%r266, %r1184;
	setp.ne.s32 	%p119, %r443, %r265;
	mov.b32 	%r2236, 0;
	@%p119 bra 	$L__BB22_195;
	shl.b32 	%r1185, %r1171, 2;
	add.s32 	%r1186, %r219, %r1185;
	atom.shared.add.u32 	%r2236, [%r1186], %r266;
$L__BB22_195:
	ld.param.u32 	%r2103, [_ZN3cub18CUB_300001_SM_10006detail10radix_sort29DeviceRadixSortOnesweepKernelINS1_5radix10policy_hubIiiyE10Policy1000ELNS0_9SortOrderE0EiiyiiNS1_21identity_decomposer_tEEEvPT5_SB_PT3_PKSC_PT1_PKSG_PT2_PKSK_T4_iiT6__param_9];
	shfl.sync.idx.b32	%r1212|%p120, %r2236, %r265, 31, -1;
	add.s32 	%r269, %r266, %r1212;
	shr.u32 	%r1213, %r2220, %r2103;
	and.b32  	%r1209, %r1213, %r221;
	mov.b32 	%r1189, 1;
	// begin inline asm
	{
    .reg .pred p;
    and.b32 %r1187, %r1209, %r1189;    setp.ne.u32 p, %r1187, 0;
    vote.ballot.sync.b32 %r1187, p, 0xffffffff;
    @!p not.b32 %r1187, %r1187;
}

	// end inline asm
	mov.b32 	%r1192, 2;
	// begin inline asm
	{
    .reg .pred p;
    and.b32 %r1190, %r1209, %r1192;    setp.ne.u32 p, %r1190, 0;
    vote.ballot.sync.b32 %r1190, p, 0xffffffff;
    @!p not.b32 %r1190, %r1190;
}

	// end inline asm
	and.b32  	%r1214, %r1190, %r1187;
	mov.b32 	%r1195, 4;
	// begin inline asm
	{
    .reg .pred p;
    and.b32 %r1193, %r1209, %r1195;    setp.ne.u32 p, %r1193, 0;
    vote.ballot.sync.b32 %r1193, p, 0xffffffff;
    @!p not.b32 %r1193, %r1193;
}

	// end inline asm
	and.b32  	%r1215, %r1193, %r1214;
	mov.b32 	%r1198, 8;
	// begin inline asm
	{
    .reg .pred p;
    and.b32 %r1196, %r1209, %r1198;    setp.ne.u32 p, %r1196, 0;
    vote.ballot.sync.b32 %r1196, p, 0xffffffff;
    @!p not.b32 %r1196, %r1196;
}

	// end inline asm
	and.b32  	%r1216, %r1196, %r1215;
	mov.b32 	%r1201, 16;
	// begin inline asm
	{
    .reg .pred p;
    and.b32 %r1199, %r1209, %r1201;    setp.ne.u32 p, %r1199, 0;
    vote.ballot.sync.b32 %r1199, p, 0xffffffff;
    @!p not.b32 %r1199, %r1199;
}

	// end inline asm
	and.b32  	%r1217, %r1199, %r1216;
	mov.b32 	%r1204, 32;
	// begin inline asm
	{
    .reg .pred p;
    and.b32 %r1202, %r1209, %r1204;    setp.ne.u32 p, %r1202, 0;
    vote.ballot.sync.b32 %r1202, p, 0xffffffff;
    @!p not.b32 %r1202, %r1202;
}

	// end inline asm
	and.b32  	%r1218, %r1202, %r1217;
	mov.b32 	%r1207, 64;
	// begin inline asm
	{
    .reg .pred p;
    and.b32 %r1205, %r1209, %r1207;    setp.ne.u32 p, %r1205, 0;
    vote.ballot.sync.b32 %r1205, p, 0xffffffff;
    @!p not.b32 %r1205, %r1205;
}

	// end inline asm
	and.b32  	%r1219, %r1205, %r1218;
	mov.b32 	%r1210, 128;
	// begin inline asm
	{
    .reg .pred p;
    and.b32 %r1208, %r1209, %r1210;    setp.ne.u32 p, %r1208, 0;
    vote.ballot.sync.b32 %r1208, p, 0xffffffff;
    @!p not.b32 %r1208, %r1208;
}

	// end inline asm
	and.b32  	%r1220, %r1208, %r1219;
	clz.b32 	%r1221, %r1220;
	sub.s32 	%r271, 31, %r1221;
	and.b32  	%r1222, %r878, %r1220;
	popc.b32 	%r272, %r1222;
	setp.ne.s32 	%p121, %r443, %r271;
	mov.b32 	%r2237, 0;
	@%p121 bra 	$L__BB22_197;
	shl.b32 	%r1223, %r1209, 2;
	add.s32 	%r1224, %r219, %r1223;
	atom.shared.add.u32 	%r2237, [%r1224], %r272;
$L__BB22_197:
	ld.param.u32 	%r2104, [_ZN3cub18CUB_300001_SM_10006detail10radix_sort29DeviceRadixSortOnesweepKernelINS1_5radix10policy_hubIiiyE10Policy1000ELNS0_9SortOrderE0EiiyiiNS1_21identity_decomposer_tEEEvPT5_SB_PT3_PKSC_PT1_PKSG_PT2_PKSK_T4_iiT6__param_9];
	shfl.sync.idx.b32	%r1250|%p122, %r2237, %r271, 31, -1;
	add.s32 	%r275, %r272, %r1250;
	shr.u32 	%r1251, %r2219, %r2104;
	and.b32  	%r1247, %r1251, %r221;
	mov.b32 	%r1227, 1;
	// begin inline asm
	{
    .reg .pred p;
    and.b32 %r1225, %r1247, %r1227;    setp.ne.u32 p, %r1225, 0;
    vote.ballot.sync.b32 %r1225, p, 0xffffffff;
    @!p not.b32 %r1225, %r1225;
}

	// end inline asm
	mov.b32 	%r1230, 2;
	// begin inline asm
	{
    .reg .pred p;
    and.b32 %r1228, %r1247, %r1230;    setp.ne.u32 p, %r1228, 0;
    vote.ballot.sync.b32 %r1228, p, 0xffffffff;
    @!p not.b32 %r1228, %r1228;
}

	// end inline asm
	and.b32  	%r1252, %r1228, %r1225;
	mov.b32 	%r1233, 4;
	// begin inline asm
	{
    .reg .pred p;
    and.b32 %r1231, %r1247, %r1233;    setp.ne.u32 p, %r1231, 0;
    vote.ballot.sync.b32 %r1231, p, 0xffffffff;
    @!p not.b32 %r1231, %r1231;
}

	// end inline asm
	and.b32  	%r1253, %r1231, %r1252;
	mov.b32 	%r1236, 8;
	// begin inline asm
	{
    .reg .pred p;
    and.b32 %r1234, %r1247, %r1236;    setp.ne.u32 p, %r1234, 0;
    vote.ballot.sync.b32 %r1234, p, 0xffffffff;
    @!p not.b32 %r1234, %r1234;
}

	// end inline asm
	and.b32  	%r1254, %r1234, %r1253;
	mov.b32 	%r1239, 16;
	// begin inline asm
	{
    .reg .pred p;
    and.b32 %r1237, %r1247, %r1239;    setp.ne.u32 p, %r1237, 0;
    vote.ballot.sync.b32 %r1237, p, 0xffffffff;
    @!p not.b32 %r1237, %r1237;
}

	// end inline asm
	and.b32  	%r1255, %r1237, %r1254;
	mov.b32 	%r1242, 32;
	// begin inline asm
	{
    .reg .pred p;
    and.b32 %r1240, %r1247, %r1242;    setp.ne.u32 p, %r1240, 0;
    vote.ballot.sync.b32 %r1240, p, 0xffffffff;
    @!p not.b32 %r1240, %r1240;
}

	// end inline asm
	and.b32  	%r1256, %r1240, %r1255;
	mov.b32 	%r1245, 64;
	// begin inline asm
	{
    .reg .pred p;
    and.b32 %r1243, %r1247, %r1245;    setp.ne.u32 p, %r1243, 0;
    vote.ballot.sync.b32 %r1243, p, 0xffffffff;
    @!p not.b32 %r1243, %r1243;
}

	// end inline asm
	and.b32  	%r1257, %r1243, %r1256;
	mov.b32 	%r1248, 128;
	// begin inline asm
	{
    .reg .pred p;
    and.b32 %r1246, %r1247, %r1248;    setp.ne.u32 p, %r1246, 0;
    vote.ballot.sync.b32 %r1246, p, 0xffffffff;
    @!p not.b32 %r1246, %r1246;
}

	// end inline asm
	and.b32  	%r1258, %r1246, %r1257;
	clz.b32 	%r1259, %r1258;
	sub.s32 	%r277, 31, %r1259;
	and.b32  	%r1260, %r878, %r1258;
	popc.b32 	%r278, %r1260;
	setp.ne.s32 	%p123, %r443, %r277;
	mov.b32 	%r2238, 0;
	@%p123 bra 	$L__BB22_199;
	shl.b32 	%r1265, %r1247, 2;
	add.s32 	%r1266, %r219, %r1265;
	atom.shared.add.u32 	%r2238, [%r1266], %r278;
$L__BB22_199:
	ld.param.u32 	%r2105, [_ZN3cub18CUB_300001_SM_10006detail10radix_sort29DeviceRadixSortOnesweepKernelINS1_5radix10policy_hubIiiyE10Policy1000ELNS0_9SortOrderE0EiiyiiNS1_21identity_decomposer_tEEEvPT5_SB_PT3_PKSC_PT1_PKSG_PT2_PKSK_T4_iiT6__param_9];
	shfl.sync.idx.b32	%r1292|%p124, %r2238, %r277, 31, -1;
	add.s32 	%r281, %r278, %r1292;
	shr.u32 	%r1293, %r2218, %r2105;
	and.b32  	%r1289, %r1293, %r221;
	mov.b32 	%r1269, 1;
	// begin inline asm
	{
    .reg .pred p;
    and.b32 %r1267, %r1289, %r1269;    setp.ne.u32 p, %r1267, 0;
    vote.ballot.sync.b32 %r1267, p, 0xffffffff;
    @!p not.b32 %r1267, %r1267;
}

	// end inline asm
	mov.b32 	%r1272, 2;
	// begin inline asm
	{
    .reg .pred p;
    and.b32 %r1270, %r1289, %r1272;    setp.ne.u32 p, %r1270, 0;
    vote.ballot.sync.b32 %r1270, p, 0xffffffff;
    @!p not.b32 %r1270, %r1270;
}

	// end inline asm
	and.b32  	%r1294, %r1270, %r1267;
	mov.b32 	%r1275, 4;
	// begin inline asm
	{
    .reg .pred p;
    and.b32 %r1273, %r1289, %r1275;    setp.ne.u32 p, %r1273, 0;
    vote.ballot.sync.b32 %r1273, p, 0xffffffff;
    @!p not.b32 %r1273, %r1273;
}

	// end inline asm
	and.b32  	%r1295, %r1273, %r1294;
	mov.b32 	%r1278, 8;
	// begin inline asm
	{
    .reg .pred p;
    and.b32 %r1276, %r1289, %r1278;    setp.ne.u32 p, %r1276, 0;
    vote.ballot.sync.b32 %r1276, p, 0xffffffff;
    @!p not.b32 %r1276, %r1276;
}

	// end inline asm
	and.b32  	%r1296, %r1276, %r1295;
	mov.b32 	%r1281, 16;
	// begin inline asm
	{
    .reg .pred p;
    and.b32 %r1279, %r1289, %r1281;    setp.ne.u32 p, %r1279, 0;
    vote.ballot.sync.b32 %r1279, p, 0xffffffff;
    @!p not.b32 %r1279, %r1279;
}

	// end inline asm
	and.b32  	%r1297, %r1279, %r1296;
	mov.b32 	%r1284, 32;
	// begin inline asm
	{
    .reg .pred p;
    and.b32 %r1282, %r1289, %r1284;    setp.ne.u32 p, %r1282, 0;
    vote.ballot.sync.b32 %r1282, p, 0xffffffff;
    @!p not.b32 %r1282, %r1282;
}

	// end inline asm
	and.b32  	%r1298, %r1282, %r1297;
	mov.b32 	%r1287, 64;
	// begin inline asm
	{
    .reg .pred p;
    and.b32 %r1285, %r1289, %r1287;    setp.ne.u32 p, %r1285, 0;
    vote.ballot.sync.b32 %r1285, p, 0xffffffff;
    @!p not.b32 %r1285, %r1285;
}

	// end inline asm
	and.b32  	%r1299, %r1285, %r1298;
	mov.b32 	%r1290, 128;
	// begin inline asm
	{
    .reg .pred p;
    and.b32 %r1288, %r1289, %r1290;    setp.ne.u32 p, %r1288, 0;
    vote.ballot.sync.b32 %r1288, p, 0xffffffff;
    @!p not.b32 %r1288, %r1288;
}

	// end inline asm
	and.b32  	%r1300, %r1288, %r1299;
	clz.b32 	%r1301, %r1300;
	sub.s32 	%r283, 31, %r1301;
	and.b32  	%r1302, %r878, %r1300;
	popc.b32 	%r284, %r1302;
	setp.ne.s32 	%p125, %r443, %r283;
	mov.b32 	%r2239, 0;
	@%p125 bra 	$L__BB22_201;
	shl.b32 	%r1307, %r1289, 2;
	add.s32 	%r1308, %r219, %r1307;
	atom.shared.add.u32 	%r2239, [%r1308], %r284;
$L__BB22_201:
	ld.param.u32 	%r2106, [_ZN3cub18CUB_300001_SM_10006detail10radix_sort29DeviceRadixSortOnesweepKernelINS1_5radix10policy_hubIiiyE10Policy1000ELNS0_9SortOrderE0EiiyiiNS1_21identity_decomposer_tEEEvPT5_SB_PT3_PKSC_PT1_PKSG_PT2_PKSK_T4_iiT6__param_9];
	shfl.sync.idx.b32	%r1334|%p126, %r2239, %r283, 31, -1;
	add.s32 	%r287, %r284, %r1334;
	shr.u32 	%r1335, %r2217, %r2106;
	and.b32  	%r1331, %r1335, %r221;
	mov.b32 	%r1311, 1;
	// begin inline asm
	{
    .reg .pred p;
    and.b32 %r1309, %r1331, %r1311;    setp.ne.u32 p, %r1309, 0;
    vote.ballot.sync.b32 %r1309, p, 0xffffffff;
    @!p not.b32 %r1309, %r1309;
}

	// end inline asm
	mov.b32 	%r1314, 2;
	// begin inline asm
	{
    .reg .pred p;
    and.b32 %r1312, %r1331, %r1314;    setp.ne.u32 p, %r1312, 0;
    vote.ballot.sync.b32 %r1312, p, 0xffffffff;
    @!p not.b32 %r1312, %r1312;
}

	// end inline asm
	and.b32  	%r1336, %r1312, %r1309;
	mov.b32 	%r1317, 4;
	// begin inline asm
	{
    .reg .pred p;
    and.b32 %r1315, %r1331, %r1317;    setp.ne.u32 p, %r1315, 0;
    vote.ballot.sync.b32 %r1315, p, 0xffffffff;
    @!p not.b32 %r1315, %r1315;
}

	// end inline asm
	and.b32  	%r1337, %r1315, %r1336;
	mov.b32 	%r1320, 8;
	// begin inline asm
	{
    .reg .pred p;
    and.b32 %r1318, %r1331, %r1320;    setp.ne.u32 p, %r1318, 0;
    vote.ballot.sync.b32 %r1318, p, 0xffffffff;
    @!p not.b32 %r1318, %r1318;
}

	// end inline asm
	and.b32  	%r1338, %r1318, %r1337;
	mov.b32 	%r1323, 16;
	// begin inline asm
	{
    .reg .pred p;
    and.b32 %r1321, %r1331, %r1323;    setp.ne.u32 p, %r1321, 0;
    vote.ballot.sync.b32 %r1321, p, 0xffffffff;
    @!p not.b32 %r1321, %r1321;
}

	// end inline asm
	and.b32  	%r1339, %r1321, %r1338;
	mov.b32 	%r1326, 32;
	// begin inline asm
	{
    .reg .pred p;
    and.b32 %r1324, %r1331, %r1326;    setp.ne.u32 p, %r1324, 0;
    vote.ballot.sync.b32 %r1324, p, 0xffffffff;
    @!p not.b32 %r1324, %r1324;
}

	// end inline asm
	and.b32  	%r1340, %r1324, %r1339;
	mov.b32 	%r1329, 64;
	// begin inline asm
	{
    .reg .pred p;
    and.b32 %r1327, %r1331, %r1329;    setp.ne.u32 p, %r1327, 0;
    vote.ballot.sync.b32 %r1327, p, 0xffffffff;
    @!p not.b32 %r1327, %r1327;
}

	// end inline asm
	and.b32  	%r1341, %r1327, %r1340;
	mov.b32 	%r1332, 128;
	// begin inline asm
	{
    .reg .pred p;
    and.b32 %r1330, %r1331, %r1332;    setp.ne.u32 p, %r1330, 0;
    vote.ballot.sync.b32 %r1330, p, 0xffffffff;
    @!p not.b32 %r1330, %r1330;
}

	// end inline asm
	and.b32  	%r1342, %r1330, %r1341;
	clz.b32 	%r1343, %r1342;
	sub.s32 	%r289, 31, %r1343;
	and.b32  	%r1344, %r878, %r1342;
	popc.b32 	%r290, %r1344;
	setp.ne.s32 	%p127, %r443, %r289;
	mov.b32 	%r2240, 0;
	@%p127 bra 	$L__BB22_203;
	shl.b32 	%r1349, %r1331, 2;
	add.s32 	%r1350, %r219, %r1349;
	atom.shared.add.u32 	%r2240, [%r1350], %r290;
$L__BB22_203:
	ld.param.u32 	%r2107, [_ZN3cub18CUB_300001_SM_10006detail10radix_sort29DeviceRadixSortOnesweepKernelINS1_5radix10policy_hubIiiyE10Policy1000ELNS0_9SortOrderE0EiiyiiNS1_21identity_decomposer_tEEEvPT5_SB_PT3_PKSC_PT1_PKSG_PT2_PKSK_T4_iiT6__param_9];
	shfl.sync.idx.b32	%r1376|%p128, %r2240, %r289, 31, -1;
	add.s32 	%r293, %r290, %r1376;
	shr.u32 	%r1377, %r2216, %r2107;
	and.b32  	%r1373, %r1377, %r221;
	mov.b32 	%r1353, 1;
	// begin inline asm
	{
    .reg .pred p;
    and.b32 %r1351, %r1373, %r1353;    setp.ne.u32 p, %r1351, 0;
    vote.ballot.sync.b32 %r1351, p, 0xffffffff;
    @!p not.b32 %r1351, %r1351;
}

	// end inline asm
	mov.b32 	%r1356, 2;
	// begin inline asm
	{
    .reg .pred p;
    and.b32 %r1354, %r1373, %r1356;    setp.ne.u32 p, %r1354, 0;
    vote.ballot.sync.b32 %r1354, p, 0xffffffff;
    @!p not.b32 %r1354, %r1354;
}

	// end inline asm
	and.b32  	%r1378, %r1354, %r1351;
	mov.b32 	%r1359, 4;
	// begin inline asm
	{
    .reg .pred p;
    and.b32 %r1357, %r1373, %r1359;    setp.ne.u32 p, %r1357, 0;
    vote.ballot.sync.b32 %r1357, p, 0xffffffff;
    @!p not.b32 %r1357, %r1357;
}

	// end inline asm
	and.b32  	%r1379, %r1357, %r1378;
	mov.b32 	%r1362, 8;
	// begin inline asm
	{
    .reg .pred p;
    and.b32 %r1360, %r1373, %r1362;    setp.ne.u32 p, %r1360, 0;
    vote.ballot.sync.b32 %r1360, p, 0xffffffff;
    @!p not.b32 %r1360, %r1360;
}

	// end inline asm
	and.b32  	%r1380, %r1360, %r1379;
	mov.b32 	%r1365, 16;
	// begin inline asm
	{
    .reg .pred p;
    and.b32 %r1363, %r1373, %r1365;    setp.ne.u32 p, %r1363, 0;
    vote.ballot.sync.b32 %r1363, p, 0xffffffff;
    @!p not.b32 %r1363, %r1363;
}

	// end inline asm
	and.b32  	%r1381, %r1363, %r1380;
	mov.b32 	%r1368, 32;
	// begin inline asm
	{
    .reg .pred p;
    and.b32 %r1366, %r1373, %r1368;    setp.ne.u32 p, %r1366, 0;
    vote.ballot.sync.b32 %r1366, p, 0xffffffff;
    @!p not.b32 %r1366, %r1366;
}

	// end inline asm
	and.b32  	%r1382, %r1366, %r1381;
	mov.b32 	%r1371, 64;
	// begin inline asm
	{
    .reg .pred p;
    and.b32 %r1369, %r1373, %r1371;    setp.ne.u32 p, %r1369, 0;
    vote.ballot.sync.b32 %r1369, p, 0xffffffff;
    @!p not.b32 %r1369, %r1369;
}

	// end inline asm
	and.b32  	%r1383, %r1369, %r1382;
	mov.b32 	%r1374, 128;
	// begin inline asm
	{
    .reg .pred p;
    and.b32 %r1372, %r1373, %r1374;    setp.ne.u32 p, %r1372, 0;
    vote.ballot.sync.b32 %r1372, p, 0xffffffff;
    @!p not.b32 %r1372, %r1372;
}

	// end inline asm
	and.b32  	%r1384, %r1372, %r1383;
	clz.b32 	%r1385, %r1384;
	sub.s32 	%r295, 31, %r1385;
	and.b32  	%r1386, %r878, %r1384;
	popc.b32 	%r296, %r1386;
	setp.ne.s32 	%p129, %r443, %r295;
	mov.b32 	%r2241, 0;
	@%p129 bra 	$L__BB22_205;
	shl.b32 	%r1391, %r1373, 2;
	add.s32 	%r1392, %r219, %r1391;
	atom.shared.add.u32 	%r2241, [%r1392], %r296;
$L__BB22_205:
	ld.param.u32 	%r2108, [_ZN3cub18CUB_300001_SM_10006detail10radix_sort29DeviceRadixSortOnesweepKernelINS1_5radix10policy_hubIiiyE10Policy1000ELNS0_9SortOrderE0EiiyiiNS1_21identity_decomposer_tEEEvPT5_SB_PT3_PKSC_PT1_PKSG_PT2_PKSK_T4_iiT6__param_9];
	shfl.sync.idx.b32	%r1418|%p130, %r2241, %r295, 31, -1;
	add.s32 	%r299, %r296, %r1418;
	shr.u32 	%r1419, %r2215, %r2108;
	and.b32  	%r1415, %r1419, %r221;
	mov.b32 	%r1395, 1;
	// begin inline asm
	{
    .reg .pred p;
    and.b32 %r1393, %r1415, %r1395;    setp.ne.u32 p, %r1393, 0;
    vote.ballot.sync.b32 %r1393, p, 0xffffffff;
    @!p not.b32 %r1393, %r1393;
}

	// end inline asm
	mov.b32 	%r1398, 2;
	// begin inline asm
	{
    .reg .pred p;
    and.b32 %r1396, %r1415, %r1398;    setp.ne.u32 p, %r1396, 0;
    vote.ballot.sync.b32 %r1396, p, 0xffffffff;
    @!p not.b32 %r1396, %r1396;
}

	// end inline asm
	and.b32  	%r1420, %r1396, %r1393;
	mov.b32 	%r1401, 4;
	// begin inline asm
	{
    .reg .pred p;
    and.b32 %r1399, %r1415, %r1401;    setp.ne.u32 p, %r1399, 0;
    vote.ballot.sync.b32 %r1399, p, 0xffffffff;
    @!p not.b32 %r1399, %r1399;
}

	// end inline asm
	and.b32  	%r1421, %r1399, %r1420;
	mov.b32 	%r1404, 8;
	// begin inline asm
	{
    .reg .pred p;
    and.b32 %r1402, %r1415, %r1404;    setp.ne.u32 p, %r1402, 0;
    vote.ballot.sync.b32 %r1402, p, 0xffffffff;
    @!p not.b32 %r1402, %r1402;
}

	// end inline asm
	and.b32  	%r1422, %r1402, %r1421;
	mov.b32 	%r1407, 16;
	// begin inline asm
	{
    .reg .pred p;
    and.b32 %r1405, %r1415, %r1407;    setp.ne.u32 p, %r1405, 0;
    vote.ballot.sync.b32 %r1405, p, 0xffffffff;
    @!p not.b32 %r1405, %r1405;
}

	// end inline asm
	and.b32  	%r1423, %r1405, %r1422;
	mov.b32 	%r1410, 32;
	// begin inline asm
	{
    .reg .pred p;
    and.b32 %r1408, %r1415, %r1410;    setp.ne.u32 p, %r1408, 0;
    vote.ballot.sync.b32 %r1408, p, 0xffffffff;
    @!p not.b32 %r1408, %r1408;
}

	// end inline asm
	and.b32  	%r1424, %r1408, %r1423;
	mov.b32 	%r1413, 64;
	// begin inline asm
	{
    .reg .pred p;
    and.b32 %r1411, %r1415, %r1413;    setp.ne.u32 p, %r1411, 0;
    vote.ballot.sync.b32 %r1411, p, 0xffffffff;
    @!p not.b32 %r1411, %r1411;
}

	// end inline asm
	and.b32  	%r1425, %r1411, %r1424;
	mov.b32 	%r1416, 128;
	// begin inline asm
	{
    .reg .pred p;
    and.b32 %r1414, %r1415, %r1416;    setp.ne.u32 p, %r1414, 0;
    vote.ballot.sync.b32 %r1414, p, 0xffffffff;
    @!p not.b32 %r1414, %r1414;
}

	// end inline asm
	and.b32  	%r1426, %r1414, %r1425;
	clz.b32 	%r1427, %r1426;
	sub.s32 	%r301, 31, %r1427;
	and.b32  	%r1428, %r878, %r1426;
	popc.b32 	%r302, %r1428;
	setp.ne.s32 	%p131, %r443, %r301;
	mov.b32 	%r2242, 0;
	@%p131 bra 	$L__BB22_207;
	shl.b32 	%r1433, %r1415, 2;
	add.s32 	%r1434, %r219, %r1433;
	atom.shared.add.u32 	%r2242, [%r1434], %r302;
$L__BB22_207:
	ld.param.u32 	%r2109, [_ZN3cub18CUB_300001_SM_10006detail10radix_sort29DeviceRadixSortOnesweepKernelINS1_5radix10policy_hubIiiyE10Policy1000ELNS0_9SortOrderE0EiiyiiNS1_21identity_decomposer_tEEEvPT5_SB_PT3_PKSC_PT1_PKSG_PT2_PKSK_T4_iiT6__param_9];
	shfl.sync.idx.b32	%r1460|%p132, %r2242, %r301, 31, -1;
	add.s32 	%r305, %r302, %r1460;
	shr.u32 	%r1461, %r2214, %r2109;
	and.b32  	%r1457, %r1461, %r221;
	mov.b32 	%r1437, 1;
	// begin inline asm
	{
    .reg .pred p;
    and.b32 %r1435, %r1457, %r1437;    setp.ne.u32 p, %r1435, 0;
    vote.ballot.sync.b32 %r1435, p, 0xffffffff;
    @!p not.b32 %r1435, %r1435;
}

	// end inline asm
	mov.b32 	%r1440, 2;
	// begin inline asm
	{
    .reg .pred p;
    and.b32 %r1438, %r1457, %r1440;    setp.ne.u32 p, %r1438, 0;
    vote.ballot.sync.b32 %r1438, p, 0xffffffff;
    @!p not.b32 %r1438, %r1438;
}

	// end inline asm
	and.b32  	%r1462, %r1438, %r1435;
	mov.b32 	%r1443, 4;
	// begin inline asm
	{
    .reg .pred p;
    and.b32 %r1441, %r1457, %r1443;    setp.ne.u32 p, %r1441, 0;
    vote.ballot.sync.b32 %r1441, p, 0xffffffff;
    @!p not.b32 %r1441, %r1441;
}

	// end inline asm
	and.b32  	%r1463, %r1441, %r1462;
	mov.b32 	%r1446, 8;
	// begin inline asm
	{
    .reg .pred p;
    and.b32 %r1444, %r1457, %r1446;    setp.ne.u32 p, %r1444, 0;
    vote.ballot.sync.b32 %r1444, p, 0xffffffff;
    @!p not.b32 %r1444, %r1444;
}

	// end inline asm
	and.b32  	%r1464, %r1444, %r1463;
	mov.b32 	%r1449, 16;
	// begin inline asm
	{
    .reg .pred p;
    and.b32 %r1447, %r1457, %r1449;    setp.ne.u32 p, %r1447, 0;
    vote.ballot.sync.b32 %r1447, p, 0xffffffff;
    @!p not.b32 %r1447, %r1447;
}

	// end inline asm
	and.b32  	%r1465, %r1447, %r1464;
	mov.b32 	%r1452, 32;
	// begin inline asm
	{
    .reg .pred p;
    and.b32 %r1450, %r1457, %r1452;    setp.ne.u32 p, %r1450, 0;
    vote.ballot.sync.b32 %r1450, p, 0xffffffff;
    @!p not.b32 %r1450, %r1450;
}

	// end inline asm
	and.b32  	%r1466, %r1450, %r1465;
	mov.b32 	%r1455, 64;
	// begin inline asm
	{
    .reg .pred p;
    and.b32 %r1453, %r1457, %r1455;    setp.ne.u32 p, %r1453, 0;
    vote.ballot.sync.b32 %r1453, p, 0xffffffff;
    @!p not.b32 %r1453, %r1453;
}

	// end inline asm
	and.b32  	%r1467, %r1453, %r1466;
	mov.b32 	%r1458, 128;
	// begin inline asm
	{
    .reg .pred p;
    and.b32 %r1456, %r1457, %r1458;    setp.ne.u32 p, %r1456, 0;
    vote.ballot.sync.b32 %r1456, p, 0xffffffff;
    @!p not.b32 %r1456, %r1456;
}

	// end inline asm
	and.b32  	%r1468, %r1456, %r1467;
	clz.b32 	%r1469, %r1468;
	sub.s32 	%r307, 31, %r1469;
	and.b32  	%r1470, %r878, %r1468;
	popc.b32 	%r308, %r1470;
	setp.ne.s32 	%p133, %r443, %r307;
	mov.b32 	%r2243, 0;
	@%p133 bra 	$L__BB22_209;
	shl.b32 	%r1475, %r1457, 2;
	add.s32 	%r1476, %r219, %r1475;
	atom.shared.add.u32 	%r2243, [%r1476], %r308;
$L__BB22_209:
	ld.param.u32 	%r2110, [_ZN3cub18CUB_300001_SM_10006detail10radix_sort29DeviceRadixSortOnesweepKernelINS1_5radix10policy_hubIiiyE10Policy1000ELNS0_9SortOrderE0EiiyiiNS1_21identity_decomposer_tEEEvPT5_SB_PT3_PKSC_PT1_PKSG_PT2_PKSK_T4_iiT6__param_9];
	shfl.sync.idx.b32	%r1502|%p134, %r2243, %r307, 31, -1;
	add.s32 	%r311, %r308, %r1502;
	shr.u32 	%r1503, %r2213, %r2110;
	and.b32  	%r1499, %r1503, %r221;
	mov.b32 	%r1479, 1;
	// begin inline asm
	{
    .reg .pred p;
    and.b32 %r1477, %r1499, %r1479;    setp.ne.u32 p, %r1477, 0;
    vote.ballot.sync.b32 %r1477, p, 0xffffffff;
    @!p not.b32 %r1477, %r1477;
}

	// end inline asm
	mov.b32 	%r1482, 2;
	// begin inline asm
	{
    .reg .pred p;
    and.b32 %r1480, %r1499, %r1482;    setp.ne.u32 p, %r1480, 0;
    vote.ballot.sync.b32 %r1480, p, 0xffffffff;
    @!p not.b32 %r1480, %r1480;
}

	// end inline asm
	and.b32  	%r1504, %r1480, %r1477;
	mov.b32 	%r1485, 4;
	// begin inline asm
	{
    .reg .pred p;
    and.b32 %r1483, %r1499, %r1485;    setp.ne.u32 p, %r1483, 0;
    vote.ballot.sync.b32 %r1483, p, 0xffffffff;
    @!p not.b32 %r1483, %r1483;
}

	// end inline asm
	and.b32  	%r1505, %r1483, %r1504;
	mov.b32 	%r1488, 8;
	// begin inline asm
	{
    .reg .pred p;
    and.b32 %r1486, %r1499, %r1488;    setp.ne.u32 p, %r1486, 0;
    vote.ballot.sync.b32 %r1486, p, 0xffffffff;
    @!p not.b32 %r1486, %r1486;
}

	// end inline asm
	and.b32  	%r1506, %r1486, %r1505;
	mov.b32 	%r1491, 16;
	// begin inline asm
	{
    .reg .pred p;
    and.b32 %r1489, %r1499, %r1491;    setp.ne.u32 p, %r1489, 0;
    vote.ballot.sync.b32 %r1489, p, 0xffffffff;
    @!p not.b32 %r1489, %r1489;
}

	// end inline asm
	and.b32  	%r1507, %r1489, %r1506;
	mov.b32 	%r1494, 32;
	// begin inline asm
	{
    .reg .pred p;
    and.b32 %r1492, %r1499, %r1494;    setp.ne.u32 p, %r1492, 0;
    vote.ballot.sync.b32 %r1492, p, 0xffffffff;
    @!p not.b32 %r1492, %r1492;
}

	// end inline asm
	and.b32  	%r1508, %r1492, %r1507;
	mov.b32 	%r1497, 64;
	// begin inline asm
	{
    .reg .pred p;
    and.b32 %r1495, %r1499, %r1497;    setp.ne.u32 p, %r1495, 0;
    vote.ballot.sync.b32 %r1495, p, 0xffffffff;
    @!p not.b32 %r1495, %r1495;
}

	// end inline asm
	and.b32  	%r1509, %r1495, %r1508;
	mov.b32 	%r1500, 128;
	// begin inline asm
	{
    .reg .pred p;
    and.b32 %r1498, %r1499, %r1500;    setp.ne.u32 p, %r1498, 0;
    vote.ballot.sync.b32 %r1498, p, 0xffffffff;
    @!p not.b32 %r1498, %r1498;
}

	// end inline asm
	and.b32  	%r1510, %r1498, %r1509;
	clz.b32 	%r1511, %r1510;
	sub.s32 	%r313, 31, %r1511;
	and.b32  	%r1512, %r878, %r1510;
	popc.b32 	%r314, %r1512;
	setp.ne.s32 	%p135, %r443, %r313;
	mov.b32 	%r2244, 0;
	@%p135 bra 	$L__BB22_211;
	shl.b32 	%r1517, %r1499, 2;
	add.s32 	%r1518, %r219, %r1517;
	atom.shared.add.u32 	%r2244, [%r1518], %r314;
$L__BB22_211:
	ld.param.u32 	%r2111, [_ZN3cub18CUB_300001_SM_10006detail10radix_sort29DeviceRadixSortOnesweepKernelINS1_5radix10policy_hubIiiyE10Policy1000ELNS0_9SortOrderE0EiiyiiNS1_21identity_decomposer_tEEEvPT5_SB_PT3_PKSC_PT1_PKSG_PT2_PKSK_T4_iiT6__param_9];
	shfl.sync.idx.b32	%r1544|%p136, %r2244, %r313, 31, -1;
	add.s32 	%r317, %r314, %r1544;
	shr.u32 	%r1545, %r2212, %r2111;
	and.b32  	%r1541, %r1545, %r221;
	mov.b32 	%r1521, 1;
	// begin inline asm
	{
    .reg .pred p;
    and.b32 %r1519, %r1541, %r1521;    setp.ne.u32 p, %r1519, 0;
    vote.ballot.sync.b32 %r1519, p, 0xffffffff;
    @!p not.b32 %r1519, %r1519;
}

	// end inline asm
	mov.b32 	%r1524, 2;
	// begin inline asm
	{
    .reg .pred p;
    and.b32 %r1522, %r1541, %r1524;    setp.ne.u32 p, %r1522, 0;
    vote.ballot.sync.b32 %r1522, p, 0xffffffff;
    @!p not.b32 %r1522, %r1522;
}

	// end inline asm
	and.b32  	%r1546, %r1522, %r1519;
	mov.b32 	%r1527, 4;
	// begin inline asm
	{
    .reg .pred p;
    and.b32 %r1525, %r1541, %r1527;    setp.ne.u32 p, %r1525, 0;
    vote.ballot.sync.b32 %r1525, p, 0xffffffff;
    @!p not.b32 %r1525, %r1525;
}

	// end inline asm
	and.b32  	%r1547, %r1525, %r1546;
	mov.b32 	%r1530, 8;
	// begin inline asm
	{
    .reg .pred p;
    and.b32 %r1528, %r1541, %r1530;    setp.ne.u32 p, %r1528, 0;
    vote.ballot.sync.b32 %r1528, p, 0xffffffff;
    @!p not.b32 %r1528, %r1528;
}

	// end inline asm
	and.b32  	%r1548, %r1528, %r1547;
	mov.b32 	%r1533, 16;
	// begin inline asm
	{
    .reg .pred p;
    and.b32 %r1531, %r1541, %r1533;    setp.ne.u32 p, %r1531, 0;
    vote.ballot.sync.b32 %r1531, p, 0xffffffff;
    @!p not.b32 %r1531, %r1531;
}

	// end inline asm
	and.b32  	%r1549, %r1531, %r1548;
	mov.b32 	%r1536, 32;
	// begin inline asm
	{
    .reg .pred p;
    and.b32 %r1534, %r1541, %r1536;    setp.ne.u32 p, %r1534, 0;
    vote.ballot.sync.b32 %r1534, p, 0xffffffff;
    @!p not.b32 %r1534, %r1534;
}

	// end inline asm
	and.b32  	%r1550, %r1534, %r1549;
	mov.b32 	%r1539, 64;
	// begin inline asm
	{
    .reg .pred p;
    and.b32 %r1537, %r1541, %r1539;    setp.ne.u32 p, %r1537, 0;
    vote.ballot.sync.b32 %r1537, p, 0xffffffff;
    @!p not.b32 %r1537, %r1537;
}

	// end inline asm
	and.b32  	%r1551, %r1537, %r1550;
	mov.b32 	%r1542, 128;
	// begin inline asm
	{
    .reg .pred p;
    and.b32 %r1540, %r1541, %r1542;    setp.ne.u32 p, %r1540, 0;
    vote.ballot.sync.b32 %r1540, p, 0xffffffff;
    @!p not.b32 %r1540, %r1540;
}

	// end inline asm
	and.b32  	%r1552, %r1540, %r1551;
	clz.b32 	%r1553, %r1552;
	sub.s32 	%r319, 31, %r1553;
	and.b32  	%r1554, %r878, %r1552;
	popc.b32 	%r320, %r1554;
	setp.ne.s32 	%p137, %r443, %r319;
	mov.b32 	%r2245, 0;
	@%p137 bra 	$L__BB22_213;
	shl.b32 	%r1559, %r1541, 2;
	add.s32 	%r1560, %r219, %r1559;
	atom.shared.add.u32 	%r2245, [%r1560], %r320;
$L__BB22_213:
	setp.gt.u32 	%p138, %r1, 255;
	shfl.sync.idx.b32	%r1561|%p139, %r2245, %r319, 31, -1;
	add.s32 	%r1562, %r320, %r1561;
	bar.sync 	0;
	shl.b32 	%r1563, %r227, 2;
	add.s32 	%r323, %r783, %r1563;
	st.shared.u32 	[%r323+-4], %r2228;
	shl.b32 	%r1565, %r233, 2;
	add.s32 	%r324, %r783, %r1565;
	st.shared.u32 	[%r324+-4], %r2227;
	shl.b32 	%r1566, %r239, 2;
	add.s32 	%r325, %r783, %r1566;
	st.shared.u32 	[%r325+-4], %r2226;
	shl.b32 	%r1567, %r245, 2;
	add.s32 	%r326, %r783, %r1567;
	st.shared.u32 	[%r326+-4], %r2225;
	shl.b32 	%r1568, %r251, 2;
	add.s32 	%r327, %r783, %r1568;
	st.shared.u32 	[%r327+-4], %r2224;
	shl.b32 	%r1569, %r257, 2;
	add.s32 	%r328, %r783, %r1569;
	st.shared.u32 	[%r328+-4], %r2223;
	shl.b32 	%r1570, %r263, 2;
	add.s32 	%r329, %r783, %r1570;
	st.shared.u32 	[%r329+-4], %r2222;
	shl.b32 	%r1571, %r269, 2;
	add.s32 	%r330, %r783, %r1571;
	st.shared.u32 	[%r330+-4], %r2221;
	shl.b32 	%r1572, %r275, 2;
	add.s32 	%r331, %r783, %r1572;
	st.shared.u32 	[%r331+-4], %r2220;
	shl.b32 	%r1573, %r281, 2;
	add.s32 	%r332, %r783, %r1573;
	st.shared.u32 	[%r332+-4], %r2219;
	shl.b32 	%r1574, %r287, 2;
	add.s32 	%r333, %r783, %r1574;
	st.shared.u32 	[%r333+-4], %r2218;
	shl.b32 	%r1575, %r293, 2;
	add.s32 	%r334, %r783, %r1575;
	st.shared.u32 	[%r334+-4], %r2217;
	shl.b32 	%r1576, %r299, 2;
	add.s32 	%r335, %r783, %r1576;
	st.shared.u32 	[%r335+-4], %r2216;
	shl.b32 	%r1577, %r305, 2;
	add.s32 	%r336, %r783, %r1577;
	st.shared.u32 	[%r336+-4], %r2215;
	shl.b32 	%r1578, %r311, 2;
	add.s32 	%r337, %r783, %r1578;
	st.shared.u32 	[%r337+-4], %r2214;
	shl.b32 	%r1579, %r317, 2;
	add.s32 	%r338, %r783, %r1579;
	st.shared.u32 	[%r338+-4], %r2213;
	shl.b32 	%r1580, %r1562, 2;
	add.s32 	%r339, %r783, %r1580;
	st.shared.u32 	[%r339+-4], %r2212;
	shl.b32 	%r1581, %r1, 3;
	add.s32 	%r1582, %r783, %r1581;
	add.s32 	%r340, %r1582, 26112;
	@%p138 bra 	$L__BB22_221;
	ld.param.u64 	%rd437, [_ZN3cub18CUB_300001_SM_10006detail10radix_sort29DeviceRadixSortOnesweepKernelINS1_5radix10policy_hubIiiyE10Policy1000ELNS0_9SortOrderE0EiiyiiNS1_21identity_decomposer_tEEEvPT5_SB_PT3_PKSC_PT1_PKSG_PT2_PKSK_T4_iiT6__param_3];
	cvta.to.global.u64 	%rd93, %rd437;
	shl.b64 	%rd94, %rd9, 3;
	add.s64 	%rd95, %rd93, %rd94;
	ld.global.u64 	%rd96, [%rd95];
	cvt.s64.s32 	%rd97, %r218;
	sub.s64 	%rd456, %rd96, %rd97;
	st.shared.u64 	[%r340], %rd456;
	setp.lt.s32 	%p140, %r3, 1;
	mov.u32 	%r2249, %r2174;
	@%p140 bra 	$L__BB22_220;
	mov.b32 	%r2247, -1;
	mov.u32 	%r2246, %r3;
	mov.u32 	%r2249, %r2174;
$L__BB22_216:
	ld.param.u64 	%rd430, [_ZN3cub18CUB_300001_SM_10006detail10radix_sort29DeviceRadixSortOnesweepKernelINS1_5radix10policy_hubIiiyE10Policy1000ELNS0_9SortOrderE0EiiyiiNS1_21identity_decomposer_tEEEvPT5_SB_PT3_PKSC_PT1_PKSG_PT2_PKSK_T4_iiT6__param_0];
	add.s32 	%r344, %r2246, -1;
	shl.b32 	%r1584, %r344, 8;
	add.s32 	%r1585, %r1584, %r1;
	cvta.to.global.u64 	%rd98, %rd430;
	mul.wide.s32 	%rd99, %r1585, 4;
	add.s64 	%rd19, %rd98, %rd99;
$L__BB22_217:
	membar.cta;
	ld.volatile.global.u32 	%r345, [%rd19];
	setp.eq.s32 	%p141, %r345, 0;
	@%p141 bra 	$L__BB22_217;
	and.b32  	%r1586, %r345, 1073741823;
	add.s32 	%r2249, %r1586, %r2249;
	setp.gt.s32 	%p142, %r345, -1;
	vote.sync.ballot.b32 	%r2247, %p142, %r2247;
	setp.gt.u32 	%p144, %r2246, 1;
	and.pred  	%p145, %p142, %p144;
	mov.u32 	%r2246, %r344;
	@%p145 bra 	$L__BB22_216;
	ld.shared.u64 	%rd456, [%r340];
$L__BB22_220:
	ld.param.u64 	%rd431, [_ZN3cub18CUB_300001_SM_10006detail10radix_sort29DeviceRadixSortOnesweepKernelINS1_5radix10policy_hubIiiyE10Policy1000ELNS0_9SortOrderE0EiiyiiNS1_21identity_decomposer_tEEEvPT5_SB_PT3_PKSC_PT1_PKSG_PT2_PKSK_T4_iiT6__param_0];
	or.b32  	%r1587, %r2249, -2147483648;
	cvta.to.global.u64 	%rd100, %rd431;
	shl.b32 	%r1588, %r3, 8;
	add.s32 	%r1589, %r1588, %r1;
	mul.wide.s32 	%rd101, %r1589, 4;
	add.s64 	%rd102, %rd100, %rd101;
	st.volatile.global.u32 	[%rd102], %r1587;
	sub.s32 	%r1590, %r2249, %r2174;
	cvt.s64.s32 	%rd103, %r1590;
	add.s64 	%rd104, %rd456, %rd103;
	st.shared.u64 	[%r340], %rd104;
$L__BB22_221:
	ld.param.u32 	%r2087, [_ZN3cub18CUB_300001_SM_10006detail10radix_sort29DeviceRadixSortOnesweepKernelINS1_5radix10policy_hubIiiyE10Policy1000ELNS0_9SortOrderE0EiiyiiNS1_21identity_decomposer_tEEEvPT5_SB_PT3_PKSC_PT1_PKSG_PT2_PKSK_T4_iiT6__param_8];
	ld.param.u64 	%rd434, [_ZN3cub18CUB_300001_SM_10006detail10radix_sort29DeviceRadixSortOnesweepKernelINS1_5radix10policy_hubIiiyE10Policy1000ELNS0_9SortOrderE0EiiyiiNS1_21identity_decomposer_tEEEvPT5_SB_PT3_PKSC_PT1_PKSG_PT2_PKSK_T4_iiT6__param_2];
	setp.gt.u32 	%p146, %r1, 255;
	mad.lo.s32 	%r349, %r3, 6528, 6528;
	setp.lt.s32 	%p147, %r349, %r2087;
	setp.eq.s64 	%p148, %rd434, 0;
	or.pred  	%p149, %p148, %p147;
	or.pred  	%p150, %p146, %p149;
	@%p150 bra 	$L__BB22_223;
	ld.param.u64 	%rd435, [_ZN3cub18CUB_300001_SM_10006detail10radix_sort29DeviceRadixSortOnesweepKernelINS1_5radix10policy_hubIiiyE10Policy1000ELNS0_9SortOrderE0EiiyiiNS1_21identity_decomposer_tEEEvPT5_SB_PT3_PKSC_PT1_PKSG_PT2_PKSK_T4_iiT6__param_2];
	ld.shared.u64 	%rd105, [%r340];
	cvt.s64.s32 	%rd106, %r2174;
	cvt.s64.s32 	%rd107, %r218;
	add.s64 	%rd108, %rd107, %rd106;
	add.s64 	%rd109, %rd108, %rd105;
	cvta.to.global.u64 	%rd110, %rd435;
	shl.b64 	%rd111, %rd9, 3;
	add.s64 	%rd112, %rd110, %rd111;
	st.global.u64 	[%rd112], %rd109;
$L__BB22_223:
	ld.param.u32 	%r2088, [_ZN3cub18CUB_300001_SM_10006detail10radix_sort29DeviceRadixSortOnesweepKernelINS1_5radix10policy_hubIiiyE10Policy1000ELNS0_9SortOrderE0EiiyiiNS1_21identity_decomposer_tEEEvPT5_SB_PT3_PKSC_PT1_PKSG_PT2_PKSK_T4_iiT6__param_8];
	ld.param.u64 	%rd438, [_ZN3cub18CUB_300001_SM_10006detail10radix_sort29DeviceRadixSortOnesweepKernelINS1_5radix10policy_hubIiiyE10Policy1000ELNS0_9SortOrderE0EiiyiiNS1_21identity_decomposer_tEEEvPT5_SB_PT3_PKSC_PT1_PKSG_PT2_PKSK_T4_iiT6__param_4];
	cvta.to.global.u64 	%rd22, %rd438;
	shl.b32 	%r1591, %r1, 2;
	add.s32 	%r350, %r783, %r1591;
	setp.gt.s32 	%p151, %r349, %r2088;
	bar.sync 	0;
	@%p151 bra 	$L__BB22_225;
	ld.param.u32 	%r2112, [_ZN3cub18CUB_300001_SM_10006detail10radix_sort29DeviceRadixSortOnesweepKernelINS1_5radix10policy_hubIiiyE10Policy1000ELNS0_9SortOrderE0EiiyiiNS1_21identity_decomposer_tEEEvPT5_SB_PT3_PKSC_PT1_PKSG_PT2_PKSK_T4_iiT6__param_9];
	ld.shared.u32 	%r1593, [%r350];
	shr.u32 	%r1594, %r1593, %r2112;
	and.b32  	%r1595, %r1594, %r221;
	shl.b32 	%r1596, %r1595, 3;
	add.s32 	%r1598, %r783, 26112;
	add.s32 	%r1599, %r1598, %r1596;
	ld.shared.u64 	%rd113, [%r1599];
	add.s64 	%rd114, %rd113, %rd9;
	xor.b32  	%r1600, %r1593, -2147483648;
	shl.b64 	%rd115, %rd114, 2;
	add.s64 	%rd116, %rd22, %rd115;
	st.global.u32 	[%rd116], %r1600;
	bar.warp.sync 	-1;
	ld.shared.u32 	%r1601, [%r350+1536];
	shr.u32 	%r1602, %r1601, %r2112;
	and.b32  	%r1603, %r1602, %r221;
	shl.b32 	%r1604, %r1603, 3;
	add.s32 	%r1605, %r1598, %r1604;
	ld.shared.u64 	%rd117, [%r1605];
	add.s64 	%rd118, %rd117, %rd9;
	xor.b32  	%r1606, %r1601, -2147483648;
	shl.b64 	%rd119, %rd118, 2;
	add.s64 	%rd120, %rd22, %rd119;
	st.global.u32 	[%rd120+1536], %r1606;
	bar.warp.sync 	-1;
	ld.shared.u32 	%r1607, [%r350+3072];
	shr.u32 	%r1608, %r1607, %r2112;
	and.b32  	%r1609, %r1608, %r221;
	shl.b32 	%r1610, %r1609, 3;
	add.s32 	%r1611, %r1598, %r1610;
	ld.shared.u64 	%rd121, [%r1611];
	add.s64 	%rd122, %rd121, %rd9;
	xor.b32  	%r1612, %r1607, -2147483648;
	shl.b64 	%rd123, %rd122, 2;
	add.s64 	%rd124, %rd22, %rd123;
	st.global.u32 	[%rd124+3072], %r1612;
	bar.warp.sync 	-1;
	ld.shared.u32 	%r1613, [%r350+4608];
	shr.u32 	%r1614, %r1613, %r2112;
	and.b32  	%r1615, %r1614, %r221;
	shl.b32 	%r1616, %r1615, 3;
	add.s32 	%r1617, %r1598, %r1616;
	ld.shared.u64 	%rd125, [%r1617];
	add.s64 	%rd126, %rd125, %rd9;
	xor.b32  	%r1618, %r1613, -2147483648;
	shl.b64 	%rd127, %rd126, 2;
	add.s64 	%rd128, %rd22, %rd127;
	st.global.u32 	[%rd128+4608], %r1618;
	bar.warp.sync 	-1;
	ld.shared.u32 	%r1619, [%r350+6144];
	shr.u32 	%r1620, %r1619, %r2112;
	and.b32  	%r1621, %r1620, %r221;
	shl.b32 	%r1622, %r1621, 3;
	add.s32 	%r1623, %r1598, %r1622;
	ld.shared.u64 	%rd129, [%r1623];
	add.s64 	%rd130, %rd129, %rd9;
	xor.b32  	%r1624, %r1619, -2147483648;
	shl.b64 	%rd131, %rd130, 2;
	add.s64 	%rd132, %rd22, %rd131;
	st.global.u32 	[%rd132+6144], %r1624;
	bar.warp.sync 	-1;
	ld.shared.u32 	%r1625, [%r350+7680];
	shr.u32 	%r1626, %r1625, %r2112;
	and.b32  	%r1627, %r1626, %r221;
	shl.b32 	%r1628, %r1627, 3;
	add.s32 	%r1629, %r1598, %r1628;
	ld.shared.u64 	%rd133, [%r1629];
	add.s64 	%rd134, %rd133, %rd9;
	xor.b32  	%r1630, %r1625, -2147483648;
	shl.b64 	%rd135, %rd134, 2;
	add.s64 	%rd136, %rd22, %rd135;
	st.global.u32 	[%rd136+7680], %r1630;
	bar.warp.sync 	-1;
	ld.shared.u32 	%r1631, [%r350+9216];
	shr.u32 	%r1632, %r1631, %r2112;
	and.b32  	%r1633, %r1632, %r221;
	shl.b32 	%r1634, %r1633, 3;
	add.s32 	%r1635, %r1598, %r1634;
	ld.shared.u64 	%rd137, [%r1635];
	add.s64 	%rd138, %rd137, %rd9;
	xor.b32  	%r1636, %r1631, -2147483648;
	shl.b64 	%rd139, %rd138, 2;
	add.s64 	%rd140, %rd22, %rd139;
	st.global.u32 	[%rd140+9216], %r1636;
	bar.warp.sync 	-1;
	ld.shared.u32 	%r1637, [%r350+10752];
	shr.u32 	%r1638, %r1637, %r2112;
	and.b32  	%r1639, %r1638, %r221;
	shl.b32 	%r1640, %r1639, 3;
	add.s32 	%r1641, %r1598, %r1640;
	ld.shared.u64 	%rd141, [%r1641];
	add.s64 	%rd142, %rd141, %rd9;
	xor.b32  	%r1642, %r1637, -2147483648;
	shl.b64 	%rd143, %rd142, 2;
	add.s64 	%rd144, %rd22, %rd143;
	st.global.u32 	[%rd144+10752], %r1642;
	bar.warp.sync 	-1;
	ld.shared.u32 	%r1643, [%r350+12288];
	shr.u32 	%r1644, %r1643, %r2112;
	and.b32  	%r1645, %r1644, %r221;
	shl.b32 	%r1646, %r1645, 3;
	add.s32 	%r1647, %r1598, %r1646;
	ld.shared.u64 	%rd145, [%r1647];
	add.s64 	%rd146, %rd145, %rd9;
	xor.b32  	%r1648, %r1643, -2147483648;
	shl.b64 	%rd147, %rd146, 2;
	add.s64 	%rd148, %rd22, %rd147;
	st.global.u32 	[%rd148+12288], %r1648;
	bar.warp.sync 	-1;
	ld.shared.u32 	%r1649, [%r350+13824];
	shr.u32 	%r1650, %r1649, %r2112;
	and.b32  	%r1651, %r1650, %r221;
	shl.b32 	%r1652, %r1651, 3;
	add.s32 	%r1653, %r1598, %r1652;
	ld.shared.u64 	%rd149, [%r1653];
	add.s64 	%rd150, %rd149, %rd9;
	xor.b32  	%r1654, %r1649, -2147483648;
	shl.b64 	%rd151, %rd150, 2;
	add.s64 	%rd152, %rd22, %rd151;
	st.global.u32 	[%rd152+13824], %r1654;
	bar.warp.sync 	-1;
	ld.shared.u32 	%r1655, [%r350+15360];
	shr.u32 	%r1656, %r1655, %r2112;
	and.b32  	%r1657, %r1656, %r221;
	shl.b32 	%r1658, %r1657, 3;
	add.s32 	%r1659, %r1598, %r1658;
	ld.shared.u64 	%rd153, [%r1659];
	add.s64 	%rd154, %rd153, %rd9;
	xor.b32  	%r1660, %r1655, -2147483648;
	shl.b64 	%rd155, %rd154, 2;
	add.s64 	%rd156, %rd22, %rd155;
	st.global.u32 	[%rd156+15360], %r1660;
	bar.warp.sync 	-1;
	ld.shared.u32 	%r1661, [%r350+16896];
	shr.u32 	%r1662, %r1661, %r2112;
	and.b32  	%r1663, %r1662, %r221;
	shl.b32 	%r1664, %r1663, 3;
	add.s32 	%r1665, %r1598, %r1664;
	ld.shared.u64 	%rd157, [%r1665];
	add.s64 	%rd158, %rd157, %rd9;
	xor.b32  	%r1666, %r1661, -2147483648;
	shl.b64 	%rd159, %rd158, 2;
	add.s64 	%rd160, %rd22, %rd159;
	st.global.u32 	[%rd160+16896], %r1666;
	bar.warp.sync 	-1;
	ld.shared.u32 	%r1667, [%r350+18432];
	shr.u32 	%r1668, %r1667, %r2112;
	and.b32  	%r1669, %r1668, %r221;
	shl.b32 	%r1670, %r1669, 3;
	add.s32 	%r1671, %r1598, %r1670;
	ld.shared.u64 	%rd161, [%r1671];
	add.s64 	%rd162, %rd161, %rd9;
	xor.b32  	%r1672, %r1667, -2147483648;
	shl.b64 	%rd163, %rd162, 2;
	add.s64 	%rd164, %rd22, %rd163;
	st.global.u32 	[%rd164+18432], %r1672;
	bar.warp.sync 	-1;
	ld.shared.u32 	%r1673, [%r350+19968];
	shr.u32 	%r1674, %r1673, %r2112;
	and.b32  	%r1675, %r1674, %r221;
	shl.b32 	%r1676, %r1675, 3;
	add.s32 	%r1677, %r1598, %r1676;
	ld.shared.u64 	%rd165, [%r1677];
	add.s64 	%rd166, %rd165, %rd9;
	xor.b32  	%r1678, %r1673, -2147483648;
	shl.b64 	%rd167, %rd166, 2;
	add.s64 	%rd168, %rd22, %rd167;
	st.global.u32 	[%rd168+19968], %r1678;
	bar.warp.sync 	-1;
	ld.shared.u32 	%r1679, [%r350+21504];
	shr.u32 	%r1680, %r1679, %r2112;
	and.b32  	%r1681, %r1680, %r221;
	shl.b32 	%r1682, %r1681, 3;
	add.s32 	%r1683, %r1598, %r1682;
	ld.shared.u64 	%rd169, [%r1683];
	add.s64 	%rd170, %rd169, %rd9;
	xor.b32  	%r1684, %r1679, -2147483648;
	shl.b64 	%rd171, %rd170, 2;
	add.s64 	%rd172, %rd22, %rd171;
	st.global.u32 	[%rd172+21504], %r1684;
	bar.warp.sync 	-1;
	ld.shared.u32 	%r1685, [%r350+23040];
	shr.u32 	%r1686, %r1685, %r2112;
	and.b32  	%r1687, %r1686, %r221;
	shl.b32 	%r1688, %r1687, 3;
	add.s32 	%r1689, %r1598, %r1688;
	ld.shared.u64 	%rd173, [%r1689];
	add.s64 	%rd174, %rd173, %rd9;
	xor.b32  	%r1690, %r1685, -2147483648;
	shl.b64 	%rd175, %rd174, 2;
	add.s64 	%rd176, %rd22, %rd175;
	st.global.u32 	[%rd176+23040], %r1690;
	bar.warp.sync 	-1;
	ld.shared.u32 	%r1691, [%r350+24576];
	shr.u32 	%r1692, %r1691, %r2112;
	and.b32  	%r1693, %r1692, %r221;
	shl.b32 	%r1694, %r1693, 3;
	add.s32 	%r1695, %r1598, %r1694;
	ld.shared.u64 	%rd177, [%r1695];
	add.s64 	%rd178, %rd177, %rd9;
	xor.b32  	%r1696, %r1691, -2147483648;
	shl.b64 	%rd179, %rd178, 2;
	add.s64 	%rd180, %rd22, %rd179;
	st.global.u32 	[%rd180+24576], %r1696;
	bar.warp.sync 	-1;
	bra.uni 	$L__BB22_260;
$L__BB22_225:
	ld.param.u32 	%r2089, [_ZN3cub18CUB_300001_SM_10006detail10radix_sort29DeviceRadixSortOnesweepKernelINS1_5radix10policy_hubIiiyE10Policy1000ELNS0_9SortOrderE0EiiyiiNS1_21identity_decomposer_tEEEvPT5_SB_PT3_PKSC_PT1_PKSG_PT2_PKSK_T4_iiT6__param_8];
	mad.lo.s32 	%r351, %r3, -6528, %r2089;
	setp.ge.s32 	%p152, %r1, %r351;
	@%p152 bra 	$L__BB22_227;
	ld.param.u32 	%r2113, [_ZN3cub18CUB_300001_SM_10006detail10radix_sort29DeviceRadixSortOnesweepKernelINS1_5radix10policy_hubIiiyE10Policy1000ELNS0_9SortOrderE0EiiyiiNS1_21identity_decomposer_tEEEvPT5_SB_PT3_PKSC_PT1_PKSG_PT2_PKSK_T4_iiT6__param_9];
	ld.shared.u32 	%r1697, [%r350];
	shr.u32 	%r1698, %r1697, %r2113;
	and.b32  	%r1699, %r1698, %r221;
	shl.b32 	%r1700, %r1699, 3;
	add.s32 	%r1702, %r783, %r1700;
	ld.shared.u64 	%rd181, [%r1702+26112];
	xor.b32  	%r1703, %r1697, -2147483648;
	add.s64 	%rd182, %rd181, %rd9;
	shl.b64 	%rd183, %rd182, 2;
	add.s64 	%rd184, %rd22, %rd183;
	st.global.u32 	[%rd184], %r1703;
$L__BB22_227:
	bar.warp.sync 	-1;
	add.s32 	%r1704, %r1, 384;
	setp.ge.s32 	%p153, %r1704, %r351;
	@%p153 bra 	$L__BB22_229;
	ld.param.u32 	%r2114, [_ZN3cub18CUB_300001_SM_10006detail10radix_sort29DeviceRadixSortOnesweepKernelINS1_5radix10policy_hubIiiyE10Policy1000ELNS0_9SortOrderE0EiiyiiNS1_21identity_decomposer_tEEEvPT5_SB_PT3_PKSC_PT1_PKSG_PT2_PKSK_T4_iiT6__param_9];
	ld.shared.u32 	%r1705, [%r350+1536];
	shr.u32 	%r1706, %r1705, %r2114;
	and.b32  	%r1707, %r1706, %r221;
	shl.b32 	%r1708, %r1707, 3;
	add.s32 	%r1710, %r783, %r1708;
	ld.shared.u64 	%rd185, [%r1710+26112];
	xor.b32  	%r1711, %r1705, -2147483648;
	add.s64 	%rd186, %rd185, %rd9;
	shl.b64 	%rd187, %rd186, 2;
	add.s64 	%rd188, %rd22, %rd187;
	st.global.u32 	[%rd188+1536], %r1711;
$L__BB22_229:
	bar.warp.sync 	-1;
	add.s32 	%r1712, %r1, 768;
	setp.ge.s32 	%p154, %r1712, %r351;
	@%p154 bra 	$L__BB22_231;
	ld.param.u32 	%r2115, [_ZN3cub18CUB_300001_SM_10006detail10radix_sort29DeviceRadixSortOnesweepKernelINS1_5radix10policy_hubIiiyE10Policy1000ELNS0_9SortOrderE0EiiyiiNS1_21identity_decomposer_tEEEvPT5_SB_PT3_PKSC_PT1_PKSG_PT2_PKSK_T4_iiT6__param_9];
	ld.shared.u32 	%r1713, [%r350+3072];
	shr.u32 	%r1714, %r1713, %r2115;
	and.b32  	%r1715, %r1714, %r221;
	shl.b32 	%r1716, %r1715, 3;
	add.s32 	%r1718, %r783, %r1716;
	ld.shared.u64 	%rd189, [%r1718+26112];
	xor.b32  	%r1719, %r1713, -2147483648;
	add.s64 	%rd190, %rd189, %rd9;
	shl.b64 	%rd191, %rd190, 2;
	add.s64 	%rd192, %rd22, %rd191;
	st.global.u32 	[%rd192+3072], %r1719;
$L__BB22_231:
	bar.warp.sync 	-1;
	add.s32 	%r1720, %r1, 1152;
	setp.ge.s32 	%p155, %r1720, %r351;
	@%p155 bra 	$L__BB22_233;
	ld.param.u32 	%r2116, [_ZN3cub18CUB_300001_SM_10006detail10radix_sort29DeviceRadixSortOnesweepKernelINS1_5radix10policy_hubIiiyE10Policy1000ELNS0_9SortOrderE0EiiyiiNS1_21identity_decomposer_tEEEvPT5_SB_PT3_PKSC_PT1_PKSG_PT2_PKSK_T4_iiT6__param_9];
	ld.shared.u32 	%r1721, [%r350+4608];
	shr.u32 	%r1722, %r1721, %r2116;
	and.b32  	%r1723, %r1722, %r221;
	shl.b32 	%r1724, %r1723, 3;
	add.s32 	%r1726, %r783, %r1724;
	ld.shared.u64 	%rd193, [%r1726+26112];
	xor.b32  	%r1727, %r1721, -2147483648;
	add.s64 	%rd194, %rd193, %rd9;
	shl.b64 	%rd195, %rd194, 2;
	add.s64 	%rd196, %rd22, %rd195;
	st.global.u32 	[%rd196+4608], %r1727;
$L__BB22_233:
	bar.warp.sync 	-1;
	add.s32 	%r1728, %r1, 1536;
	setp.ge.s32 	%p156, %r1728, %r351;
	@%p156 bra 	$L__BB22_235;
	ld.param.u32 	%r2117, [_ZN3cub18CUB_300001_SM_10006detail10radix_sort29DeviceRadixSortOnesweepKernelINS1_5radix10policy_hubIiiyE10Policy1000ELNS0_9SortOrderE0EiiyiiNS1_21identity_decomposer_tEEEvPT5_SB_PT3_PKSC_PT1_PKSG_PT2_PKSK_T4_iiT6__param_9];
	ld.shared.u32 	%r1729, [%r350+6144];
	shr.u32 	%r1730, %r1729, %r2117;
	and.b32  	%r1731, %r1730, %r221;
	shl.b32 	%r1732, %r1731, 3;
	add.s32 	%r1734, %r783, %r1732;
	ld.shared.u64 	%rd197, [%r1734+26112];
	xor.b32  	%r1735, %r1729, -2147483648;
	add.s64 	%rd198, %rd197, %rd9;
	shl.b64 	%rd199, %rd198, 2;
	add.s64 	%rd200, %rd22, %rd199;
	st.global.u32 	[%rd200+6144], %r1735;
$L__BB22_235:
	bar.warp.sync 	-1;
	add.s32 	%r1736, %r1, 1920;
	setp.ge.s32 	%p157, %r1736, %r351;
	@%p157 bra 	$L__BB22_237;
	ld.param.u32 	%r2118, [_ZN3cub18CUB_300001_SM_10006detail10radix_sort29DeviceRadixSortOnesweepKernelINS1_5radix10policy_hubIiiyE10Policy1000ELNS0_9SortOrderE0EiiyiiNS1_21identity_decomposer_tEEEvPT5_SB_PT3_PKSC_PT1_PKSG_PT2_PKSK_T4_iiT6__param_9];
	ld.shared.u32 	%r1737, [%r350+7680];
	shr.u32 	%r1738, %r1737, %r2118;
	and.b32  	%r1739, %r1738, %r221;
	shl.b32 	%r1740, %r1739, 3;
	add.s32 	%r1742, %r783, %r1740;
	ld.shared.u64 	%rd201, [%r1742+26112];
	xor.b32  	%r1743, %r1737, -2147483648;
	add.s64 	%rd202, %rd201, %rd9;
	shl.b64 	%rd203, %rd202, 2;
	add.s64 	%rd204, %rd22, %rd203;
	st.global.u32 	[%rd204+7680], %r1743;
$L__BB22_237:
	bar.warp.sync 	-1;
	add.s32 	%r1744, %r1, 2304;
	setp.ge.s32 	%p158, %r1744, %r351;
	@%p158 bra 	$L__BB22_239;
	ld.param.u32 	%r2119, [_ZN3cub18CUB_300001_SM_10006detail10radix_sort29DeviceRadixSortOnesweepKernelINS1_5radix10policy_hubIiiyE10Policy1000ELNS0_9SortOrderE0EiiyiiNS1_21identity_decomposer_tEEEvPT5_SB_PT3_PKSC_PT1_PKSG_PT2_PKSK_T4_iiT6__param_9];
	ld.shared.u32 	%r1745, [%r350+9216];
	shr.u32 	%r1746, %r1745, %r2119;
	and.b32  	%r1747, %r1746, %r221;
	shl.b32 	%r1748, %r1747, 3;
	add.s32 	%r1750, %r783, %r1748;
	ld.shared.u64 	%rd205, [%r1750+26112];
	xor.b32  	%r1751, %r1745, -2147483648;
	add.s64 	%rd206, %rd205, %rd9;
	shl.b64 	%rd207, %rd206, 2;
	add.s64 	%rd208, %rd22, %rd207;
	st.global.u32 	[%rd208+9216], %r1751;
$L__BB22_239:
	bar.warp.sync 	-1;
	add.s32 	%r1752, %r1, 2688;
	setp.ge.s32 	%p159, %r1752, %r351;
	@%p159 bra 	$L__BB22_241;
	ld.param.u32 	%r2120, [_ZN3cub18CUB_300001_SM_10006detail10radix_sort29DeviceRadixSortOnesweepKernelINS1_5radix10policy_hubIiiyE10Policy1000ELNS0_9SortOrderE0EiiyiiNS1_21identity_decomposer_tEEEvPT5_SB_PT3_PKSC_PT1_PKSG_PT2_PKSK_T4_iiT6__param_9];
	ld.shared.u32 	%r1753, [%r350+10752];
	shr.u32 	%r1754, %r1753, %r2120;
	and.b32  	%r1755, %r1754, %r221;
	shl.b32 	%r1756, %r1755, 3;
	add.s32 	%r1758, %r783, %r1756;
	ld.shared.u64 	%rd209, [%r1758+26112];
	xor.b32  	%r1759, %r1753, -2147483648;
	add.s64 	%rd210, %rd209, %rd9;
	shl.b64 	%rd211, %rd210, 2;
	add.s64 	%rd212, %rd22, %rd211;
	st.global.u32 	[%rd212+10752], %r1759;
$L__BB22_241:
	bar.warp.sync 	-1;
	or.b32  	%r1760, %r1, 3072;
	setp.ge.s32 	%p160, %r1760, %r351;
	@%p160 bra 	$L__BB22_243;
	ld.param.u32 	%r2121, [_ZN3cub18CUB_300001_SM_10006detail10radix_sort29DeviceRadixSortOnesweepKernelINS1_5radix10policy_hubIiiyE10Policy1000ELNS0_9SortOrderE0EiiyiiNS1_21identity_decomposer_tEEEvPT5_SB_PT3_PKSC_PT1_PKSG_PT2_PKSK_T4_iiT6__param_9];
	ld.shared.u32 	%r1761, [%r350+12288];
	shr.u32 	%r1762, %r1761, %r2121;
	and.b32  	%r1763, %r1762, %r221;
	shl.b32 	%r1764, %r1763, 3;
	add.s32 	%r1766, %r783, %r1764;
	ld.shared.u64 	%rd213, [%r1766+26112];
	xor.b32  	%r1767, %r1761, -2147483648;
	add.s64 	%rd214, %rd213, %rd9;
	shl.b64 	%rd215, %rd214, 2;
	add.s64 	%rd216, %rd22, %rd215;
	st.global.u32 	[%rd216+12288], %r1767;
$L__BB22_243:
	bar.warp.sync 	-1;
	add.s32 	%r1768, %r1, 3456;
	setp.ge.s32 	%p161, %r1768, %r351;
	@%p161 bra 	$L__BB22_245;
	ld.param.u32 	%r2122, [_ZN3cub18CUB_300001_SM_10006detail10radix_sort29DeviceRadixSortOnesweepKernelINS1_5radix10policy_hubIiiyE10Policy1000ELNS0_9SortOrderE0EiiyiiNS1_21identity_decomposer_tEEEvPT5_SB_PT3_PKSC_PT1_PKSG_PT2_PKSK_T4_iiT6__param_9];
	ld.shared.u32 	%r1769, [%r350+13824];
	shr.u32 	%r1770, %r1769, %r2122;
	and.b32  	%r1771, %r1770, %r221;
	shl.b32 	%r1772, %r1771, 3;
	add.s32 	%r1774, %r783, %r1772;
	ld.shared.u64 	%rd217, [%r1774+26112];
	xor.b32  	%r1775, %r1769, -2147483648;
	add.s64 	%rd218, %rd217, %rd9;
	shl.b64 	%rd219, %rd218, 2;
	add.s64 	%rd220, %rd22, %rd219;
	st.global.u32 	[%rd220+13824], %r1775;
$L__BB22_245:
	bar.warp.sync 	-1;
	add.s32 	%r1776, %r1, 3840;
	setp.ge.s32 	%p162, %r1776, %r351;
	@%p162 bra 	$L__BB22_247;
	ld.param.u32 	%r2123, [_ZN3cub18CUB_300001_SM_10006detail10radix_sort29DeviceRadixSortOnesweepKernelINS1_5radix10policy_hubIiiyE10Policy1000ELNS0_9SortOrderE0EiiyiiNS1_21identity_decomposer_tEEEvPT5_SB_PT3_PKSC_PT1_PKSG_PT2_PKSK_T4_iiT6__param_9];
	ld.shared.u32 	%r1777, [%r350+15360];
	shr.u32 	%r1778, %r1777, %r2123;
	and.b32  	%r1779, %r1778, %r221;
	shl.b32 	%r1780, %r1779, 3;
	add.s32 	%r1782, %r783, %r1780;
	ld.shared.u64 	%rd221, [%r1782+26112];
	xor.b32  	%r1783, %r1777, -2147483648;
	add.s64 	%rd222, %rd221, %rd9;
	shl.b64 	%rd223, %rd222, 2;
	add.s64 	%rd224, %rd22, %rd223;
	st.global.u32 	[%rd224+15360], %r1783;
$L__BB22_247:
	bar.warp.sync 	-1;
	add.s32 	%r1784, %r1, 4224;
	setp.ge.s32 	%p163, %r1784, %r351;
	@%p163 bra 	$L__BB22_249;
	ld.param.u32 	%r2124, [_ZN3cub18CUB_300001_SM_10006detail10radix_sort29DeviceRadixSortOnesweepKernelINS1_5radix10policy_hubIiiyE10Policy1000ELNS0_9SortOrderE0EiiyiiNS1_21identity_decomposer_tEEEvPT5_SB_PT3_PKSC_PT1_PKSG_PT2_PKSK_T4_iiT6__param_9];
	ld.shared.u32 	%r1785, [%r350+16896];
	shr.u32 	%r1786, %r1785, %r2124;
	and.b32  	%r1787, %r1786, %r221;
	shl.b32 	%r1788, %r1787, 3;
	add.s32 	%r1790, %r783, %r1788;
	ld.shared.u64 	%rd225, [%r1790+26112];
	xor.b32  	%r1791, %r1785, -2147483648;
	add.s64 	%rd226, %rd225, %rd9;
	shl.b64 	%rd227, %rd226, 2;
	add.s64 	%rd228, %rd22, %rd227;
	st.global.u32 	[%rd228+16896], %r1791;
$L__BB22_249:
	bar.warp.sync 	-1;
	add.s32 	%r1792, %r1, 4608;
	setp.ge.s32 	%p164, %r1792, %r351;
	@%p164 bra 	$L__BB22_251;
	ld.param.u32 	%r2125, [_ZN3cub18CUB_300001_SM_10006detail10radix_sort29DeviceRadixSortOnesweepKernelINS1_5radix10policy_hubIiiyE10Policy1000ELNS0_9SortOrderE0EiiyiiNS1_21identity_decomposer_tEEEvPT5_SB_PT3_PKSC_PT1_PKSG_PT2_PKSK_T4_iiT6__param_9];
	ld.shared.u32 	%r1793, [%r350+18432];
	shr.u32 	%r1794, %r1793, %r2125;
	and.b32  	%r1795, %r1794, %r221;
	shl.b32 	%r1796, %r1795, 3;
	add.s32 	%r1798, %r783, %r1796;
	ld.shared.u64 	%rd229, [%r1798+26112];
	xor.b32  	%r1799, %r1793, -2147483648;
	add.s64 	%rd230, %rd229, %rd9;
	shl.b64 	%rd231, %rd230, 2;
	add.s64 	%rd232, %rd22, %rd231;
	st.global.u32 	[%rd232+18432], %r1799;
$L__BB22_251:
	bar.warp.sync 	-1;
	add.s32 	%r1800, %r1, 4992;
	setp.ge.s32 	%p165, %r1800, %r351;
	@%p165 bra 	$L__BB22_253;
	ld.param.u32 	%r2126, [_ZN3cub18CUB_300001_SM_10006detail10radix_sort29DeviceRadixSortOnesweepKernelINS1_5radix10policy_hubIiiyE10Policy1000ELNS0_9SortOrderE0EiiyiiNS1_21identity_decomposer_tEEEvPT5_SB_PT3_PKSC_PT1_PKSG_PT2_PKSK_T4_iiT6__param_9];
	ld.shared.u32 	%r1801, [%r350+19968];
	shr.u32 	%r1802, %r1801, %r2126;
	and.b32  	%r1803, %r1802, %r221;
	shl.b32 	%r1804, %r1803, 3;
	add.s32 	%r1806, %r783, %r1804;
	ld.shared.u64 	%rd233, [%r1806+26112];
	xor.b32  	%r1807, %r1801, -2147483648;
	add.s64 	%rd234, %rd233, %rd9;
	shl.b64 	%rd235, %rd234, 2;
	add.s64 	%rd236, %rd22, %rd235;
	st.global.u32 	[%rd236+19968], %r1807;
$L__BB22_253:
	bar.warp.sync 	-1;
	add.s32 	%r1808, %r1, 5376;
	setp.ge.s32 	%p166, %r1808, %r351;
	@%p166 bra 	$L__BB22_255;
	ld.param.u32 	%r2127, [_ZN3cub18CUB_300001_SM_10006detail10radix_sort29DeviceRadixSortOnesweepKernelINS1_5radix10policy_hubIiiyE10Policy1000ELNS0_9SortOrderE0EiiyiiNS1_21identity_decomposer_tEEEvPT5_SB_PT3_PKSC_PT1_PKSG_PT2_PKSK_T4_iiT6__param_9];
	ld.shared.u32 	%r1809, [%r350+21504];
	shr.u32 	%r1810, %r1809, %r2127;
	and.b32  	%r1811, %r1810, %r221;
	shl.b32 	%r1812, %r1811, 3;
	add.s32 	%r1814, %r783, %r1812;
	ld.shared.u64 	%rd237, [%r1814+26112];
	xor.b32  	%r1815, %r1809, -2147483648;
	add.s64 	%rd238, %rd237, %rd9;
	shl.b64 	%rd239, %rd238, 2;
	add.s64 	%rd240, %rd22, %rd239;
	st.global.u32 	[%rd240+21504], %r1815;
$L__BB22_255:
	bar.warp.sync 	-1;
	add.s32 	%r1816, %r1, 5760;
	setp.ge.s32 	%p167, %r1816, %r351;
	@%p167 bra 	$L__BB22_257;
	ld.param.u32 	%r2128, [_ZN3cub18CUB_300001_SM_10006detail10radix_sort29DeviceRadixSortOnesweepKernelINS1_5radix10policy_hubIiiyE10Policy1000ELNS0_9SortOrderE0EiiyiiNS1_21identity_decomposer_tEEEvPT5_SB_PT3_PKSC_PT1_PKSG_PT2_PKSK_T4_iiT6__param_9];
	ld.shared.u32 	%r1817, [%r350+23040];
	shr.u32 	%r1818, %r1817, %r2128;
	and.b32  	%r1819, %r1818, %r221;
	shl.b32 	%r1820, %r1819, 3;
	add.s32 	%r1822, %r783, %r1820;
	ld.shared.u64 	%rd241, [%r1822+26112];
	xor.b32  	%r1823, %r1817, -2147483648;
	add.s64 	%rd242, %rd241, %rd9;
	shl.b64 	%rd243, %rd242, 2;
	add.s64 	%rd244, %rd22, %rd243;
	st.global.u32 	[%rd244+23040], %r1823;
$L__BB22_257:
	bar.warp.sync 	-1;
	or.b32  	%r1824, %r1, 6144;
	setp.ge.s32 	%p168, %r1824, %r351;
	@%p168 bra 	$L__BB22_259;
	ld.param.u32 	%r2129, [_ZN3cub18CUB_300001_SM_10006detail10radix_sort29DeviceRadixSortOnesweepKernelINS1_5radix10policy_hubIiiyE10Policy1000ELNS0_9SortOrderE0EiiyiiNS1_21identity_decomposer_tEEEvPT5_SB_PT3_PKSC_PT1_PKSG_PT2_PKSK_T4_iiT6__param_9];
	ld.shared.u32 	%r1825, [%r350+24576];
	shr.u32 	%r1826, %r1825, %r2129;
	and.b32  	%r1827, %r1826, %r221;
	shl.b32 	%r1828, %r1827, 3;
	add.s32 	%r1830, %r783, %r1828;
	ld.shared.u64 	%rd245, [%r1830+26112];
	xor.b32  	%r1831, %r1825, -2147483648;
	add.s64 	%rd246, %rd245, %rd9;
	shl.b64 	%rd247, %rd246, 2;
	add.s64 	%rd248, %rd22, %rd247;
	st.global.u32 	[%rd248+24576], %r1831;
$L__BB22_259:
	bar.warp.sync 	-1;
$L__BB22_260:
	ld.param.u32 	%r2130, [_ZN3cub18CUB_300001_SM_10006detail10radix_sort29DeviceRadixSortOnesweepKernelINS1_5radix10policy_hubIiiyE10Policy1000ELNS0_9SortOrderE0EiiyiiNS1_21identity_decomposer_tEEEvPT5_SB_PT3_PKSC_PT1_PKSG_PT2_PKSK_T4_iiT6__param_9];
	ld.param.u32 	%r2090, [_ZN3cub18CUB_300001_SM_10006detail10radix_sort29DeviceRadixSortOnesweepKernelINS1_5radix10policy_hubIiiyE10Policy1000ELNS0_9SortOrderE0EiiyiiNS1_21identity_decomposer_tEEEvPT5_SB_PT3_PKSC_PT1_PKSG_PT2_PKSK_T4_iiT6__param_8];
	setp.gt.s32 	%p169, %r349, %r2090;
	ld.shared.u32 	%r1832, [%r350];
	shr.u32 	%r1833, %r1832, %r2130;
	and.b32  	%r352, %r1833, %r221;
	ld.shared.u32 	%r1834, [%r350+1536];
	shr.u32 	%r1835, %r1834, %r2130;
	and.b32  	%r353, %r1835, %r221;
	ld.shared.u32 	%r1836, [%r350+3072];
	shr.u32 	%r1837, %r1836, %r2130;
	and.b32  	%r354, %r1837, %r221;
	ld.shared.u32 	%r1838, [%r350+4608];
	shr.u32 	%r1839, %r1838, %r2130;
	and.b32  	%r355, %r1839, %r221;
	ld.shared.u32 	%r1840, [%r350+6144];
	shr.u32 	%r1841, %r1840, %r2130;
	and.b32  	%r356, %r1841, %r221;
	ld.shared.u32 	%r1842, [%r350+7680];
	shr.u32 	%r1843, %r1842, %r2130;
	and.b32  	%r357, %r1843, %r221;
	ld.shared.u32 	%r1844, [%r350+9216];
	shr.u32 	%r1845, %r1844, %r2130;
	and.b32  	%r358, %r1845, %r221;
	ld.shared.u32 	%r1846, [%r350+10752];
	shr.u32 	%r1847, %r1846, %r2130;
	and.b32  	%r359, %r1847, %r221;
	ld.shared.u32 	%r1848, [%r350+12288];
	shr.u32 	%r1849, %r1848, %r2130;
	and.b32  	%r360, %r1849, %r221;
	ld.shared.u32 	%r1850, [%r350+13824];
	shr.u32 	%r1851, %r1850, %r2130;
	and.b32  	%r361, %r1851, %r221;
	ld.shared.u32 	%r1852, [%r350+15360];
	shr.u32 	%r1853, %r1852, %r2130;
	and.b32  	%r362, %r1853, %r221;
	ld.shared.u32 	%r1854, [%r350+16896];
	shr.u32 	%r1855, %r1854, %r2130;
	and.b32  	%r363, %r1855, %r221;
	ld.shared.u32 	%r1856, [%r350+18432];
	shr.u32 	%r1857, %r1856, %r2130;
	and.b32  	%r364, %r1857, %r221;
	ld.shared.u32 	%r1858, [%r350+19968];
	shr.u32 	%r1859, %r1858, %r2130;
	and.b32  	%r365, %r1859, %r221;
	ld.shared.u32 	%r1860, [%r350+21504];
	shr.u32 	%r1861, %r1860, %r2130;
	and.b32  	%r366, %r1861, %r221;
	ld.shared.u32 	%r1862, [%r350+23040];
	shr.u32 	%r1863, %r1862, %r2130;
	and.b32  	%r367, %r1863, %r221;
	ld.shared.u32 	%r1864, [%r350+24576];
	shr.u32 	%r1865, %r1864, %r2130;
	and.b32  	%r368, %r1865, %r221;
	@%p169 bra 	$L__BB22_262;
	ld.param.u64 	%rd443, [_ZN3cub18CUB_300001_SM_10006detail10radix_sort29DeviceRadixSortOnesweepKernelINS1_5radix10policy_hubIiiyE10Policy1000ELNS0_9SortOrderE0EiiyiiNS1_21identity_decomposer_tEEEvPT5_SB_PT3_PKSC_PT1_PKSG_PT2_PKSK_T4_iiT6__param_7];
	cvta.to.global.u64 	%rd249, %rd443;
	and.b32  	%r1869, %r1, 31;
	or.b32  	%r1870, %r647, %r1869;
	cvt.u64.u32 	%rd250, %r1870;
	mul.lo.s32 	%r1871, %r3, 6528;
	cvt.s64.s32 	%rd251, %r1871;
	add.s64 	%rd252, %rd250, %rd251;
	shl.b64 	%rd253, %rd252, 2;
	add.s64 	%rd254, %rd249, %rd253;
	ld.global.u32 	%r2266, [%rd254];
	ld.global.u32 	%r2267, [%rd254+128];
	ld.global.u32 	%r2268, [%rd254+256];
	ld.global.u32 	%r2269, [%rd254+384];
	ld.global.u32 	%r2270, [%rd254+512];
	ld.global.u32 	%r2271, [%rd254+640];
	ld.global.u32 	%r2272, [%rd254+768];
	ld.global.u32 	%r2273, [%rd254+896];
	ld.global.u32 	%r2274, [%rd254+1024];
	ld.global.u32 	%r2275, [%rd254+1152];
	ld.global.u32 	%r2276, [%rd254+1280];
	ld.global.u32 	%r2277, [%rd254+1408];
	ld.global.u32 	%r2278, [%rd254+1536];
	ld.global.u32 	%r2279, [%rd254+1664];
	ld.global.u32 	%r2280, [%rd254+1792];
	ld.global.u32 	%r2281, [%rd254+1920];
	ld.global.u32 	%r2282, [%rd254+2048];
	bra.uni 	$L__BB22_296;
$L__BB22_262:
	ld.param.u32 	%r2091, [_ZN3cub18CUB_300001_SM_10006detail10radix_sort29DeviceRadixSortOnesweepKernelINS1_5radix10policy_hubIiiyE10Policy1000ELNS0_9SortOrderE0EiiyiiNS1_21identity_decomposer_tEEEvPT5_SB_PT3_PKSC_PT1_PKSG_PT2_PKSK_T4_iiT6__param_8];
	ld.param.u64 	%rd444, [_ZN3cub18CUB_300001_SM_10006detail10radix_sort29DeviceRadixSortOnesweepKernelINS1_5radix10policy_hubIiiyE10Policy1000ELNS0_9SortOrderE0EiiyiiNS1_21identity_decomposer_tEEEvPT5_SB_PT3_PKSC_PT1_PKSG_PT2_PKSK_T4_iiT6__param_7];
	cvta.to.global.u64 	%rd255, %rd444;
	add.s64 	%rd23, %rd255, %rd63;
	cvt.u32.u64 	%r1874, %rd7;
	sub.s32 	%r386, %r2091, %r649;
	setp.ge.s32 	%p170, %r1874, %r386;
	@%p170 bra 	$L__BB22_264;
	ld.global.u32 	%r2266, [%rd23];
$L__BB22_264:
	add.s32 	%r1877, %r1874, 32;
	setp.ge.s32 	%p171, %r1877, %r386;
	@%p171 bra 	$L__BB22_266;
	ld.global.u32 	%r2267, [%rd23+128];
$L__BB22_266:
	add.s32 	%r1880, %r1874, 64;
	setp.ge.s32 	%p172, %r1880, %r386;
	@%p172 bra 	$L__BB22_268;
	ld.global.u32 	%r2268, [%rd23+256];
$L__BB22_268:
	add.s32 	%r1883, %r1874, 96;
	setp.ge.s32 	%p173, %r1883, %r386;
	@%p173 bra 	$L__BB22_270;
	ld.global.u32 	%r2269, [%rd23+384];
$L__BB22_270:
	add.s32 	%r1886, %r1874, 128;
	setp.ge.s32 	%p174, %r1886, %r386;
	@%p174 bra 	$L__BB22_272;
	ld.global.u32 	%r2270, [%rd23+512];
$L__BB22_272:
	add.s32 	%r1889, %r1874, 160;
	setp.ge.s32 	%p175, %r1889, %r386;
	@%p175 bra 	$L__BB22_274;
	ld.global.u32 	%r2271, [%rd23+640];
$L__BB22_274:
	add.s32 	%r1892, %r1874, 192;
	setp.ge.s32 	%p176, %r1892, %r386;
	@%p176 bra 	$L__BB22_276;
	ld.global.u32 	%r2272, [%rd23+768];
$L__BB22_276:
	add.s32 	%r1895, %r1874, 224;
	setp.ge.s32 	%p177, %r1895, %r386;
	@%p177 bra 	$L__BB22_278;
	ld.param.u64 	%rd445, [_ZN3cub18CUB_300001_SM_10006detail10radix_sort29DeviceRadixSortOnesweepKernelINS1_5radix10policy_hubIiiyE10Policy1000ELNS0_9SortOrderE0EiiyiiNS1_21identity_decomposer_tEEEvPT5_SB_PT3_PKSC_PT1_PKSG_PT2_PKSK_T4_iiT6__param_7];
	cvta.to.global.u64 	%rd259, %rd445;
	cvt.s64.s32 	%rd260, %r649;
	add.s64 	%rd261, %rd7, %rd260;
	shl.b64 	%rd262, %rd261, 2;
	add.s64 	%rd263, %rd259, %rd262;
	ld.global.u32 	%r2273, [%rd263+896];
$L__BB22_278:
	add.s32 	%r1899, %r1874, 256;
	setp.ge.s32 	%p178, %r1899, %r386;
	@%p178 bra 	$L__BB22_280;
	ld.param.u64 	%rd446, [_ZN3cub18CUB_300001_SM_10006detail10radix_sort29DeviceRadixSortOnesweepKernelINS1_5radix10policy_hubIiiyE10Policy1000ELNS0_9SortOrderE0EiiyiiNS1_21identity_decomposer_tEEEvPT5_SB_PT3_PKSC_PT1_PKSG_PT2_PKSK_T4_iiT6__param_7];
	cvta.to.global.u64 	%rd264, %rd446;
	cvt.s64.s32 	%rd265, %r649;
	add.s64 	%rd266, %rd7, %rd265;
	shl.b64 	%rd267, %rd266, 2;
	add.s64 	%rd268, %rd264, %rd267;
	ld.global.u32 	%r2274, [%rd268+1024];
$L__BB22_280:
	add.s32 	%r1903, %r1874, 288;
	setp.ge.s32 	%p179, %r1903, %r386;
	@%p179 bra 	$L__BB22_282;
	ld.param.u64 	%rd447, [_ZN3cub18CUB_300001_SM_10006detail10radix_sort29DeviceRadixSortOnesweepKernelINS1_5radix10policy_hubIiiyE10Policy1000ELNS0_9SortOrderE0EiiyiiNS1_21identity_decomposer_tEEEvPT5_SB_PT3_PKSC_PT1_PKSG_PT2_PKSK_T4_iiT6__param_7];
	cvta.to.global.u64 	%rd269, %rd447;
	cvt.s64.s32 	%rd270, %r649;
	add.s64 	%rd271, %rd7, %rd270;
	shl.b64 	%rd272, %rd271, 2;
	add.s64 	%rd273, %rd269, %rd272;
	ld.global.u32 	%r2275, [%rd273+1152];
$L__BB22_282:
	add.s32 	%r1907, %r1874, 320;
	setp.ge.s32 	%p180, %r1907, %r386;
	@%p180 bra 	$L__BB22_284;
	ld.param.u64 	%rd448, [_ZN3cub18CUB_300001_SM_10006detail10radix_sort29DeviceRadixSortOnesweepKernelINS1_5radix10policy_hubIiiyE10Policy1000ELNS0_9SortOrderE0EiiyiiNS1_21identity_decomposer_tEEEvPT5_SB_PT3_PKSC_PT1_PKSG_PT2_PKSK_T4_iiT6__param_7];
	cvta.to.global.u64 	%rd274, %rd448;
	cvt.s64.s32 	%rd275, %r649;
	add.s64 	%rd276, %rd7, %rd275;
	shl.b64 	%rd277, %rd276, 2;
	add.s64 	%rd278, %rd274, %rd277;
	ld.global.u32 	%r2276, [%rd278+1280];
$L__BB22_284:
	add.s32 	%r1911, %r1874, 352;
	setp.ge.s32 	%p181, %r1911, %r386;
	@%p181 bra 	$L__BB22_286;
	ld.param.u64 	%rd449, [_ZN3cub18CUB_300001_SM_10006detail10radix_sort29DeviceRadixSortOnesweepKernelINS1_5radix10policy_hubIiiyE10Policy1000ELNS0_9SortOrderE0EiiyiiNS1_21identity_decomposer_tEEEvPT5_SB_PT3_PKSC_PT1_PKSG_PT2_PKSK_T4_iiT6__param_7];
	cvta.to.global.u64 	%rd279, %rd449;
	mul.lo.s32 	%r1912, %r3, 6528;
	cvt.s64.s32 	%rd280, %r1912;
	add.s64 	%rd281, %rd7, %rd280;
	shl.b64 	%rd282, %rd281, 2;
	add.s64 	%rd283, %rd279, %rd282;
	ld.global.u32 	%r2277, [%rd283+1408];
$L__BB22_286:
	add.s32 	%r1915, %r1874, 384;
	setp.ge.s32 	%p182, %r1915, %r386;
	@%p182 bra 	$L__BB22_288;
	ld.param.u64 	%rd450, [_ZN3cub18CUB_300001_SM_10006detail10radix_sort29DeviceRadixSortOnesweepKernelINS1_5radix10policy_hubIiiyE10Policy1000ELNS0_9SortOrderE0EiiyiiNS1_21identity_decomposer_tEEEvPT5_SB_PT3_PKSC_PT1_PKSG_PT2_PKSK_T4_iiT6__param_7];
	cvta.to.global.u64 	%rd284, %rd450;
	mul.lo.s32 	%r1916, %r3, 6528;
	cvt.s64.s32 	%rd285, %r1916;
	add.s64 	%rd286, %rd7, %rd285;
	shl.b64 	%rd287, %rd286, 2;
	add.s64 	%rd288, %rd284, %rd287;
	ld.global.u32 	%r2278, [%rd288+1536];
$L__BB22_288:
	cvt.u32.u64 	%r1918, %rd7;
	add.s32 	%r1919, %r1918, 416;
	setp.ge.s32 	%p183, %r1919, %r386;
	@%p183 bra 	$L__BB22_290;
	ld.param.u64 	%rd451, [_ZN3cub18CUB_300001_SM_10006detail10radix_sort29DeviceRadixSortOnesweepKernelINS1_5radix10policy_hubIiiyE10Policy1000ELNS0_9SortOrderE0EiiyiiNS1_21identity_decomposer_tEEEvPT5_SB_PT3_PKSC_PT1_PKSG_PT2_PKSK_T4_iiT6__param_7];
	cvta.to.global.u64 	%rd289, %rd451;
	mul.lo.s32 	%r1920, %r3, 6528;
	cvt.s64.s32 	%rd290, %r1920;
	add.s64 	%rd291, %rd7, %rd290;
	shl.b64 	%rd292, %rd291, 2;
	add.s64 	%rd293, %rd289, %rd292;
	ld.global.u32 	%r2279, [%rd293+1664];
$L__BB22_290:
	cvt.u32.u64 	%r1922, %rd7;
	add.s32 	%r1923, %r1922, 448;
	setp.ge.s32 	%p184, %r1923, %r386;
	@%p184 bra 	$L__BB22_292;
	ld.param.u64 	%rd452, [_ZN3cub18CUB_300001_SM_10006detail10radix_sort29DeviceRadixSortOnesweepKernelINS1_5radix10policy_hubIiiyE10Policy1000ELNS0_9SortOrderE0EiiyiiNS1_21identity_decomposer_tEEEvPT5_SB_PT3_PKSC_PT1_PKSG_PT2_PKSK_T4_iiT6__param_7];
	cvta.to.global.u64 	%rd294, %rd452;
	mul.lo.s32 	%r1924, %r3, 6528;
	cvt.s64.s32 	%rd295, %r1924;
	add.s64 	%rd296, %rd7, %rd295;
	shl.b64 	%rd297, %rd296, 2;
	add.s64 	%rd298, %rd294, %rd297;
	ld.global.u32 	%r2280, [%rd298+1792];
$L__BB22_292:
	cvt.u32.u64 	%r1926, %rd7;
	add.s32 	%r1927, %r1926, 480;
	setp.ge.s32 	%p185, %r1927, %r386;
	@%p185 bra 	$L__BB22_294;
	ld.param.u64 	%rd453, [_ZN3cub18CUB_300001_SM_10006detail10radix_sort29DeviceRadixSortOnesweepKernelINS1_5radix10policy_hubIiiyE10Policy1000ELNS0_9SortOrderE0EiiyiiNS1_21identity_decomposer_tEEEvPT5_SB_PT3_PKSC_PT1_PKSG_PT2_PKSK_T4_iiT6__param_7];
	cvta.to.global.u64 	%rd299, %rd453;
	mul.lo.s32 	%r1928, %r3, 6528;
	cvt.s64.s32 	%rd300, %r1928;
	add.s64 	%rd301, %rd7, %rd300;
	shl.b64 	%rd302, %rd301, 2;
	add.s64 	%rd303, %rd299, %rd302;
	ld.global.u32 	%r2281, [%rd303+1920];
$L__BB22_294:
	cvt.u32.u64 	%r1930, %rd7;
	add.s32 	%r1931, %r1930, 512;
	setp.ge.s32 	%p186, %r1931, %r386;
	@%p186 bra 	$L__BB22_296;
	ld.param.u64 	%rd454, [_ZN3cub18CUB_300001_SM_10006detail10radix_sort29DeviceRadixSortOnesweepKernelINS1_5radix10policy_hubIiiyE10Policy1000ELNS0_9SortOrderE0EiiyiiNS1_21identity_decomposer_tEEEvPT5_SB_PT3_PKSC_PT1_PKSG_PT2_PKSK_T4_iiT6__param_7];
	cvta.to.global.u64 	%rd304, %rd454;
	mov.u32 	%r1932, %tid.x;
	and.b32  	%r1933, %r1932, 992;
	mul.lo.s32 	%r1934, %r1933, 17;
	and.b32  	%r1935, %r1932, 31;
	or.b32  	%r1936, %r1934, %r1935;
	cvt.u64.u32 	%rd305, %r1936;
	mul.lo.s32 	%r1937, %r3, 6528;
	cvt.s64.s32 	%rd306, %r1937;
	add.s64 	%rd307, %rd305, %rd306;
	shl.b64 	%rd308, %rd307, 2;
	add.s64 	%rd309, %rd304, %rd308;
	ld.global.u32 	%r2282, [%rd309+2048];
$L__BB22_296:
	ld.param.u32 	%r2092, [_ZN3cub18CUB_300001_SM_10006detail10radix_sort29DeviceRadixSortOnesweepKernelINS1_5radix10policy_hubIiiyE10Policy1000ELNS0_9SortOrderE0EiiyiiNS1_21identity_decomposer_tEEEvPT5_SB_PT3_PKSC_PT1_PKSG_PT2_PKSK_T4_iiT6__param_8];
	ld.param.u64 	%rd441, [_ZN3cub18CUB_300001_SM_10006detail10radix_sort29DeviceRadixSortOnesweepKernelINS1_5radix10policy_hubIiiyE10Policy1000ELNS0_9SortOrderE0EiiyiiNS1_21identity_decomposer_tEEEvPT5_SB_PT3_PKSC_PT1_PKSG_PT2_PKSK_T4_iiT6__param_6];
	cvta.to.global.u64 	%rd24, %rd441;
	mov.u32 	%r437, %tid.x;
	cvt.u64.u32 	%rd25, %r437;
	shl.b32 	%r1938, %r437, 2;
	mov.u32 	%r1939, _ZZN3cub18CUB_300001_SM_10006detail10radix_sort29DeviceRadixSortOnesweepKernelINS1_5radix10policy_hubIiiyE10Policy1000ELNS0_9SortOrderE0EiiyiiNS1_21identity_decomposer_tEEEvPT5_SB_PT3_PKSC_PT1_PKSG_PT2_PKSK_T4_iiT6_E1s;
	add.s32 	%r438, %r1939, %r1938;
	mad.lo.s32 	%r1940, %r3, 6528, 6528;
	setp.gt.s32 	%p187, %r1940, %r2092;
	bar.sync 	0;
	st.shared.u32 	[%r323+-4], %r2266;
	st.shared.u32 	[%r324+-4], %r2267;
	st.shared.u32 	[%r325+-4], %r2268;
	st.shared.u32 	[%r326+-4], %r2269;
	st.shared.u32 	[%r327+-4], %r2270;
	st.shared.u32 	[%r328+-4], %r2271;
	st.shared.u32 	[%r329+-4], %r2272;
	st.shared.u32 	[%r330+-4], %r2273;
	st.shared.u32 	[%r331+-4], %r2274;
	st.shared.u32 	[%r332+-4], %r2275;
	st.shared.u32 	[%r333+-4], %r2276;
	st.shared.u32 	[%r334+-4], %r2277;
	st.shared.u32 	[%r335+-4], %r2278;
	st.shared.u32 	[%r336+-4], %r2279;
	st.shared.u32 	[%r337+-4], %r2280;
	st.shared.u32 	[%r338+-4], %r2281;
	st.shared.u32 	[%r339+-4], %r2282;
	bar.sync 	0;
	@%p187 bra 	$L__BB22_298;
	ld.shared.u32 	%r1941, [%r438];
	shl.b32 	%r1942, %r352, 3;
	add.s32 	%r1944, %r1939, 26112;
	add.s32 	%r1945, %r1944, %r1942;
	ld.shared.u64 	%rd310, [%r1945];
	add.s64 	%rd311, %rd310, %rd25;
	shl.b64 	%rd312, %rd311, 2;
	add.s64 	%rd313, %rd24, %rd312;
	st.global.u32 	[%rd313], %r1941;
	bar.warp.sync 	-1;
	ld.shared.u32 	%r1946, [%r438+1536];
	shl.b32 	%r1947, %r353, 3;
	add.s32 	%r1948, %r1944, %r1947;
	ld.shared.u64 	%rd314, [%r1948];
	add.s64 	%rd315, %rd314, %rd25;
	shl.b64 	%rd316, %rd315, 2;
	add.s64 	%rd317, %rd24, %rd316;
	st.global.u32 	[%rd317+1536], %r1946;
	bar.warp.sync 	-1;
	ld.shared.u32 	%r1949, [%r438+3072];
	shl.b32 	%r1950, %r354, 3;
	add.s32 	%r1951, %r1944, %r1950;
	ld.shared.u64 	%rd318, [%r1951];
	add.s64 	%rd319, %rd318, %rd25;
	shl.b64 	%rd320, %rd319, 2;
	add.s64 	%rd321, %rd24, %rd320;
	st.global.u32 	[%rd321+3072], %r1949;
	bar.warp.sync 	-1;
	ld.shared.u32 	%r1952, [%r438+4608];
	shl.b32 	%r1953, %r355, 3;
	add.s32 	%r1954, %r1944, %r1953;
	ld.shared.u64 	%rd322, [%r1954];
	add.s64 	%rd323, %rd322, %rd25;
	shl.b64 	%rd324, %rd323, 2;
	add.s64 	%rd325, %rd24, %rd324;
	st.global.u32 	[%rd325+4608], %r1952;
	bar.warp.sync 	-1;
	ld.shared.u32 	%r1955, [%r438+6144];
	shl.b32 	%r1956, %r356, 3;
	add.s32 	%r1957, %r1944, %r1956;
	ld.shared.u64 	%rd326, [%r1957];
	add.s64 	%rd327, %rd326, %rd25;
	shl.b64 	%rd328, %rd327, 2;
	add.s64 	%rd329, %rd24, %rd328;
	st.global.u32 	[%rd329+6144], %r1955;
	bar.warp.sync 	-1;
	ld.shared.u32 	%r1958, [%r438+7680];
	shl.b32 	%r1959, %r357, 3;
	add.s32 	%r1960, %r1944, %r1959;
	ld.shared.u64 	%rd330, [%r1960];
	add.s64 	%rd331, %rd330, %rd25;
	shl.b64 	%rd332, %rd331, 2;
	add.s64 	%rd333, %rd24, %rd332;
	st.global.u32 	[%rd333+7680], %r1958;
	bar.warp.sync 	-1;
	ld.shared.u32 	%r1961, [%r438+9216];
	shl.b32 	%r1962, %r358, 3;
	add.s32 	%r1963, %r1944, %r1962;
	ld.shared.u64 	%rd334, [%r1963];
	add.s64 	%rd335, %rd334, %rd25;
	shl.b64 	%rd336, %rd335, 2;
	add.s64 	%rd337, %rd24, %rd336;
	st.global.u32 	[%rd337+9216], %r1961;
	bar.warp.sync 	-1;
	ld.shared.u32 	%r1964, [%r438+10752];
	shl.b32 	%r1965, %r359, 3;
	add.s32 	%r1966, %r1944, %r1965;
	ld.shared.u64 	%rd338, [%r1966];
	add.s64 	%rd339, %rd338, %rd25;
	shl.b64 	%rd340, %rd339, 2;
	add.s64 	%rd341, %rd24, %rd340;
	st.global.u32 	[%rd341+10752], %r1964;
	bar.warp.sync 	-1;
	ld.shared.u32 	%r1967, [%r438+12288];
	shl.b32 	%r1968, %r360, 3;
	add.s32 	%r1969, %r1944, %r1968;
	ld.shared.u64 	%rd342, [%r1969];
	add.s64 	%rd343, %rd342, %rd25;
	shl.b64 	%rd344, %rd343, 2;
	add.s64 	%rd345, %rd24, %rd344;
	st.global.u32 	[%rd345+12288], %r1967;
	bar.warp.sync 	-1;
	ld.shared.u32 	%r1970, [%r438+13824];
	shl.b32 	%r1971, %r361, 3;
	add.s32 	%r1972, %r1944, %r1971;
	ld.shared.u64 	%rd346, [%r1972];
	add.s64 	%rd347, %rd346, %rd25;
	shl.b64 	%rd348, %rd347, 2;
	add.s64 	%rd349, %rd24, %rd348;
	st.global.u32 	[%rd349+13824], %r1970;
	bar.warp.sync 	-1;
	ld.shared.u32 	%r1973, [%r438+15360];
	shl.b32 	%r1974, %r362, 3;
	add.s32 	%r1975, %r1944, %r1974;
	ld.shared.u64 	%rd350, [%r1975];
	add.s64 	%rd351, %rd350, %rd25;
	shl.b64 	%rd352, %rd351, 2;
	add.s64 	%rd353, %rd24, %rd352;
	st.global.u32 	[%rd353+15360], %r1973;
	bar.warp.sync 	-1;
	ld.shared.u32 	%r1976, [%r438+16896];
	shl.b32 	%r1977, %r363, 3;
	add.s32 	%r1978, %r1944, %r1977;
	ld.shared.u64 	%rd354, [%r1978];
	add.s64 	%rd355, %rd354, %rd25;
	shl.b64 	%rd356, %rd355, 2;
	add.s64 	%rd357, %rd24, %rd356;
	st.global.u32 	[%rd357+16896], %r1976;
	bar.warp.sync 	-1;
	ld.shared.u32 	%r1979, [%r438+18432];
	shl.b32 	%r1980, %r364, 3;
	add.s32 	%r1981, %r1944, %r1980;
	ld.shared.u64 	%rd358, [%r1981];
	add.s64 	%rd359, %rd358, %rd25;
	shl.b64 	%rd360, %rd359, 2;
	add.s64 	%rd361, %rd24, %rd360;
	st.global.u32 	[%rd361+18432], %r1979;
	bar.warp.sync 	-1;
	ld.shared.u32 	%r1982, [%r438+19968];
	shl.b32 	%r1983, %r365, 3;
	add.s32 	%r1984, %r1944, %r1983;
	ld.shared.u64 	%rd362, [%r1984];
	add.s64 	%rd363, %rd362, %rd25;
	shl.b64 	%rd364, %rd363, 2;
	add.s64 	%rd365, %rd24, %rd364;
	st.global.u32 	[%rd365+19968], %r1982;
	bar.warp.sync 	-1;
	ld.shared.u32 	%r1985, [%r438+21504];
	shl.b32 	%r1986, %r366, 3;
	add.s32 	%r1987, %r1944, %r1986;
	ld.shared.u64 	%rd366, [%r1987];
	add.s64 	%rd367, %rd366, %rd25;
	shl.b64 	%rd368, %rd367, 2;
	add.s64 	%rd369, %rd24, %rd368;
	st.global.u32 	[%rd369+21504], %r1985;
	bar.warp.sync 	-1;
	ld.shared.u32 	%r1988, [%r438+23040];
	shl.b32 	%r1989, %r367, 3;
	add.s32 	%r1990, %r1944, %r1989;
	ld.shared.u64 	%rd370, [%r1990];
	add.s64 	%rd371, %rd370, %rd25;
	shl.b64 	%rd372, %rd371, 2;
	add.s64 	%rd373, %rd24, %rd372;
	st.global.u32 	[%rd373+23040], %r1988;
	bar.warp.sync 	-1;
	ld.shared.u32 	%r1991, [%r438+24576];
	shl.b32 	%r1992, %r368, 3;
	add.s32 	%r1993, %r1944, %r1992;
	ld.shared.u64 	%rd374, [%r1993];
	add.s64 	%rd375, %rd374, %rd25;
	shl.b64 	%rd376, %rd375, 2;
	add.s64 	%rd377, %rd24, %rd376;
	st.global.u32 	[%rd377+24576], %r1991;
	bar.warp.sync 	-1;
	bra.uni 	$L__BB22_333;
$L__BB22_298:
	ld.param.u32 	%r2093, [_ZN3cub18CUB_300001_SM_10006detail10radix_sort29DeviceRadixSortOnesweepKernelINS1_5radix10policy_hubIiiyE10Policy1000ELNS0_9SortOrderE0EiiyiiNS1_21identity_decomposer_tEEEvPT5_SB_PT3_PKSC_PT1_PKSG_PT2_PKSK_T4_iiT6__param_8];
	mad.lo.s32 	%r439, %r3, -6528, %r2093;
	shl.b32 	%r1994, %r352, 3;
	add.s32 	%r1996, %r1939, %r1994;
	ld.shared.u64 	%rd26, [%r1996+26112];
	setp.ge.s32 	%p188, %r437, %r439;
	@%p188 bra 	$L__BB22_300;
	ld.shared.u32 	%r1997, [%r438];
	add.s64 	%rd378, %rd26, %rd25;
	shl.b64 	%rd379, %rd378, 2;
	add.s64 	%rd380, %rd24, %rd379;
	st.global.u32 	[%rd380], %r1997;
$L__BB22_300:
	bar.warp.sync 	-1;
	shl.b32 	%r1998, %r353, 3;
	add.s32 	%r2000, %r1939, %r1998;
	ld.shared.u64 	%rd27, [%r2000+26112];
	add.s32 	%r2001, %r437, 384;
	setp.ge.s32 	%p189, %r2001, %r439;
	@%p189 bra 	$L__BB22_302;
	ld.shared.u32 	%r2002, [%r438+1536];
	add.s64 	%rd381, %rd27, %rd25;
	shl.b64 	%rd382, %rd381, 2;
	add.s64 	%rd383, %rd24, %rd382;
	st.global.u32 	[%rd383+1536], %r2002;
$L__BB22_302:
	bar.warp.sync 	-1;
	shl.b32 	%r2003, %r354, 3;
	add.s32 	%r2005, %r1939, %r2003;
	ld.shared.u64 	%rd28, [%r2005+26112];
	add.s32 	%r2006, %r437, 768;
	setp.ge.s32 	%p190, %r2006, %r439;
	@%p190 bra 	$L__BB22_304;
	ld.shared.u32 	%r2007, [%r438+3072];
	add.s64 	%rd384, %rd28, %rd25;
	shl.b64 	%rd385, %rd384, 2;
	add.s64 	%rd386, %rd24, %rd385;
	st.global.u32 	[%rd386+3072], %r2007;
$L__BB22_304:
	bar.warp.sync 	-1;
	shl.b32 	%r2008, %r355, 3;
	add.s32 	%r2010, %r1939, %r2008;
	ld.shared.u64 	%rd29, [%r2010+26112];
	add.s32 	%r2011, %r437, 1152;
	setp.ge.s32 	%p191, %r2011, %r439;
	@%p191 bra 	$L__BB22_306;
	ld.shared.u32 	%r2012, [%r438+4608];
	add.s64 	%rd387, %rd29, %rd25;
	shl.b64 	%rd388, %rd387, 2;
	add.s64 	%rd389, %rd24, %rd388;
	st.global.u32 	[%rd389+4608], %r2012;
$L__BB22_306:
	bar.warp.sync 	-1;
	shl.b32 	%r2013, %r356, 3;
	add.s32 	%r2015, %r1939, %r2013;
	ld.shared.u64 	%rd30, [%r2015+26112];
	add.s32 	%r2016, %r437, 1536;
	setp.ge.s32 	%p192, %r2016, %r439;
	@%p192 bra 	$L__BB22_308;
	ld.shared.u32 	%r2017, [%r438+6144];
	add.s64 	%rd390, %rd30, %rd25;
	shl.b64 	%rd391, %rd390, 2;
	add.s64 	%rd392, %rd24, %rd391;
	st.global.u32 	[%rd392+6144], %r2017;
$L__BB22_308:
	bar.warp.sync 	-1;
	shl.b32 	%r2018, %r357, 3;
	add.s32 	%r2020, %r1939, %r2018;
	ld.shared.u64 	%rd31, [%r2020+26112];
	add.s32 	%r2021, %r437, 1920;
	setp.ge.s32 	%p193, %r2021, %r439;
	@%p193 bra 	$L__BB22_310;
	ld.shared.u32 	%r2022, [%r438+7680];
	add.s64 	%rd393, %rd31, %rd25;
	shl.b64 	%rd394, %rd393, 2;
	add.s64 	%rd395, %rd24, %rd394;
	st.global.u32 	[%rd395+7680], %r2022;
$L__BB22_310:
	bar.warp.sync 	-1;
	shl.b32 	%r2023, %r358, 3;
	add.s32 	%r2025, %r1939, %r2023;
	ld.shared.u64 	%rd32, [%r2025+26112];
	add.s32 	%r2026, %r437, 2304;
	setp.ge.s32 	%p194, %r2026, %r439;
	@%p194 bra 	$L__BB22_312;
	ld.shared.u32 	%r2027, [%r438+9216];
	add.s64 	%rd396, %rd32, %rd25;
	shl.b64 	%rd397, %rd396, 2;
	add.s64 	%rd398, %rd24, %rd397;
	st.global.u32 	[%rd398+9216], %r2027;
$L__BB22_312:
	bar.warp.sync 	-1;
	shl.b32 	%r2028, %r359, 3;
	add.s32 	%r2030, %r1939, %r2028;
	ld.shared.u64 	%rd33, [%r2030+26112];
	add.s32 	%r2031, %r437, 2688;
	setp.ge.s32 	%p195, %r2031, %r439;
	@%p195 bra 	$L__BB22_314;
	ld.shared.u32 	%r2032, [%r438+10752];
	add.s64 	%rd399, %rd33, %rd25;
	shl.b64 	%rd400, %rd399, 2;
	add.s64 	%rd401, %rd24, %rd400;
	st.global.u32 	[%rd401+10752], %r2032;
$L__BB22_314:
	bar.warp.sync 	-1;
	shl.b32 	%r2033, %r360, 3;
	add.s32 	%r2035, %r1939, %r2033;
	ld.shared.u64 	%rd34, [%r2035+26112];
	or.b32  	%r2036, %r437, 3072;
	setp.ge.s32 	%p196, %r2036, %r439;
	@%p196 bra 	$L__BB22_316;
	ld.shared.u32 	%r2037, [%r438+12288];
	add.s64 	%rd402, %rd34, %rd25;
	shl.b64 	%rd403, %rd402, 2;
	add.s64 	%rd404, %rd24, %rd403;
	st.global.u32 	[%rd404+12288], %r2037;
$L__BB22_316:
	bar.warp.sync 	-1;
	shl.b32 	%r2038, %r361, 3;
	add.s32 	%r2040, %r1939, %r2038;
	ld.shared.u64 	%rd35, [%r2040+26112];
	add.s32 	%r2041, %r437, 3456;
	setp.ge.s32 	%p197, %r2041, %r439;
	@%p197 bra 	$L__BB22_318;
	ld.shared.u32 	%r2042, [%r438+13824];
	add.s64 	%rd405, %rd35, %rd25;
	shl.b64 	%rd406, %rd405, 2;
	add.s64 	%rd407, %rd24, %rd406;
	st.global.u32 	[%rd407+13824], %r2042;
$L__BB22_318:
	bar.warp.sync 	-1;
	shl.b32 	%r2043, %r362, 3;
	add.s32 	%r2045, %r1939, %r2043;
	ld.shared.u64 	%rd36, [%r2045+26112];
	add.s32 	%r2046, %r437, 3840;
	setp.ge.s32 	%p198, %r2046, %r439;
	@%p198 bra 	$L__BB22_320;
	ld.shared.u32 	%r2047, [%r438+15360];
	add.s64 	%rd408, %rd36, %rd25;
	shl.b64 	%rd409, %rd408, 2;
	add.s64 	%rd410, %rd24, %rd409;
	st.global.u32 	[%rd410+15360], %r2047;
$L__BB22_320:
	bar.warp.sync 	-1;
	shl.b32 	%r2048, %r363, 3;
	add.s32 	%r2050, %r1939, %r2048;
	ld.shared.u64 	%rd37, [%r2050+26112];
	add.s32 	%r2051, %r437, 4224;
	setp.ge.s32 	%p199, %r2051, %r439;
	@%p199 bra 	$L__BB22_322;
	ld.shared.u32 	%r2052, [%r438+16896];
	add.s64 	%rd411, %rd37, %rd25;
	shl.b64 	%rd412, %rd411, 2;
	add.s64 	%rd413, %rd24, %rd412;
	st.global.u32 	[%rd413+16896], %r2052;
$L__BB22_322:
	bar.warp.sync 	-1;
	shl.b32 	%r2053, %r364, 3;
	add.s32 	%r2055, %r1939, %r2053;
	ld.shared.u64 	%rd38, [%r2055+26112];
	add.s32 	%r2056, %r437, 4608;
	setp.ge.s32 	%p200, %r2056, %r439;
	@%p200 bra 	$L__BB22_324;
	ld.shared.u32 	%r2057, [%r438+18432];
	add.s64 	%rd414, %rd38, %rd25;
	shl.b64 	%rd415, %rd414, 2;
	add.s64 	%rd416, %rd24, %rd415;
	st.global.u32 	[%rd416+18432], %r2057;
$L__BB22_324:
	bar.warp.sync 	-1;
	shl.b32 	%r2058, %r365, 3;
	add.s32 	%r2060, %r1939, %r2058;
	ld.shared.u64 	%rd39, [%r2060+26112];
	add.s32 	%r2061, %r437, 4992;
	setp.ge.s32 	%p201, %r2061, %r439;
	@%p201 bra 	$L__BB22_326;
	ld.shared.u32 	%r2062, [%r438+19968];
	add.s64 	%rd417, %rd39, %rd25;
	shl.b64 	%rd418, %rd417, 2;
	add.s64 	%rd419, %rd24, %rd418;
	st.global.u32 	[%rd419+19968], %r2062;
$L__BB22_326:
	bar.warp.sync 	-1;
	shl.b32 	%r2063, %r366, 3;
	add.s32 	%r2065, %r1939, %r2063;
	ld.shared.u64 	%rd40, [%r2065+26112];
	add.s32 	%r2066, %r437, 5376;
	setp.ge.s32 	%p202, %r2066, %r439;
	@%p202 bra 	$L__BB22_328;
	ld.shared.u32 	%r2067, [%r438+21504];
	add.s64 	%rd420, %rd40, %rd25;
	shl.b64 	%rd421, %rd420, 2;
	add.s64 	%rd422, %rd24, %rd421;
	st.global.u32 	[%rd422+21504], %r2067;
$L__BB22_328:
	bar.warp.sync 	-1;
	shl.b32 	%r2068, %r367, 3;
	add.s32 	%r2070, %r1939, %r2068;
	ld.shared.u64 	%rd41, [%r2070+26112];
	add.s32 	%r2071, %r437, 5760;
	setp.ge.s32 	%p203, %r2071, %r439;
	@%p203 bra 	$L__BB22_330;
	ld.shared.u32 	%r2072, [%r438+23040];
	add.s64 	%rd423, %rd41, %rd25;
	shl.b64 	%rd424, %rd423, 2;
	add.s64 	%rd425, %rd24, %rd424;
	st.global.u32 	[%rd425+23040], %r2072;
$L__BB22_330:
	bar.warp.sync 	-1;
	shl.b32 	%r2073, %r368, 3;
	add.s32 	%r2075, %r1939, %r2073;
	ld.shared.u64 	%rd426, [%r2075+26112];
	add.s64 	%rd42, %rd426, %rd25;
	or.b32  	%r2076, %r437, 6144;
	setp.ge.s32 	%p204, %r2076, %r439;
	@%p204 bra 	$L__BB22_332;
	ld.shared.u32 	%r2077, [%r438+24576];
	shl.b64 	%rd427, %rd42, 2;
	add.s64 	%rd428, %rd24, %rd427;
	st.global.u32 	[%rd428+24576], %r2077;
$L__BB22_332:
	bar.warp.sync 	-1;
$L__BB22_333:
	ret;

}


// ===== COMPILED SASS (sm_100) =====

	.target	sm_100

	.elftype	@"ET_EXEC"


//--------------------- .note.nv.tkinfo           --------------------------
	.section	.note.nv.tkinfo,"",@"SHT_NOTE"
	.sectionflags	@"SHF_NOTE_NV_TKINFO"
	.tkinfo
        /*0018*/ 	.word	0x00000002
        /*0030*/ 	.string	""
        /*0030*/ 	.string	"ptxas"
        /*0030*/ 	.string	"Cuda compilation tools, release 13.0, V13.0.88"
        /*0030*/ 	.string	"Build cuda_13.0.r13.0/compiler.36424714_0"
        /*0030*/ 	.string	"-arch sm_100 -m 64 "



//--------------------- .note.nv.cuinfo           --------------------------
	.section	.note.nv.cuinfo,"",@"SHT_NOTE"
	.sectionflags	@"SHF_NOTE_NV_CUINFO"
        /*0018*/ 	.short	0x0002
        /*001a*/ 	.short	0x0064
        /*001c*/ 	.short	0x0082
	.zero		2


//--------------------- .nv.info                  --------------------------
	.section	.nv.info,"",@"SHT_CUDA_INFO"
	.align	4


	//----- nvinfo : EIATTR_REGCOUNT
	.align		4
        /*0000*/ 	.byte	0x04, 0x2f
        /*0002*/ 	.short	(.L_47 - .L_46)
	.align		4
.L_46:
        /*0004*/ 	.word	index@(_Z17initializeAdjListiPPiPPxS_S_i)
        /*0008*/ 	.word	0x00000019


	//----- nvinfo : EIATTR_FRAME_SIZE
	.align		4
.L_47:
        /*000c*/ 	.byte	0x04, 0x11
        /*000e*/ 	.short	(.L_49 - .L_48)
	.align		4
.L_48:
        /*0010*/ 	.word	index@(_Z17initializeAdjListiPPiPPxS_S_i)
        /*0014*/ 	.word	0x00000000


	//----- nvinfo : EIATTR_REGCOUNT
	.align		4
.L_49:
        /*0018*/ 	.byte	0x04, 0x2f
        /*001a*/ 	.short	(.L_51 - .L_50)
	.align		4
.L_50:
        /*001c*/ 	.word	index@(_Z12eraseAdjListiPPiPPx)
        /*0020*/ 	.word	0x0000001a


	//----- nvinfo : EIATTR_FRAME_SIZE
	.align		4
.L_51:
        /*0024*/ 	.byte	0x04, 0x11
        /*0026*/ 	.short	(.L_53 - .L_52)
	.align		4
.L_52:
        /*0028*/ 	.word	index@(_Z12eraseAdjListiPPiPPx)
        /*002c*/ 	.word	0x00000000


	//----- nvinfo : EIATTR_REGCOUNT
	.align		4
.L_53:
        /*0030*/ 	.byte	0x04, 0x2f
        /*0032*/ 	.short	(.L_55 - .L_54)
	.align		4
.L_54:
        /*0034*/ 	.word	index@(_Z24insertBatchOfEdgesKerneliPKiPKxS0_PiS3_PS3_PPxPbS7_S5_)
        /*0038*/ 	.word	0x00000028


	//----- nvinfo : EIATTR_FRAME_SIZE
	.align		4
.L_55:
        /*003c*/ 	.byte	0x04, 0x11
        /*003e*/ 	.short	(.L_57 - .L_56)
	.align		4
.L_56:
        /*0040*/ 	.word	index@(_Z24insertBatchOfEdgesKerneliPKiPKxS0_PiS3_PS3_PPxPbS7_S5_)
        /*0044*/ 	.word	0x00000000


	//----- nvinfo : EIATTR_REGCOUNT
	.align		4
.L_57:
        /*0048*/ 	.byte	0x04, 0x2f
        /*004a*/ 	.short	(.L_59 - .L_58)
	.align		4
.L_58:
        /*004c*/ 	.word	index@(_Z10relaxEdgesiPKiPPiPPxPbS5_S3_S5_)
        /*0050*/ 	.word	0x0000001a


	//----- nvinfo : EIATTR_FRAME_SIZE
	.align		4
.L_59:
        /*0054*/ 	.byte	0x04, 0x11
        /*0056*/ 	.short	(.L_61 - .L_60)
	.align		4
.L_60:
        /*0058*/ 	.word	index@(_Z10relaxEdgesiPKiPPiPPxPbS5_S3_S5_)
        /*005c*/ 	.word	0x00000000


	//----- nvinfo : EIATTR_REGCOUNT
	.align		4
.L_61:
        /*0060*/ 	.byte	0x04, 0x2f
        /*0062*/ 	.short	(.L_63 - .L_62)
	.align		4
.L_62:
        /*0064*/ 	.word	index@(_Z24initializeDistanceValuesiPx)
        /*0068*/ 	.word	0x0000000c


	//----- nvinfo : EIATTR_FRAME_SIZE
	.align		4
.L_63:
        /*006c*/ 	.byte	0x04, 0x11
        /*006e*/ 	.short	(.L_65 - .L_64)
	.align		4
.L_64:
        /*0070*/ 	.word	index@(_Z24initializeDistanceValuesiPx)
        /*0074*/ 	.word	0x00000000


	//----- nvinfo : EIATTR_REGCOUNT
	.align		4
.L_65:
        /*0078*/ 	.byte	0x04, 0x2f
        /*007a*/ 	.short	(.L_67 - .L_66)
	.align		4
.L_66:
        /*007c*/ 	.word	index@(_Z24initializeGraphSitutaionPbPxi)
        /*0080*/ 	.word	0x0000000a


	//----- nvinfo : EIATTR_FRAME_SIZE
	.align		4
.L_67:
        /*0084*/ 	.byte	0x04, 0x11
        /*0086*/ 	.short	(.L_69 - .L_68)
	.align		4
.L_68:
        /*0088*/ 	.word	index@(_Z24initializeGraphSitutaionPbPxi)
        /*008c*/ 	.word	0x00000000


	//----- nvinfo : EIATTR_REGCOUNT
	.align		4
.L_69:
        /*0090*/ 	.byte	0x04, 0x2f
        /*0092*/ 	.short	(.L_71 - .L_70)
	.align		4
.L_70:
        /*0094*/ 	.word	index@(_Z14computeIndicesPiPKii)
        /*0098*/ 	.word	0x00000010


	//----- nvinfo : EIATTR_FRAME_SIZE
	.align		4
.L_71:
        /*009c*/ 	.byte	0x04, 0x11
        /*009e*/ 	.short	(.L_73 - .L_72)
	.align		4
.L_72:
        /*00a0*/ 	.word	index@(_Z14computeIndicesPiPKii)
        /*00a4*/ 	.word	0x00000000


	//----- nvinfo : EIATTR_REGCOUNT
	.align		4
.L_73:
        /*00a8*/ 	.byte	0x04, 0x2f
        /*00aa*/ 	.short	(.L_75 - .L_74)
	.align		4
.L_74:
        /*00ac*/ 	.word	index@(_ZN3cub18CUB_300001_SM_10006detail11EmptyKernelIvEEvv)
        /*00b0*/ 	.word	0x00000004


	//----- nvinfo : EIATTR_FRAME_SIZE
	.align		4
.L_75:
        /*00b4*/ 	.byte	0x04, 0x11
        /*00b6*/ 	.short	(.L_77 - .L_76)
	.align		4
.L_76:
        /*00b8*/ 	.word	index@(_ZN3cub18CUB_300001_SM_10006detail11EmptyKernelIvEEvv)
        /*00bc*/ 	.word	0x00000000


	//----- nvinfo : EIATTR_REGCOUNT
	.align		4
.L_77:
        /*00c0*/ 	.byte	0x04, 0x2f
        /*00c2*/ 	.short	(.L_79 - .L_78)
	.align		4
.L_78:
        /*00c4*/ 	.word	index@(_ZN3cub18CUB_300001_SM_10006detail9transform16transform_kernelINS2_10policy_hubILb1EN4cuda3std3__45tupleIJN6thrust24THRUST_300001_SM_1000_NS12zip_iteratorINS8_IJNSA_10device_ptrIiEENSC_IxEEEEEEEEEEE10policy1000EiNS7_10__identityENSA_7pointerINS8_IJixEEENSA_8cuda_cub3tagENSA_11use_defaultESP_EEJSG_EEEvT0_iT1_T2_DpNS2_10kernel_argIT3_EE)
        /*00c8*/ 	.word	0x00000020


	//----- nvinfo : EIATTR_FRAME_SIZE
	.align		4
.L_79:
        /*00cc*/ 	.byte	0x04, 0x11
        /*00ce*/ 	.short	(.L_81 - .L_80)
	.align		4
.L_80:
        /*00d0*/ 	.word	index@(_ZN3cub18CUB_300001_SM_10006detail9transform16transform_kernelINS2_10policy_hubILb1EN4cuda3std3__45tupleIJN6thrust24THRUST_300001_SM_1000_NS12zip_iteratorINS8_IJNSA_10device_ptrIiEENSC_IxEEEEEEEEEEE10policy1000EiNS7_10__identityENSA_7pointerINS8_IJixEEENSA_8cuda_cub3tagENSA_11use_defaultESP_EEJSG_EEEvT0_iT1_T2_DpNS2_10kernel_argIT3_EE)
        /*00d4*/ 	.word	0x00000000


	//----- nvinfo : EIATTR_REGCOUNT
	.align		4
.L_81:
        /*00d8*/ 	.byte	0x04, 0x2f
        /*00da*/ 	.short	(.L_83 - .L_82)
	.align		4
.L_82:
        /*00dc*/ 	.word	index@(_ZN3cub18CUB_300001_SM_10006detail9transform16transform_kernelINS2_10policy_hubILb1EN4cuda3std3__45tupleIJN6thrust24THRUST_300001_SM_1000_NS12zip_iteratorINS8_IJNSA_10device_ptrIiEENSC_IxEEEEEEEEEEE10policy1000ElNS7_10__identityENSA_7pointerINS8_IJixEEENSA_8cuda_cub3tagENSA_11use_defaultESP_EEJSG_EEEvT0_iT1_T2_DpNS2_10kernel_argIT3_EE)
        /*00e0*/ 	.word	0x00000020


	//----- nvinfo : EIATTR_FRAME_SIZE
	.align		4
.L_83:
        /*00e4*/ 	.byte	0x04, 0x11
        /*00e6*/ 	.short	(.L_85 - .L_84)
	.align		4
.L_84:
        /*00e8*/ 	.word	index@(_ZN3cub18CUB_300001_SM_10006detail9transform16transform_kernelINS2_10policy_hubILb1EN4cuda3std3__45tupleIJN6thrust24THRUST_300001_SM_1000_NS12zip_iteratorINS8_IJNSA_10device_ptrIiEENSC_IxEEEEEEEEEEE10policy1000ElNS7_10__identityENSA_7pointerINS8_IJixEEENSA_8cuda_cub3tagENSA_11use_defaultESP_EEJSG_EEEvT0_iT1_T2_DpNS2_10kernel_argIT3_EE)
        /*00ec*/ 	.word	0x00000000


	//----- nvinfo : EIATTR_REGCOUNT
	.align		4
.L_85:
        /*00f0*/ 	.byte	0x04, 0x2f
        /*00f2*/ 	.short	(.L_87 - .L_86)
	.align		4
.L_86:
        /*00f4*/ 	.word	index@(_ZN3cub18CUB_300001_SM_10006detail9transform16transform_kernelINS2_10policy_hubILb1EN4cuda3std3__45tupleIJN6thrust24THRUST_300001_SM_1000_NS6detail15normal_iteratorINSA_7pointerINS8_IJixEEENSA_8cuda_cub3tagENSA_11use_defaultESH_EEEEEEEE10policy1000EiNS7_10__identityENSA_12zip_iteratorINS8_IJNSA_10device_ptrIiEENSP_IxEEEEEEEJPSE_EEEvT0_iT1_T2_DpNS2_10kernel_argIT3_EE)
        /*00f8*/ 	.word	0x0000001e


	//----- nvinfo : EIATTR_FRAME_SIZE
	.align		4
.L_87:
        /*00fc*/ 	.byte	0x04, 0x11
        /*00fe*/ 	.short	(.L_89 - .L_88)
	.align		4
.L_88:
        /*0100*/ 	.word	index@(_ZN3cub18CUB_300001_SM_10006detail9transform16transform_kernelINS2_10policy_hubILb1EN4cuda3std3__45tupleIJN6thrust24THRUST_300001_SM_1000_NS6detail15normal_iteratorINSA_7pointerINS8_IJixEEENSA_8cuda_cub3tagENSA_11use_defaultESH_EEEEEEEE10policy1000EiNS7_10__identityENSA_12zip_iteratorINS8_IJNSA_10device_ptrIiEENSP_IxEEEEEEEJPSE_EEEvT0_iT1_T2_DpNS2_10kernel_argIT3_EE)
        /*0104*/ 	.word	0x00000000


	//----- nvinfo : EIATTR_REGCOUNT
	.align		4
.L_89:
        /*0108*/ 	.byte	0x04, 0x2f
        /*010a*/ 	.short	(.L_91 - .L_90)
	.align		4
.L_90:
        /*010c*/ 	.word	index@(_ZN3cub18CUB_300001_SM_10006detail9transform16transform_kernelINS2_10policy_hubILb1EN4cuda3std3__45tupleIJN6thrust24THRUST_300001_SM_1000_NS6detail15normal_iteratorINSA_7pointerINS8_IJixEEENSA_8cuda_cub3tagENSA_11use_defaultESH_EEEEEEEE10policy1000ElNS7_10__identityENSA_12zip_iteratorINS8_IJNSA_10device_ptrIiEENSP_IxEEEEEEEJPSE_EEEvT0_iT1_T2_DpNS2_10kernel_argIT3_EE)
        /*0110*/ 	.word	0x00000020


	//----- nvinfo : EIATTR_FRAME_SIZE
	.align		4
.L_91:
        /*0114*/ 	.byte	0x04, 0x11
        /*0116*/ 	.short	(.L_93 - .L_92)
	.align		4
.L_92:
        /*0118*/ 	.word	index@(_ZN3cub18CUB_300001_SM_10006detail9transform16transform_kernelINS2_10policy_hubILb1EN4cuda3std3__45tupleIJN6thrust24THRUST_300001_SM_1000_NS6detail15normal_iteratorINSA_7pointerINS8_IJixEEENSA_8cuda_cub3tagENSA_11use_defaultESH_EEEEEEEE10policy1000ElNS7_10__identityENSA_12zip_iteratorINS8_IJNSA_10device_ptrIiEENSP_IxEEEEEEEJPSE_EEEvT0_iT1_T2_DpNS2_10kernel_argIT3_EE)
        /*011c*/ 	.word	0x00000000


	//----- nvinfo : EIATTR_REGCOUNT
	.align		4
.L_93:
        /*0120*/ 	.byte	0x04, 0x2f
        /*0122*/ 	.short	(.L_95 - .L_94)
	.align		4
.L_94:
        /*0124*/ 	.word	index@(_ZN3cub18CUB_300001_SM_10006detail4scan20DeviceScanInitKernelINS0_13ScanTileStateIiLb1EEEEEvT_i)
        /*0128*/ 	.word	0x00000008


	//----- nvinfo : EIATTR_FRAME_SIZE
	.align		4
.L_95:
        /*012c*/ 	.byte	0x04, 0x11
        /*012e*/ 	.short	(.L_97 - .L_96)
	.align		4
.L_96:
        /*0130*/ 	.word	index@(_ZN3cub18CUB_300001_SM_10006detail4scan20DeviceScanInitKernelINS0_13ScanTileStateIiLb1EEEEEvT_i)
        /*0134*/ 	.word	0x00000000


	//----- nvinfo : EIATTR_REGCOUNT
	.align		4
.L_97:
        /*0138*/ 	.byte	0x04, 0x2f
        /*013a*/ 	.short	(.L_99 - .L_98)
	.align		4
.L_98:
        /*013c*/ 	.word	index@(_ZN3cub18CUB_300001_SM_10006detail4scan16DeviceScanKernelINS2_10policy_hubIiiijN4cuda3std3__44plusIvEEE10Policy1000EN6thrust24THRUST_300001_SM_1000_NS10device_ptrIiEESF_NS0_13ScanTileStateIiLb1EEES9_NS0_8NullTypeEjiLb0ESI_EEvT0_T1_T2_iT3_T4_T5_)
        /*0140*/ 	.word	0x00000038


	//----- nvinfo : EIATTR_FRAME_SIZE
	.align		4
.L_99:
        /*0144*/ 	.byte	0x04, 0x11
        /*0146*/ 	.short	(.L_101 - .L_100)
	.align		4
.L_100:
        /*0148*/ 	.word	index@(_ZN3cub18CUB_300001_SM_10006detail4scan16DeviceScanKernelINS2_10policy_hubIiiijN4cuda3std3__44plusIvEEE10Policy1000EN6thrust24THRUST_300001_SM_1000_NS10device_ptrIiEESF_NS0_13ScanTileStateIiLb1EEES9_NS0_8NullTypeEjiLb0ESI_EEvT0_T1_T2_iT3_T4_T5_)
        /*014c*/ 	.word	0x00000000


	//----- nvinfo : EIATTR_REGCOUNT
	.align		4
.L_101:
        /*0150*/ 	.byte	0x04, 0x2f
        /*0152*/ 	.short	(.L_103 - .L_102)
	.align		4
.L_102:
        /*0154*/ 	.word	index@(_ZN3cub18CUB_300001_SM_10006detail4scan16DeviceScanKernelINS2_10policy_hubIiiimN4cuda3std3__44plusIvEEE10Policy1000EN6thrust24THRUST_300001_SM_1000_NS10device_ptrIiEESF_NS0_13ScanTileStateIiLb1EEES9_NS0_8NullTypeEmiLb0ESI_EEvT0_T1_T2_iT3_T4_T5_)
        /*0158*/ 	.word	0x00000030


	//----- nvinfo : EIATTR_FRAME_SIZE
	.align		4
.L_103:
        /*015c*/ 	.byte	0x04, 0x11
        /*015e*/ 	.short	(.L_105 - .L_104)
	.align		4
.L_104:
        /*0160*/ 	.word	index@(_ZN3cub18CUB_300001_SM_10006detail4scan16DeviceScanKernelINS2_10policy_hubIiiimN4cuda3std3__44plusIvEEE10Policy1000EN6thrust24THRUST_300001_SM_1000_NS10device_ptrIiEESF_NS0_13ScanTileStateIiLb1EEES9_NS0_8NullTypeEmiLb0ESI_EEvT0_T1_T2_iT3_T4_T5_)
        /*0164*/ 	.word	0x00000000


	//----- nvinfo : EIATTR_REGCOUNT
	.align		4
.L_105:
        /*0168*/ 	.byte	0x04, 0x2f
        /*016a*/ 	.short	(.L_107 - .L_106)
	.align		4
.L_106:
        /*016c*/ 	.word	index@(_ZN3cub18CUB_300001_SM_10006detail10radix_sort31DeviceRadixSortSingleTileKernelINS1_5radix10policy_hubIiN4cuda3std3__45tupleIJixEEEyE10Policy1000ELNS0_9SortOrderE0EiSA_yNS1_21identity_decomposer_tEEEvPKT1_PSF_PKT2_PSJ_T3_iiT4_)
        /*0170*/ 	.word	0x00000050


	//----- nvinfo : EIATTR_FRAME_SIZE
	.align		4
.L_107:
        /*0174*/ 	.byte	0x04, 0x11
        /*0176*/ 	.short	(.L_109 - .L_108)
	.align		4
.L_108:
        /*0178*/ 	.word	index@(_ZN3cub18CUB_300001_SM_10006detail10radix_sort31DeviceRadixSortSingleTileKernelINS1_5radix10policy_hubIiN4cuda3std3__45tupleIJixEEEyE10Policy1000ELNS0_9SortOrderE0EiSA_yNS1_21identity_decomposer_tEEEvPKT1_PSF_PKT2_PSJ_T3_iiT4_)
        /*017c*/ 	.word	0x00000000


	//----- nvinfo : EIATTR_REGCOUNT
	.align		4
.L_109:
        /*0180*/ 	.byte	0x04, 0x2f
        /*0182*/ 	.short	(.L_111 - .L_110)
	.align		4
.L_110:
        /*0184*/ 	.word	index@(_ZN3cub18CUB_300001_SM_10006detail10radix_sort30DeviceRadixSortHistogramKernelINS1_5radix10policy_hubIiN4cuda3std3__45tupleIJixEEEyE10Policy1000ELNS0_9SortOrderE0EiyNS1_21identity_decomposer_tEEEvPT2_PKT1_SF_iiT3_)
        /*0188*/ 	.word	0x00000020


	//----- nvinfo : EIATTR_FRAME_SIZE
	.align		4
.L_111:
        /*018c*/ 	.byte	0x04, 0x11
        /*018e*/ 	.short	(.L_113 - .L_112)
	.align		4
.L_112:
        /*0190*/ 	.word	index@(_ZN3cub18CUB_300001_SM_10006detail10radix_sort30DeviceRadixSortHistogramKernelINS1_5radix10policy_hubIiN4cuda3std3__45tupleIJixEEEyE10Policy1000ELNS0_9SortOrderE0EiyNS1_21identity_decomposer_tEEEvPT2_PKT1_SF_iiT3_)
        /*0194*/ 	.word	0x00000000


	//----- nvinfo : EIATTR_REGCOUNT
	.align		4
.L_113:
        /*0198*/ 	.byte	0x04, 0x2f
        /*019a*/ 	.short	(.L_115 - .L_114)
	.align		4
.L_114:
        /*019c*/ 	.word	index@(_ZN3cub18CUB_300001_SM_10006detail10radix_sort33DeviceRadixSortExclusiveSumKernelINS1_5radix10policy_hubIiN4cuda3std3__45tupleIJixEEEyE10Policy1000EyEEvPT0_)
        /*01a0*/ 	.word	0x00000020


	//----- nvinfo : EIATTR_FRAME_SIZE
	.align		4
.L_115:
        /*01a4*/ 	.byte	0x04, 0x11
        /*01a6*/ 	.short	(.L_117 - .L_116)
	.align		4
.L_116:
        /*01a8*/ 	.word	index@(_ZN3cub18CUB_300001_SM_10006detail10radix_sort33DeviceRadixSortExclusiveSumKernelINS1_5radix10policy_hubIiN4cuda3std3__45tupleIJixEEEyE10Policy1000EyEEvPT0_)
        /*01ac*/ 	.word	0x00000000


	//----- nvinfo : EIATTR_REGCOUNT
	.align		4
.L_117:
        /*01b0*/ 	.byte	0x04, 0x2f
        /*01b2*/ 	.short	(.L_119 - .L_118)
	.align		4
.L_118:
        /*01b4*/ 	.word	index@(_ZN3cub18CUB_300001_SM_10006detail10radix_sort29DeviceRadixSortOnesweepKernelINS1_5radix10policy_hubIiN4cuda3std3__45tupleIJixEEEyE10Policy1000ELNS0_9SortOrderE0EiSA_yiiNS1_21identity_decomposer_tEEEvPT5_SG_PT3_PKSH_PT1_PKSL_PT2_PKSP_T4_iiT6_)
        /*01b8*/ 	.word	0x00000037


	//----- nvinfo : EIATTR_FRAME_SIZE
	.align		4
.L_119:
        /*01bc*/ 	.byte	0x04, 0x11
        /*01be*/ 	.short	(.L_121 - .L_120)
	.align		4
.L_120:
        /*01c0*/ 	.word	index@(_ZN3cub18CUB_300001_SM_10006detail10radix_sort29DeviceRadixSortOnesweepKernelINS1_5radix10policy_hubIiN4cuda3std3__45tupleIJixEEEyE10Policy1000ELNS0_9SortOrderE0EiSA_yiiNS1_21identity_decomposer_tEEEvPT5_SG_PT3_PKSH_PT1_PKSL_PT2_PKSP_T4_iiT6_)
        /*01c4*/ 	.word	0x00000000


	//----- nvinfo : EIATTR_REGCOUNT
	.align		4
.L_121:
        /*01c8*/ 	.byte	0x04, 0x2f
        /*01ca*/ 	.short	(.L_123 - .L_122)
	.align		4
.L_122:
        /*01cc*/ 	.word	index@(_ZN3cub18CUB_300001_SM_10006detail10radix_sort31DeviceRadixSortSingleTileKernelINS1_5radix10policy_hubIiiyE10Policy1000ELNS0_9SortOrderE0EiiyNS1_21identity_decomposer_tEEEvPKT1_PSA_PKT2_PSE_T3_iiT4_)
        /*01d0*/ 	.word	0x00000099


	//----- nvinfo : EIATTR_FRAME_SIZE
	.align		4
.L_123:
        /*01d4*/ 	.byte	0x04, 0x11
        /*01d6*/ 	.short	(.L_125 - .L_124)
	.align		4
.L_124:
        /*01d8*/ 	.word	index@(_ZN3cub18CUB_300001_SM_10006detail10radix_sort31DeviceRadixSortSingleTileKernelINS1_5radix10policy_hubIiiyE10Policy1000ELNS0_9SortOrderE0EiiyNS1_21identity_decomposer_tEEEvPKT1_PSA_PKT2_PSE_T3_iiT4_)
        /*01dc*/ 	.word	0x00000000


	//----- nvinfo : EIATTR_REGCOUNT
	.align		4
.L_125:
        /*01e0*/ 	.byte	0x04, 0x2f
        /*01e2*/ 	.short	(.L_127 - .L_126)
	.align		4
.L_126:
        /*01e4*/ 	.word	index@(_ZN3cub18CUB_300001_SM_10006detail10radix_sort30DeviceRadixSortHistogramKernelINS1_5radix10policy_hubIiiyE10Policy1000ELNS0_9SortOrderE0EiyNS1_21identity_decomposer_tEEEvPT2_PKT1_SA_iiT3_)
        /*01e8*/ 	.word	0x00000020


	//----- nvinfo : EIATTR_FRAME_SIZE
	.align		4
.L_127:
        /*01ec*/ 	.byte	0x04, 0x11
        /*01ee*/ 	.short	(.L_129 - .L_128)
	.align		4
.L_128:
        /*01f0*/ 	.word	index@(_ZN3cub18CUB_300001_SM_10006detail10radix_sort30DeviceRadixSortHistogramKernelINS1_5radix10policy_hubIiiyE10Policy1000ELNS0_9SortOrderE0EiyNS1_21identity_decomposer_tEEEvPT2_PKT1_SA_iiT3_)
        /*01f4*/ 	.word	0x00000000


	//----- nvinfo : EIATTR_REGCOUNT
	.align		4
.L_129:
        /*01f8*/ 	.byte	0x04, 0x2f
        /*01fa*/ 	.short	(.L_131 - .L_130)
	.align		4
.L_130:
        /*01fc*/ 	.word	index@(_ZN3cub18CUB_300001_SM_10006detail10radix_sort33DeviceRadixSortExclusiveSumKernelINS1_5radix10policy_hubIiiyE10Policy1000EyEEvPT0_)
        /*0200*/ 	.word	0x00000020


	//----- nvinfo : EIATTR_FRAME_SIZE
	.align		4
.L_131:
        /*0204*/ 	.byte	0x04, 0x11
        /*0206*/ 	.short	(.L_133 - .L_132)
	.align		4
.L_132:
        /*0208*/ 	.word	index@(_ZN3cub18CUB_300001_SM_10006detail10radix_sort33DeviceRadixSortExclusiveSumKernelINS1_5radix10policy_hubIiiyE10Policy1000EyEEvPT0_)
        /*020c*/ 	.word	0x00000000


	//----- nvinfo : EIATTR_REGCOUNT
	.align		4
.L_133:
        /*0210*/ 	.byte	0x04, 0x2f
        /*0212*/ 	.short	(.L_135 - .L_134)
	.align		4
.L_134:
        /*0214*/ 	.word	index@(_ZN3cub18CUB_300001_SM_10006detail10radix_sort29DeviceRadixSortOnesweepKernelINS1_5radix10policy_hubIiiyE10Policy1000ELNS0_9SortOrderE0EiiyiiNS1_21identity_decomposer_tEEEvPT5_SB_PT3_PKSC_PT1_PKSG_PT2_PKSK_T4_iiT6_)
        /*0218*/ 	.word	0x00000049


	//----- nvinfo : EIATTR_FRAME_SIZE
	.align		4
.L_135:
        /*021c*/ 	.byte	0x04, 0x11
        /*021e*/ 	.short	(.L_137 - .L_136)
	.align		4
.L_136:
        /*0220*/ 	.word	index@(_ZN3cub18CUB_300001_SM_10006detail10radix_sort29DeviceRadixSortOnesweepKernelINS1_5radix10policy_hubIiiyE10Policy1000ELNS0_9SortOrderE0EiiyiiNS1_21identity_decomposer_tEEEvPT5_SB_PT3_PKSC_PT1_PKSG_PT2_PKSK_T4_iiT6_)
        /*0224*/ 	.word	0x00000000


	//----- nvinfo : EIATTR_MIN_STACK_SIZE
	.align		4
.L_137:
        /*0228*/ 	.byte	0x04, 0x12
        /*022a*/ 	.short	(.L_139 - .L_138)
	.align		4
.L_138:
        /*022c*/ 	.word	index@(_ZN3cub18CUB_300001_SM_10006detail10radix_sort29DeviceRadixSortOnesweepKernelINS1_5radix10policy_hubIiiyE10Policy1000ELNS0_9SortOrderE0EiiyiiNS1_21identity_decomposer_tEEEvPT5_SB_PT3_PKSC_PT1_PKSG_PT2_PKSK_T4_iiT6_)
        /*0230*/ 	.word	0x00000000


	//----- nvinfo : EIATTR_MIN_STACK_SIZE
	.align		4
.L_139:
        /*0234*/ 	.byte	0x04, 0x12
        /*0236*/ 	.short	(.L_141 - .L_140)
	.align		4
.L_140:
        /*0238*/ 	.word	index@(_ZN3cub18CUB_300001_SM_10006detail10radix_sort33DeviceRadixSortExclusiveSumKernelINS1_5radix10policy_hubIiiyE10Policy1000EyEEvPT0_)
        /*023c*/ 	.word	0x00000000


	//----- nvinfo : EIATTR_MIN_STACK_SIZE
	.align		4
.L_141:
        /*0240*/ 	.byte	0x04, 0x12
        /*0242*/ 	.short	(.L_143 - .L_142)
	.align		4
.L_142:
        /*0244*/ 	.word	index@(_ZN3cub18CUB_300001_SM_10006detail10radix_sort30DeviceRadixSortHistogramKernelINS1_5radix10policy_hubIiiyE10Policy1000ELNS0_9SortOrderE0EiyNS1_21identity_decomposer_tEEEvPT2_PKT1_SA_iiT3_)
        /*0248*/ 	.word	0x00000000


	//----- nvinfo : EIATTR_MIN_STACK_SIZE
	.align		4
.L_143:
        /*024c*/ 	.byte	0x04, 0x12
        /*024e*/ 	.short	(.L_145 - .L_144)
	.align		4
.L_144:
        /*0250*/ 	.word	index@(_ZN3cub18CUB_300001_SM_10006detail10radix_sort31DeviceRadixSortSingleTileKernelINS1_5radix10policy_hubIiiyE10Policy1000ELNS0_9SortOrderE0EiiyNS1_21identity_decomposer_tEEEvPKT1_PSA_PKT2_PSE_T3_iiT4_)
        /*0254*/ 	.word	0x00000000


	//----- nvinfo : EIATTR_MIN_STACK_SIZE
	.align		4
.L_145:
        /*0258*/ 	.byte	0x04, 0x12
        /*025a*/ 	.short	(.L_147 - .L_146)
	.align		4
.L_146:
        /*025c*/ 	.word	index@(_ZN3cub18CUB_300001_SM_10006detail10radix_sort29DeviceRadixSortOnesweepKernelINS1_5radix10policy_hubIiN4cuda3std3__45tupleIJixEEEyE10Policy1000ELNS0_9SortOrderE0EiSA_yiiNS1_21identity_decomposer_tEEEvPT5_SG_PT3_PKSH_PT1_PKSL_PT2_PKSP_T4_iiT6_)
        /*0260*/ 	.word	0x00000000


	//----- nvinfo : EIATTR_MIN_STACK_SIZE
	.align		4
.L_147:
        /*0264*/ 	.byte	0x04, 0x12
        /*0266*/ 	.short	(.L_149 - .L_148)
	.align		4
.L_148:
        /*0268*/ 	.word	index@(_ZN3cub18CUB_300001_SM_10006detail10radix_sort33DeviceRadixSortExclusiveSumKernelINS1_5radix10policy_hubIiN4cuda3std3__45tupleIJixEEEyE10Policy1000EyEEvPT0_)
        /*026c*/ 	.word	0x00000000


	//----- nvinfo : EIATTR_MIN_STACK_SIZE
	.align		4
.L_149:
        /*0270*/ 	.byte	0x04, 0x12
        /*0272*/ 	.short	(.L_151 - .L_150)
	.align		4
.L_150:
        /*0274*/ 	.word	index@(_ZN3cub18CUB_300001_SM_10006detail10radix_sort30DeviceRadixSortHistogramKernelINS1_5radix10policy_hubIiN4cuda3std3__45tupleIJixEEEyE10Policy1000ELNS0_9SortOrderE0EiyNS1_21identity_decomposer_tEEEvPT2_PKT1_SF_iiT3_)
        /*0278*/ 	.word	0x00000000


	//----- nvinfo : EIATTR_MIN_STACK_SIZE
	.align		4
.L_151:
        /*027c*/ 	.byte	0x04, 0x12
        /*027e*/ 	.short	(.L_153 - .L_152)
	.align		4
.L_152:
        /*0280*/ 	.word	index@(_ZN3cub18CUB_300001_SM_10006detail10radix_sort31DeviceRadixSortSingleTileKernelINS1_5radix10policy_hubIiN4cuda3std3__45tupleIJixEEEyE10Policy1000ELNS0_9SortOrderE0EiSA_yNS1_21identity_decomposer_tEEEvPKT1_PSF_PKT2_PSJ_T3_iiT4_)
        /*0284*/ 	.word	0x00000000


	//----- nvinfo : EIATTR_MIN_STACK_SIZE
	.align		4
.L_153:
        /*0288*/ 	.byte	0x04, 0x12
        /*028a*/ 	.short	(.L_155 - .L_154)
	.align		4
.L_154:
        /*028c*/ 	.word	index@(_ZN3cub18CUB_300001_SM_10006detail4scan16DeviceScanKernelINS2_10policy_hubIiiimN4cuda3std3__44plusIvEEE10Policy1000EN6thrust24THRUST_300001_SM_1000_NS10device_ptrIiEESF_NS0_13ScanTileStateIiLb1EEES9_NS0_8NullTypeEmiLb0ESI_EEvT0_T1_T2_iT3_T4_T5_)
        /*0290*/ 	.word	0x00000000


	//----- nvinfo : EIATTR_MIN_STACK_SIZE
	.align		4
.L_155:
        /*0294*/ 	.byte	0x04, 0x12
        /*0296*/ 	.short	(.L_157 - .L_156)
	.align		4
.L_156:
        /*0298*/ 	.word	index@(_ZN3cub18CUB_300001_SM_10006detail4scan16DeviceScanKernelINS2_10policy_hubIiiijN4cuda3std3__44plusIvEEE10Policy1000EN6thrust24THRUST_300001_SM_1000_NS10device_ptrIiEESF_NS0_13ScanTileStateIiLb1EEES9_NS0_8NullTypeEjiLb0ESI_EEvT0_T1_T2_iT3_T4_T5_)
        /*029c*/ 	.word	0x00000000


	//----- nvinfo : EIATTR_MIN_STACK_SIZE
	.align		4
.L_157:
        /*02a0*/ 	.byte	0x04, 0x12
        /*02a2*/ 	.short	(.L_159 - .L_158)
	.align		4
.L_158:
        /*02a4*/ 	.word	index@(_ZN3cub18CUB_300001_SM_10006detail4scan20DeviceScanInitKernelINS0_13ScanTileStateIiLb1EEEEEvT_i)
        /*02a8*/ 	.word	0x00000000


	//----- nvinfo : EIATTR_MIN_STACK_SIZE
	.align		4
.L_159:
        /*02ac*/ 	.byte	0x04, 0x12
        /*02ae*/ 	.short	(.L_161 - .L_160)
	.align		4
.L_160:
        /*02b0*/ 	.word	index@(_ZN3cub18CUB_300001_SM_10006detail9transform16transform_kernelINS2_10policy_hubILb1EN4cuda3std3__45tupleIJN6thrust24THRUST_300001_SM_1000_NS6detail15normal_iteratorINSA_7pointerINS8_IJixEEENSA_8cuda_cub3tagENSA_11use_defaultESH_EEEEEEEE10policy1000ElNS7_10__identityENSA_12zip_iteratorINS8_IJNSA_10device_ptrIiEENSP_IxEEEEEEEJPSE_EEEvT0_iT1_T2_DpNS2_10kernel_argIT3_EE)
        /*02b4*/ 	.word	0x00000000


	//----- nvinfo : EIATTR_MIN_STACK_SIZE
	.align		4
.L_161:
        /*02b8*/ 	.byte	0x04, 0x12
        /*02ba*/ 	.short	(.L_163 - .L_162)
	.align		4
.L_162:
        /*02bc*/ 	.word	index@(_ZN3cub18CUB_300001_SM_10006detail9transform16transform_kernelINS2_10policy_hubILb1EN4cuda3std3__45tupleIJN6thrust24THRUST_300001_SM_1000_NS6detail15normal_iteratorINSA_7pointerINS8_IJixEEENSA_8cuda_cub3tagENSA_11use_defaultESH_EEEEEEEE10policy1000EiNS7_10__identityENSA_12zip_iteratorINS8_IJNSA_10device_ptrIiEENSP_IxEEEEEEEJPSE_EEEvT0_iT1_T2_DpNS2_10kernel_argIT3_EE)
        /*02c0*/ 	.word	0x00000000


	//----- nvinfo : EIATTR_MIN_STACK_SIZE
	.align		4
.L_163:
        /*02c4*/ 	.byte	0x04, 0x12
        /*02c6*/ 	.short	(.L_165 - .L_164)
	.align		4
.L_164:
        /*02c8*/ 	.word	index@(_ZN3cub18CUB_300001_SM_10006detail9transform16transform_kernelINS2_10policy_hubILb1EN4cuda3std3__45tupleIJN6thrust24THRUST_300001_SM_1000_NS12zip_iteratorINS8_IJNSA_10device_ptrIiEENSC_IxEEEEEEEEEEE10policy1000ElNS7_10__identityENSA_7pointerINS8_IJixEEENSA_8cuda_cub3tagENSA_11use_defaultESP_EEJSG_EEEvT0_iT1_T2_DpNS2_10kernel_argIT3_EE)
        /*02cc*/ 	.word	0x00000000


	//----- nvinfo : EIATTR_MIN_STACK_SIZE
	.align		4
.L_165:
        /*02d0*/ 	.byte	0x04, 0x12
        /*02d2*/ 	.short	(.L_167 - .L_166)
	.align		4
.L_166:
        /*02d4*/ 	.word	index@(_ZN3cub18CUB_300001_SM_10006detail9transform16transform_kernelINS2_10policy_hubILb1EN4cuda3std3__45tupleIJN6thrust24THRUST_300001_SM_1000_NS12zip_iteratorINS8_IJNSA_10device_ptrIiEENSC_IxEEEEEEEEEEE10policy1000EiNS7_10__identityENSA_7pointerINS8_IJixEEENSA_8cuda_cub3tagENSA_11use_defaultESP_EEJSG_EEEvT0_iT1_T2_DpNS2_10kernel_argIT3_EE)
        /*02d8*/ 	.word	0x00000000


	//----- nvinfo : EIATTR_MIN_STACK_SIZE
	.align		4
.L_167:
        /*02dc*/ 	.byte	0x04, 0x12
        /*02de*/ 	.short	(.L_169 - .L_168)
	.align		4
.L_168:
        /*02e0*/ 	.word	index@(_ZN3cub18CUB_300001_SM_10006detail11EmptyKernelIvEEvv)
        /*02e4*/ 	.word	0x00000000


	//----- nvinfo : EIATTR_MIN_STACK_SIZE
	.align		4
.L_169:
        /*02e8*/ 	.byte	0x04, 0x12
        /*02ea*/ 	.short	(.L_171 - .L_170)
	.align		4
.L_170:
        /*02ec*/ 	.word	index@(_Z14computeIndicesPiPKii)
        /*02f0*/ 	.word	0x00000000


	//----- nvinfo : EIATTR_MIN_STACK_SIZE
	.align		4
.L_171:
        /*02f4*/ 	.byte	0x04, 0x12
        /*02f6*/ 	.short	(.L_173 - .L_172)
	.align		4
.L_172:
        /*02f8*/ 	.word	index@(_Z24initializeGraphSitutaionPbPxi)
        /*02fc*/ 	.word	0x00000000


	//----- nvinfo : EIATTR_MIN_STACK_SIZE
	.align		4
.L_173:
        /*0300*/ 	.byte	0x04, 0x12
        /*0302*/ 	.short	(.L_175 - .L_174)
	.align		4
.L_174:
        /*0304*/ 	.word	index@(_Z24initializeDistanceValuesiPx)
        /*0308*/ 	.word	0x00000000


	//----- nvinfo : EIATTR_MIN_STACK_SIZE
	.align		4
.L_175:
        /*030c*/ 	.byte	0x04, 0x12
        /*030e*/ 	.short	(.L_177 - .L_176)
	.align		4
.L_176:
        /*0310*/ 	.word	index@(_Z10relaxEdgesiPKiPPiPPxPbS5_S3_S5_)
        /*0314*/ 	.word	0x00000000


	//----- nvinfo : EIATTR_MIN_STACK_SIZE
	.align		4
.L_177:
        /*0318*/ 	.byte	0x04, 0x12
        /*031a*/ 	.short	(.L_179 - .L_178)
	.align		4
.L_178:
        /*031c*/ 	.word	index@(_Z24insertBatchOfEdgesKerneliPKiPKxS0_PiS3_PS3_PPxPbS7_S5_)
        /*0320*/ 	.word	0x00000000


	//----- nvinfo : EIATTR_MIN_STACK_SIZE
	.align		4
.L_179:
        /*0324*/ 	.byte	0x04, 0x12
        /*0326*/ 	.short	(.L_181 - .L_180)
	.align		4
.L_180:
        /*0328*/ 	.word	index@(_Z12eraseAdjListiPPiPPx)
        /*032c*/ 	.word	0x00000000


	//----- nvinfo : EIATTR_MIN_STACK_SIZE
	.align		4
.L_181:
        /*0330*/ 	.byte	0x04, 0x12
        /*0332*/ 	.short	(.L_183 - .L_182)
	.align		4
.L_182:
        /*0334*/ 	.word	index@(_Z17initializeAdjListiPPiPPxS_S_i)
        /*0338*/ 	.word	0x00000000
.L_183:


//--------------------- .nv.compat                --------------------------
	.section	.nv.compat,"",@"SHT_CUDA_COMPAT_INFO"
	.align	4
        /*0000*/ 	.byte	0x02, 0x09, 0x00, 0x00, 0x02, 0x02, 0x01, 0x00, 0x02, 0x05, 0x05, 0x00, 0x03, 0x07, 0x01, 0x01
        /*0010*/ 	.byte	0x02, 0x03, 0x00, 0x00, 0x02, 0x06, 0x01, 0x00, 0x04, 0x0b, 0x08, 0x00, 0x09, 0x00, 0x00, 0x00
        /*0020*/ 	.byte	0x00, 0x00, 0x00, 0x00


//--------------------- .nv.info._ZN3cub18CUB_300001_SM_10006detail10radix_sort29DeviceRadixSortOnesweepKernelINS1_5radix10policy_hubIiiyE10Policy1000ELNS0_9SortOrderE0EiiyiiNS1_21identity_decomposer_tEEEvPT5_SB_PT3_PKSC_PT1_PKSG_PT2_PKSK_T4_iiT6_ --------------------------
	.section	.nv.info._ZN3cub18CUB_300001_SM_10006detail10radix_sort29DeviceRadixSortOnesweepKernelINS1_5radix10policy_hubIiiyE10Policy1000ELNS0_9SortOrderE0EiiyiiNS1_21identity_decomposer_tEEEvPT5_SB_PT3_PKSC_PT1_PKSG_PT2_PKSK_T4_iiT6_,"",@"SHT_CUDA_INFO"
	.sectionflags	@""
	.align	4


	//----- nvinfo : EIATTR_CUDA_API_VERSION
	.align		4
        /*0000*/ 	.byte	0x04, 0x37
        /*0002*/ 	.short	(.L_185 - .L_184)
.L_184:
        /*0004*/ 	.word	0x00000082


	//----- nvinfo : EIATTR_KPARAM_INFO
	.align		4
.L_185:
        /*0008*/ 	.byte	0x04, 0x17
        /*000a*/ 	.short	(.L_187 - .L_186)
.L_186:
        /*000c*/ 	.word	0x00000000
        /*0010*/ 	.short	0x000b
        /*0012*/ 	.short	0x004c
        /*0014*/ 	.byte	0x00, 0xf0, 0x05, 0x00


	//----- nvinfo : EIATTR_KPARAM_INFO
	.align		4
.L_187:
        /*0018*/ 	.byte	0x04, 0x17
        /*001a*/ 	.short	(.L_189 - .L_188)
.L_188:
        /*001c*/ 	.word	0x00000000
        /*0020*/ 	.short	0x000a
        /*0022*/ 	.short	0x0048
        /*0024*/ 	.byte	0x00, 0xf0, 0x11, 0x00


	//----- nvinfo : EIATTR_KPARAM_INFO
	.align		4
.L_189:
        /*0028*/ 	.byte	0x04, 0x17
        /*002a*/ 	.short	(.L_191 - .L_190)
.L_190:
        /*002c*/ 	.word	0x00000000
        /*0030*/ 	.short	0x0009
        /*0032*/ 	.short	0x0044
        /*0034*/ 	.byte	0x00, 0xf0, 0x11, 0x00


	//----- nvinfo : EIATTR_KPARAM_INFO
	.align		4
.L_191:
        /*0038*/ 	.byte	0x04, 0x17
        /*003a*/ 	.short	(.L_193 - .L_192)
.L_192:
        /*003c*/ 	.word	0x00000000
        /*0040*/ 	.short	0x0008
        /*0042*/ 	.short	0x0040
        /*0044*/ 	.byte	0x00, 0xf0, 0x11, 0x00


	//----- nvinfo : EIATTR_KPARAM_INFO
	.align		4
.L_193:
        /*0048*/ 	.byte	0x04, 0x17
        /*004a*/ 	.short	(.L_195 - .L_194)
.L_194:
        /*004c*/ 	.word	0x00000000
        /*0050*/ 	.short	0x0007
        /*0052*/ 	.short	0x0038
        /*0054*/ 	.byte	0x00, 0xf5, 0x21, 0x00


	//----- nvinfo : EIATTR_KPARAM_INFO
	.align		4
.L_195:
        /*0058*/ 	.byte	0x04, 0x17
        /*005a*/ 	.short	(.L_197 - .L_196)
.L_196:
        /*005c*/ 	.word	0x00000000
        /*0060*/ 	.short	0x0006
        /*0062*/ 	.short	0x0030
        /*0064*/ 	.byte	0x00, 0xf5, 0x21, 0x00


	//----- nvinfo : EIATTR_KPARAM_INFO
	.align		4
.L_197:
        /*0068*/ 	.byte	0x04, 0x17
        /*006a*/ 	.short	(.L_199 - .L_198)
.L_198:
        /*006c*/ 	.word	0x00000000
        /*0070*/ 	.short	0x0005
        /*0072*/ 	.short	0x0028
        /*0074*/ 	.byte	0x00, 0xf5, 0x21, 0x00


	//----- nvinfo : EIATTR_KPARAM_INFO
	.align		4
.L_199:
        /*0078*/ 	.byte	0x04, 0x17
        /*007a*/ 	.short	(.L_201 - .L_200)
.L_200:
        /*007c*/ 	.word	0x00000000
        /*0080*/ 	.short	0x0004
        /*0082*/ 	.short	0x0020
        /*0084*/ 	.byte	0x00, 0xf5, 0x21, 0x00


	//----- nvinfo : EIATTR_KPARAM_INFO
	.align		4
.L_201:
        /*0088*/ 	.byte	0x04, 0x17
        /*008a*/ 	.short	(.L_203 - .L_202)
.L_202:
        /*008c*/ 	.word	0x00000000
        /*0090*/ 	.short	0x0003
        /*0092*/ 	.short	0x0018
        /*0094*/ 	.byte	0x00, 0xf5, 0x21, 0x00


	//----- nvinfo : EIATTR_KPARAM_INFO
	.align		4
.L_203:
        /*0098*/ 	.byte	0x04, 0x17
        /*009a*/ 	.short	(.L_205 - .L_204)
.L_204:
        /*009c*/ 	.word	0x00000000
        /*00a0*/ 	.short	0x0002
        /*00a2*/ 	.short	0x0010
        /*00a4*/ 	.byte	0x00, 0xf5, 0x21, 0x00


	//----- nvinfo : EIATTR_KPARAM_INFO
	.align		4
.L_205:
        /*00a8*/ 	.byte	0x04, 0x17
        /*00aa*/ 	.short	(.L_207 - .L_206)
.L_206:
        /*00ac*/ 	.word	0x00000000
        /*00b0*/ 	.short	0x0001
        /*00b2*/ 	.short	0x0008
        /*00b4*/ 	.byte	0x00, 0xf5, 0x21, 0x00


	//----- nvinfo : EIATTR_KPARAM_INFO
	.align		4
.L_207:
        /*00b8*/ 	.byte	0x04, 0x17
        /*00ba*/ 	.short	(.L_209 - .L_208)
.L_208:
        /*00bc*/ 	.word	0x00000000
        /*00c0*/ 	.short	0x0000
        /*00c2*/ 	.short	0x0000
        /*00c4*/ 	.byte	0x00, 0xf5, 0x21, 0x00


	//----- nvinfo : EIATTR_SPARSE_MMA_MASK
	.align		4
.L_209:
        /*00c8*/ 	.byte	0x03, 0x50
        /*00ca*/ 	.short	0x0000


	//----- nvinfo : EIATTR_MAXREG_COUNT
	.align		4
        /*00cc*/ 	.byte	0x03, 0x1b
        /*00ce*/ 	.short	0x00a8


	//----- nvinfo : EIATTR_NUM_BARRIERS
	.align		4
        /*00d0*/ 	.byte	0x02, 0x4c
        /*00d2*/ 	.byte	0x01
	.zero		1


	//----- nvinfo : EIATTR_MERCURY_ISA_VERSION
	.align		4
        /*00d4*/ 	.byte	0x03, 0x5f
        /*00d6*/ 	.short	0x0101


	//----- nvinfo : EIATTR_COOP_GROUP_MASK_REGIDS
	.align		4
        /*00d8*/ 	.byte	0x04, 0x29
        /*00da*/ 	.short	(.L_211 - .L_210)


	//   ....[0]....
.L_210:
        /*00dc*/ 	.word	0xffffffff


	//   ....[1]....
        /*00e0*/ 	.word	0x05000006


	//   ....[2]....
        /*00e4*/ 	.word	0xffffffff


	//   ....[3]....
        /*00e8*/ 	.word	0xffffffff


	//   ....[4]....
        /*00ec*/ 	.word	0xffffffff


	//   ....[5]....
        /*00f0*/ 	.word	0xffffffff


	//   ....[6]....
        /*00f4*/ 	.word	0xffffffff


	//   ....[7]....
        /*00f8*/ 	.word	0xffffffff


	//   ....[8]....
        /*00fc*/ 	.word	0xffffffff


	//   ....[9]....
        /*0100*/ 	.word	0xffffffff


	//   ....[10]....
        /*0104*/ 	.word	0xffffffff


	//   ....[11]....
        /*0108*/ 	.word	0xffffffff


	//   ....[12]....
        /*010c*/ 	.word	0xffffffff


	//   ....[13]....
        /*0110*/ 	.word	0xffffffff


	//   ....[14]....
        /*0114*/ 	.word	0xffffffff


	//   ....[15]....
        /*0118*/ 	.word	0xffffffff


	//   ....[16]....
        /*011c*/ 	.word	0xffffffff


	//   ....[17]....
        /*0120*/ 	.word	0xffffffff


	//   ....[18]....
        /*0124*/ 	.word	0xffffffff


	//   ....[19]....
        /*0128*/ 	.word	0xffffffff


	//   ....[20]....
        /*012c*/ 	.word	0xffffffff


	//   ....[21]....
        /*0130*/ 	.word	0xffffffff


	//   ....[22]....
        /*0134*/ 	.word	0xffffffff


	//   ....[23]....
        /*0138*/ 	.word	0xffffffff


	//   ....[24]....
        /*013c*/ 	.word	0xffffffff


	//   ....[25]....
        /*0140*/ 	.word	0xffffffff


	//   ....[26]....
        /*0144*/ 	.word	0xffffffff


	//   ....[27]....
        /*0148*/ 	.word	0xffffffff


	//   ....[28]....
        /*014c*/ 	.word	0xffffffff


	//   ....[29]....
        /*0150*/ 	.word	0xffffffff


	//   ....[30]....
        /*0154*/ 	.word	0xffffffff


	//   ....[31]....
        /*0158*/ 	.word	0xffffffff


	//   ....[32]....
        /*015c*/ 	.word	0xffffffff


	//   ....[33]....
        /*0160*/ 	.word	0xffffffff


	//   ....[34]....
        /*0164*/ 	.word	0xffffffff


	//   ....[35]....
        /*0168*/ 	.word	0xffffffff


	//   ....[36]....
        /*016c*/ 	.word	0xffffffff


	//   ....[37]....
        /*0170*/ 	.word	0xffffffff


	//   ....[38]....
        /*0174*/ 	.word	0xffffffff


	//   ....[39]....
        /*0178*/ 	.word	0xffffffff


	//   ....[40]....
        /*017c*/ 	.word	0xffffffff


	//   ....[41]....
        /*0180*/ 	.word	0xffffffff


	//   ....[42]....
        /*0184*/ 	.word	0xffffffff


	//   ....[43]....
        /*0188*/ 	.word	0xffffffff


	//   ....[44]....
        /*018c*/ 	.word	0xffffffff


	//   ....[45]....
        /*0190*/ 	.word	0xffffffff


	//   ....[46]....
        /*0194*/ 	.word	0xffffffff


	//   ....[47]....
        /*0198*/ 	.word	0xffffffff


	//   ....[48]....
        /*019c*/ 	.word	0xffffffff


	//   ....[49]....
        /*01a0*/ 	.word	0xffffffff


	//   ....[50]....
        /*01a4*/ 	.word	0xffffffff


	//   ....[51]....
        /*01a8*/ 	.word	0xffffffff


	//   ....[52]....
        /*01ac*/ 	.word	0xffffffff


	//   ....[53]....
        /*01b0*/ 	.word	0xffffffff


	//   ....[54]....
        /*01b4*/ 	.word	0xffffffff


	//   ....[55]....
        /*01b8*/ 	.word	0xffffffff


	//   ....[56]....
        /*01bc*/ 	.word	0xffffffff


	//   ....[57]....
        /*01c0*/ 	.word	0xffffffff


	//   ....[58]....
        /*01c4*/ 	.word	0xffffffff


	//   ....[59]....
        /*01c8*/ 	.word	0xffffffff


	//   ....[60]....
        /*01cc*/ 	.word	0xffffffff


	//   ....[61]....
        /*01d0*/ 	.word	0xffffffff


	//   ....[62]....
        /*01d4*/ 	.word	0xffffffff


	//   ....[63]....
        /*01d8*/ 	.word	0xffffffff


	//   ....[64]....
        /*01dc*/ 	.word	0xffffffff


	//   ....[65]....
        /*01e0*/ 	.word	0xffffffff


	//   ....[66]....
        /*01e4*/ 	.word	0xffffffff


	//   ....[67]....
        /*01e8*/ 	.word	0xffffffff


	//   ....[68]....
        /*01ec*/ 	.word	0xffffffff


	//   ....[69]....
        /*01f0*/ 	.word	0xffffffff


	//   ....[70]....
        /*01f4*/ 	.word	0xffffffff


	//   ....[71]....
        /*01f8*/ 	.word	0xffffffff


	//   ....[72]....
        /*01fc*/ 	.word	0xffffffff


	//   ....[73]....
        /*0200*/ 	.word	0xffffffff


	//   ....[74]....
        /*0204*/ 	.word	0xffffffff


	//   ....[75]....
        /*0208*/ 	.word	0xffffffff


	//   ....[76]....
        /*020c*/ 	.word	0xffffffff


	//   ....[77]....
        /*0210*/ 	.word	0xffffffff


	//   ....[78]....
        /*0214*/ 	.word	0xffffffff


	//   ....[79]....
        /*0218*/ 	.word	0xffffffff


	//   ....[80]....
        /*021c*/ 	.word	0xffffffff


	//   ....[81]....
        /*0220*/ 	.word	0xffffffff


	//   ....[82]....
        /*0224*/ 	.word	0xffffffff


	//   ....[83]....
        /*0228*/ 	.word	0xffffffff


	//   ....[84]....
        /*022c*/ 	.word	0xffffffff


	//   ....[85]....
        /*0230*/ 	.word	0xffffffff


	//   ....[86]....
        /*0234*/ 	.word	0xffffffff


	//   ....[87]....
        /*0238*/ 	.word	0xffffffff


	//   ....[88]....
        /*023c*/ 	.word	0xffffffff


	//   ....[89]....
        /*0240*/ 	.word	0xffffffff


	//   ....[90]....
        /*0244*/ 	.word	0xffffffff


	//   ....[91]....
        /*0248*/ 	.word	0xffffffff


	//   ....[92]....
        /*024c*/ 	.word	0xffffffff


	//   ....[93]....
        /*0250*/ 	.word	0xffffffff


	//   ....[94]....
        /*0254*/ 	.word	0xffffffff


	//   ....[95]....
        /*0258*/ 	.word	0xffffffff


	//   ....[96]....
        /*025c*/ 	.word	0xffffffff


	//   ....[97]....
        /*0260*/ 	.word	0xffffffff


	//   ....[98]....
        /*0264*/ 	.word	0xffffffff


	//   ....[99]....
        /*0268*/ 	.word	0xffffffff


	//   ....[100]....
        /*026c*/ 	.word	0xffffffff


	//   ....[101]....
        /*0270*/ 	.word	0xffffffff


	//   ....[102]....
        /*0274*/ 	.word	0xffffffff


	//   ....[103]....
        /*0278*/ 	.word	0xffffffff


	//   ....[104]....
        /*027c*/ 	.word	0xffffffff


	//   ....[105]....
        /*0280*/ 	.word	0xffffffff


	//   ....[106]....
        /*0284*/ 	.word	0xffffffff


	//   ....[107]....
        /*0288*/ 	.word	0xffffffff


	//   ....[108]....
        /*028c*/ 	.word	0xffffffff


	//   ....[109]....
        /*0290*/ 	.word	0xffffffff


	//   ....[110]....
        /*0294*/ 	.word	0xffffffff


	//   ....[111]....
        /*0298*/ 	.word	0xffffffff


	//   ....[112]....
        /*029c*/ 	.word	0xffffffff


	//   ....[113]....
        /*02a0*/ 	.word	0xffffffff


	//   ....[114]....
        /*02a4*/ 	.word	0xffffffff


	//   ....[115]....
        /*02a8*/ 	.word	0xffffffff


	//   ....[116]....
        /*02ac*/ 	.word	0xffffffff


	//   ....[117]....
        /*02b0*/ 	.word	0xffffffff


	//   ....[118]....
        /*02b4*/ 	.word	0xffffffff


	//   ....[119]....
        /*02b8*/ 	.word	0xffffffff


	//   ....[120]....
        /*02bc*/ 	.word	0xffffffff


	//   ....[121]....
        /*02c0*/ 	.word	0xffffffff


	//   ....[122]....
        /*02c4*/ 	.word	0xffffffff


	//   ....[123]....
        /*02c8*/ 	.word	0xffffffff


	//   ....[124]....
        /*02cc*/ 	.word	0xffffffff


	//   ....[125]....
        /*02d0*/ 	.word	0xffffffff


	//   ....[126]....
        /*02d4*/ 	.word	0xffffffff


	//   ....[127]....
        /*02d8*/ 	.word	0xffffffff


	//   ....[128]....
        /*02dc*/ 	.word	0xffffffff


	//   ....[129]....
        /*02e0*/ 	.word	0xffffffff


	//   ....[130]....
        /*02e4*/ 	.word	0xffffffff


	//   ....[131]....
        /*02e8*/ 	.word	0xffffffff


	//   ....[132]....
        /*02ec*/ 	.word	0xffffffff


	//   ....[133]....
        /*02f0*/ 	.word	0xffffffff


	//   ....[134]....
        /*02f4*/ 	.word	0xffffffff


	//   ....[135]....
        /*02f8*/ 	.word	0xffffffff


	//   ....[136]....
        /*02fc*/ 	.word	0xffffffff


	//   ....[137]....
        /*0300*/ 	.word	0xffffffff


	//   ....[138]....
        /*0304*/ 	.word	0xffffffff


	//   ....[139]....
        /*0308*/ 	.word	0xffffffff


	//   ....[140]....
        /*030c*/ 	.word	0xffffffff


	//   ....[141]....
        /*0310*/ 	.word	0xffffffff


	//   ....[142]....
        /*0314*/ 	.word	0xffffffff


	//   ....[143]....
        /*0318*/ 	.word	0xffffffff


	//   ....[144]....
        /*031c*/ 	.word	0xffffffff


	//   ....[145]....
        /*0320*/ 	.word	0xffffffff


	//   ....[146]....
        /*0324*/ 	.word	0xffffffff


	//   ....[147]....
        /*0328*/ 	.word	0xffffffff


	//   ....[148]....
        /*032c*/ 	.word	0xffffffff


	//   ....[149]....
        /*0330*/ 	.word	0xffffffff


	//   ....[150]....
        /*0334*/ 	.word	0xffffffff


	//   ....[151]....
        /*0338*/ 	.word	0xffffffff


	//   ....[152]....
        /*033c*/ 	.word	0xffffffff


	//   ....[153]....
        /*0340*/ 	.word	0xffffffff


	//   ....[154]....
        /*0344*/ 	.word	0xffffffff


	//   ....[155]....
        /*0348*/ 	.word	0xffffffff


	//   ....[156]....
        /*034c*/ 	.word	0xffffffff


	//   ....[157]....
        /*0350*/ 	.word	0xffffffff


	//   ....[158]....
        /*0354*/ 	.word	0xffffffff


	//   ....[159]....
        /*0358*/ 	.word	0xffffffff


	//   ....[160]....
        /*035c*/ 	.word	0x05000006


	//   ....[161]....
        /*0360*/ 	.word	0xffffffff


	//   ....[162]....
        /*0364*/ 	.word	0xffffffff


	//   ....[163]....
        /*0368*/ 	.word	0xffffffff


	//   ....[164]....
        /*036c*/ 	.word	0xffffffff


	//   ....[165]....
        /*0370*/ 	.word	0xffffffff


	//   ....[166]....
        /*0374*/ 	.word	0xffffffff


	//   ....[167]....
        /*0378*/ 	.word	0xffffffff


	//   ....[168]....
        /*037c*/ 	.word	0xffffffff


	//   ....[169]....
        /*0380*/ 	.word	0xffffffff


	//   ....[170]....
        /*0384*/ 	.word	0xffffffff


	//   ....[171]....
        /*0388*/ 	.word	0xffffffff


	//   ....[172]....
        /*038c*/ 	.word	0xffffffff


	//   ....[173]....
        /*0390*/ 	.word	0xffffffff


	//   ....[174]....
        /*0394*/ 	.word	0xffffffff


	//   ....[175]....
        /*0398*/ 	.word	0xffffffff


	//   ....[176]....
        /*039c*/ 	.word	0xffffffff


	//   ....[177]....
        /*03a0*/ 	.word	0xffffffff


	//   ....[178]....
        /*03a4*/ 	.word	0xffffffff


	//   ....[179]....
        /*03a8*/ 	.word	0xffffffff


	//   ....[180]....
        /*03ac*/ 	.word	0xffffffff


	//   ....[181]....
        /*03b0*/ 	.word	0xffffffff


	//   ....[182]....
        /*03b4*/ 	.word	0xffffffff


	//   ....[183]....
        /*03b8*/ 	.word	0xffffffff


	//   ....[184]....
        /*03bc*/ 	.word	0xffffffff


	//   ....[185]....
        /*03c0*/ 	.word	0xffffffff


	//   ....[186]....
        /*03c4*/ 	.word	0xffffffff


	//   ....[187]....
        /*03c8*/ 	.word	0xffffffff


	//   ....[188]....
        /*03cc*/ 	.word	0xffffffff


	//   ....[189]....
        /*03d0*/ 	.word	0xffffffff


	//   ....[190]....
        /*03d4*/ 	.word	0xffffffff


	//   ....[191]....
        /*03d8*/ 	.word	0xffffffff


	//   ....[192]....
        /*03dc*/ 	.word	0xffffffff


	//   ....[193]....
        /*03e0*/ 	.word	0xffffffff


	//   ....[194]....
        /*03e4*/ 	.word	0xffffffff


	//   ....[195]....
        /*03e8*/ 	.word	0xffffffff


	//   ....[196]....
        /*03ec*/ 	.word	0xffffffff


	//   ....[197]....
        /*03f0*/ 	.word	0xffffffff


	//   ....[198]....
        /*03f4*/ 	.word	0xffffffff


	//   ....[199]....
        /*03f8*/ 	.word	0xffffffff


	//   ....[200]....
        /*03fc*/ 	.word	0xffffffff


	//   ....[201]....
        /*0400*/ 	.word	0xffffffff


	//   ....[202]....
        /*0404*/ 	.word	0xffffffff


	//   ....[203]....
        /*0408*/ 	.word	0xffffffff


	//   ....[204]....
        /*040c*/ 	.word	0xffffffff


	//   ....[205]....
        /*0410*/ 	.word	0xffffffff


	//   ....[206]....
        /*0414*/ 	.word	0xffffffff


	//   ....[207]....
        /*0418*/ 	.word	0xffffffff


	//   ....[208]....
        /*041c*/ 	.word	0xffffffff


	//   ....[209]....
        /*0420*/ 	.word	0xffffffff


	//   ....[210]....
        /*0424*/ 	.word	0xffffffff


	//   ....[211]....
        /*0428*/ 	.word	0xffffffff


	//   ....[212]....
        /*042c*/ 	.word	0xffffffff


	//   ....[213]....
        /*0430*/ 	.word	0xffffffff


	//   ....[214]....
        /*0434*/ 	.word	0xffffffff


	//   ....[215]....
        /*0438*/ 	.word	0xffffffff


	//   ....[216]....
        /*043c*/ 	.word	0xffffffff


	//   ....[217]....
        /*0440*/ 	.word	0xffffffff


	//   ....[218]....
        /*0444*/ 	.word	0xffffffff


	//   ....[219]....
        /*0448*/ 	.word	0xffffffff


	//   ....[220]....
        /*044c*/ 	.word	0xffffffff


	//   ....[221]....
        /*0450*/ 	.word	0xffffffff


	//   ....[222]....
        /*0454*/ 	.word	0xffffffff


	//   ....[223]....
        /*0458*/ 	.word	0xffffffff


	//   ....[224]....
        /*045c*/ 	.word	0xffffffff


	//   ....[225]....
        /*0460*/ 	.word	0xffffffff


	//   ....[226]....
        /*0464*/ 	.word	0xffffffff


	//   ....[227]....
        /*0468*/ 	.word	0xffffffff


	//   ....[228]....
        /*046c*/ 	.word	0xffffffff


	//   ....[229]....
        /*0470*/ 	.word	0x0500002f


	//   ....[230]....
        /*0474*/ 	.word	0x0500002f


	//   ....[231]....
        /*0478*/ 	.word	0x0500002f


	//   ....[232]....
        /*047c*/ 	.word	0x0500002f


	//   ....[233]....
        /*0480*/ 	.word	0x0500002f


	//----- nvinfo : EIATTR_COOP_GROUP_INSTR_OFFSETS
	.align		4
.L_211:
        /*0484*/ 	.byte	0x04, 0x28
        /*0486*/ 	.short	(.L_213 - .L_212)


	//   ....[0]....
.L_212:
        /*0488*/ 	.word	0x00000e40


	//   ....[1]....
        /*048c*/ 	.word	0x00001890


	//   ....[2]....
        /*0490*/ 	.word	0x00002ad0


	//   ....[3]....
        /*0494*/ 	.word	0x00002af0


	//   ....[4]....
        /*0498*/ 	.word	0x00002b10


	//   ....[5]....
        /*049c*/ 	.word	0x00002b30


	//   ....[6]....
        /*04a0*/ 	.word	0x00002b50


	//   ....[7]....
        /*04a4*/ 	.word	0x00003000


	//   ....[8]....
        /*04a8*/ 	.word	0x00003010


	//   ....[9]....
        /*04ac*/ 	.word	0x00003030


	//   ....[10]....
        /*04b0*/ 	.word	0x00003050


	//   ....[11]....
        /*04b4*/ 	.word	0x000030a0


	//   ....[12]....
        /*04b8*/ 	.word	0x000030d0


	//   ....[13]....
        /*04bc*/ 	.word	0x00003120


	//   ....[14]....
        /*04c0*/ 	.word	0x00003160


	//   ....[15]....
        /*04c4*/ 	.word	0x00003250


	//   ....[16]....
        /*04c8*/ 	.word	0x00003280


	//   ....[17]....
        /*04cc*/ 	.word	0x00003290


	//   ....[18]....
        /*04d0*/ 	.word	0x000032b0


	//   ....[19]....
        /*04d4*/ 	.word	0x000032f0


	//   ....[20]....
        /*04d8*/ 	.word	0x00003320


	//   ....[21]....
        /*04dc*/ 	.word	0x00003360


	//   ....[22]....
        /*04e0*/ 	.word	0x00003380


	//   ....[23]....
        /*04e4*/ 	.word	0x000033a0


	//   ....[24]....
        /*04e8*/ 	.word	0x00003490


	//   ....[25]....
        /*04ec*/ 	.word	0x000034c0


	//   ....[26]....
        /*04f0*/ 	.word	0x000034d0


	//   ....[27]....
        /*04f4*/ 	.word	0x000034f0


	//   ....[28]....
        /*04f8*/ 	.word	0x00003530


	//   ....[29]....
        /*04fc*/ 	.word	0x00003560


	//   ....[30]....
        /*0500*/ 	.word	0x000035a0


	//   ....[31]....
        /*0504*/ 	.word	0x000035c0


	//   ....[32]....
        /*0508*/ 	.word	0x000035e0


	//   ....[33]....
        /*050c*/ 	.word	0x000036d0


	//   ....[34]....
        /*0510*/ 	.word	0x00003700


	//   ....[35]....
        /*0514*/ 	.word	0x00003710


	//   ....[36]....
        /*0518*/ 	.word	0x00003730


	//   ....[37]....
        /*051c*/ 	.word	0x00003770


	//   ....[38]....
        /*0520*/ 	.word	0x000037a0


	//   ....[39]....
        /*0524*/ 	.word	0x000037e0


	//   ....[40]....
        /*0528*/ 	.word	0x00003800


	//   ....[41]....
        /*052c*/ 	.word	0x00003820


	//   ....[42]....
        /*0530*/ 	.word	0x00003930


	//   ....[43]....
        /*0534*/ 	.word	0x00003960


	//   ....[44]....
        /*0538*/ 	.word	0x00003970


	//   ....[45]....
        /*053c*/ 	.word	0x00003990


	//   ....[46]....
        /*0540*/ 	.word	0x000039d0


	//   ....[47]....
        /*0544*/ 	.word	0x00003a00


	//   ....[48]....
        /*0548*/ 	.word	0x00003a40


	//   ....[49]....
        /*054c*/ 	.word	0x00003a60


	//   ....[50]....
        /*0550*/ 	.word	0x00003a80


	//   ....[51]....
        /*0554*/ 	.word	0x00003b90


	//   ....[52]....
        /*0558*/ 	.word	0x00003bc0


	//   ....[53]....
        /*055c*/ 	.word	0x00003bd0


	//   ....[54]....
        /*0560*/ 	.word	0x00003bf0


	//   ....[55]....
        /*0564*/ 	.word	0x00003c30


	//   ....[56]....
        /*0568*/ 	.word	0x00003c60


	//   ....[57]....
        /*056c*/ 	.word	0x00003ca0


	//   ....[58]....
        /*0570*/ 	.word	0x00003cc0


	//   ....[59]....
        /*0574*/ 	.word	0x00003ce0


	//   ....[60]....
        /*0578*/ 	.word	0x00003df0


	//   ....[61]....
        /*057c*/ 	.word	0x00003e20


	//   ....[62]....
        /*0580*/ 	.word	0x00003e30


	//   ....[63]....
        /*0584*/ 	.word	0x00003e50


	//   ....[64]....
        /*0588*/ 	.word	0x00003e90


	//   ....[65]....
        /*058c*/ 	.word	0x00003ec0


	//   ....[66]....
        /*0590*/ 	.word	0x00003f00


	//   ....[67]....
        /*0594*/ 	.word	0x00003f20


	//   ....[68]....
        /*0598*/ 	.word	0x00003f40


	//   ....[69]....
        /*059c*/ 	.word	0x00004050


	//   ....[70]....
        /*05a0*/ 	.word	0x00004080


	//   ....[71]....
        /*05a4*/ 	.word	0x00004090


	//   ....[72]....
        /*05a8*/ 	.word	0x000040b0


	//   ....[73]....
        /*05ac*/ 	.word	0x000040f0


	//   ....[74]....
        /*05b0*/ 	.word	0x00004120


	//   ....[75]....
        /*05b4*/ 	.word	0x00004160


	//   ....[76]....
        /*05b8*/ 	.word	0x00004180


	//   ....[77]....
        /*05bc*/ 	.word	0x000041a0


	//   ....[78]....
        /*05c0*/ 	.word	0x000042b0


	//   ....[79]....
        /*05c4*/ 	.word	0x00004300


	//   ....[80]....
        /*05c8*/ 	.word	0x00004310


	//   ....[81]....
        /*05cc*/ 	.word	0x00004330


	//   ....[82]....
        /*05d0*/ 	.word	0x00004370


	//   ....[83]....
        /*05d4*/ 	.word	0x000043a0


	//   ....[84]....
        /*05d8*/ 	.word	0x000043e0


	//   ....[85]....
        /*05dc*/ 	.word	0x00004400


	//   ....[86]....
        /*05e0*/ 	.word	0x00004420


	//   ....[87]....
        /*05e4*/ 	.word	0x00004510


	//   ....[88]....
        /*05e8*/ 	.word	0x00004560


	//   ....[89]....
        /*05ec*/ 	.word	0x00004570


	//   ....[90]....
        /*05f0*/ 	.word	0x000045a0


	//   ....[91]....
        /*05f4*/ 	.word	0x000045c0


	//   ....[92]....
        /*05f8*/ 	.word	0x00004610


	//   ....[93]....
        /*05fc*/ 	.word	0x00004630


	//   ....[94]....
        /*0600*/ 	.word	0x00004670


	//   ....[95]....
        /*0604*/ 	.word	0x00004690


	//   ....[96]....
        /*0608*/ 	.word	0x00004770


	//   ....[97]....
        /*060c*/ 	.word	0x000047c0


	//   ....[98]....
        /*0610*/ 	.word	0x000047d0


	//   ....[99]....
        /*0614*/ 	.word	0x00004820


	//   ....[100]....
        /*0618*/ 	.word	0x00004850


	//   ....[101]....
        /*061c*/ 	.word	0x00004880


	//   ....[102]....
        /*0620*/ 	.word	0x000048b0


	//   ....[103]....
        /*0624*/ 	.word	0x000048e0


	//   ....[104]....
        /*0628*/ 	.word	0x00004910


	//   ....[105]....
        /*062c*/ 	.word	0x000049d0


	//   ....[106]....
        /*0630*/ 	.word	0x00004a20


	//   ....[107]....
        /*0634*/ 	.word	0x00004a30


	//   ....[108]....
        /*0638*/ 	.word	0x00004a80


	//   ....[109]....
        /*063c*/ 	.word	0x00004ab0


	//   ....[110]....
        /*0640*/ 	.word	0x00004ae0


	//   ....[111]....
        /*0644*/ 	.word	0x00004b10


	//   ....[112]....
        /*0648*/ 	.word	0x00004b40


	//   ....[113]....
        /*064c*/ 	.word	0x00004b70


	//   ....[114]....
        /*0650*/ 	.word	0x00004c60


	//   ....[115]....
        /*0654*/ 	.word	0x00004c80


	//   ....[116]....
        /*0658*/ 	.word	0x00004c90


	//   ....[117]....
        /*065c*/ 	.word	0x00004ce0


	//   ....[118]....
        /*0660*/ 	.word	0x00004d10


	//   ....[119]....
        /*0664*/ 	.word	0x00004d40


	//   ....[120]....
        /*0668*/ 	.word	0x00004d70


	//   ....[121]....
        /*066c*/ 	.word	0x00004da0


	//   ....[122]....
        /*0670*/ 	.word	0x00004dd0


	//   ....[123]....
        /*0674*/ 	.word	0x00004ec0


	//   ....[124]....
        /*0678*/ 	.word	0x00004f00


	//   ....[125]....
        /*067c*/ 	.word	0x00004f10


	//   ....[126]....
        /*0680*/ 	.word	0x00004f60


	//   ....[127]....
        /*0684*/ 	.word	0x00004f90


	//   ....[128]....
        /*0688*/ 	.word	0x00004fc0


	//   ....[129]....
        /*068c*/ 	.word	0x00004ff0


	//   ....[130]....
        /*0690*/ 	.word	0x00005020


	//   ....[131]....
        /*0694*/ 	.word	0x00005050


	//   ....[132]....
        /*0698*/ 	.word	0x00005140


	//   ....[133]....
        /*069c*/ 	.word	0x00005170


	//   ....[134]....
        /*06a0*/ 	.word	0x00005180


	//   ....[135]....
        /*06a4*/ 	.word	0x000051d0


	//   ....[136]....
        /*06a8*/ 	.word	0x00005200


	//   ....[137]....
        /*06ac*/ 	.word	0x00005230


	//   ....[138]....
        /*06b0*/ 	.word	0x00005260


	//   ....[139]....
        /*06b4*/ 	.word	0x00005290


	//   ....[140]....
        /*06b8*/ 	.word	0x000052c0


	//   ....[141]....
        /*06bc*/ 	.word	0x000053e0


	//   ....[142]....
        /*06c0*/ 	.word	0x000053f0


	//   ....[143]....
        /*06c4*/ 	.word	0x00005440


	//   ....[144]....
        /*06c8*/ 	.word	0x00005470


	//   ....[145]....
        /*06cc*/ 	.word	0x000054a0


	//   ....[146]....
        /*06d0*/ 	.word	0x000054d0


	//   ....[147]....
        /*06d4*/ 	.word	0x00005500


	//   ....[148]....
        /*06d8*/ 	.word	0x00005530


	//   ....[149]....
        /*06dc*/ 	.word	0x00005560


	//   ....[150]....
        /*06e0*/ 	.word	0x00005600


	//   ....[151]....
        /*06e4*/ 	.word	0x00005620


	//   ....[152]....
        /*06e8*/ 	.word	0x00005630


	//   ....[153]....
        /*06ec*/ 	.word	0x00005680


	//   ....[154]....
        /*06f0*/ 	.word	0x000056b0


	//   ....[155]....
        /*06f4*/ 	.word	0x000056e0


	//   ....[156]....
        /*06f8*/ 	.word	0x00005710


	//   ....[157]....
        /*06fc*/ 	.word	0x00005740


	//   ....[158]....
        /*0700*/ 	.word	0x00005770


	//   ....[159]....
        /*0704*/ 	.word	0x000058a0


	//   ....[160]....
        /*0708*/ 	.word	0x00005d40


	//   ....[161]....
        /*070c*/ 	.word	0x00006070


	//   ....[162]....
        /*0710*/ 	.word	0x00006130


	//   ....[163]....
        /*0714*/ 	.word	0x000061f0


	//   ....[164]....
        /*0718*/ 	.word	0x000062b0


	//   ....[165]....
        /*071c*/ 	.word	0x00006370


	//   ....[166]....
        /*0720*/ 	.word	0x00006430


	//   ....[167]....
        /*0724*/ 	.word	0x000064f0


	//   ....[168]....
        /*0728*/ 	.word	0x000065b0


	//   ....[169]....
        /*072c*/ 	.word	0x00006670


	//   ....[170]....
        /*0730*/ 	.word	0x00006730


	//   ....[171]....
        /*0734*/ 	.word	0x000067f0


	//   ....[172]....
        /*0738*/ 	.word	0x000068b0


	//   ....[173]....
        /*073c*/ 	.word	0x00006970


	//   ....[174]....
        /*0740*/ 	.word	0x00006a30


	//   ....[175]....
        /*0744*/ 	.word	0x00006af0


	//   ....[176]....
        /*0748*/ 	.word	0x00006bb0


	//   ....[177]....
        /*074c*/ 	.word	0x00006c70


	//   ....[178]....
        /*0750*/ 	.word	0x00006e60


	//   ....[179]....
        /*0754*/ 	.word	0x00006f90


	//   ....[180]....
        /*0758*/ 	.word	0x000070c0


	//   ....[181]....
        /*075c*/ 	.word	0x000071f0


	//   ....[182]....
        /*0760*/ 	.word	0x00007320


	//   ....[183]....
        /*0764*/ 	.word	0x00007450


	//   ....[184]....
        /*0768*/ 	.word	0x00007580


	//   ....[185]....
        /*076c*/ 	.word	0x000076b0


	//   ....[186]....
        /*0770*/ 	.word	0x000077e0


	//   ....[187]....
        /*0774*/ 	.word	0x00007910


	//   ....[188]....
        /*0778*/ 	.word	0x00007a40


	//   ....[189]....
        /*077c*/ 	.word	0x00007b60


	//   ....[190]....
        /*0780*/ 	.word	0x00007c70


	//   ....[191]....
        /*0784*/ 	.word	0x00007d80


	//   ....[192]....
        /*0788*/ 	.word	0x00007e90


	//   ....[193]....
        /*078c*/ 	.word	0x00007fa0


	//   ....[194]....
        /*0790*/ 	.word	0x000080b0


	//   ....[195]....
        /*0794*/ 	.word	0x00008eb0


	//   ....[196]....
        /*0798*/ 	.word	0x00008f40


	//   ....[197]....
        /*079c*/ 	.word	0x00008fc0


	//   ....[198]....
        /*07a0*/ 	.word	0x00009050


	//   ....[199]....
        /*07a4*/ 	.word	0x000090d0


	//   ....[200]....
        /*07a8*/ 	.word	0x00009160


	//   ....[201]....
        /*07ac*/ 	.word	0x000091e0


	//   ....[202]....
        /*07b0*/ 	.word	0x00009270


	//   ....[203]....
        /*07b4*/ 	.word	0x000092f0


	//   ....[204]....
        /*07b8*/ 	.word	0x00009380


	//   ....[205]....
        /*07bc*/ 	.word	0x00009400


	//   ....[206]....
        /*07c0*/ 	.word	0x00009490


	//   ....[207]....
        /*07c4*/ 	.word	0x00009510


	//   ....[208]....
        /*07c8*/ 	.word	0x000095a0


	//   ....[209]....
        /*07cc*/ 	.word	0x00009620


	//   ....[210]....
        /*07d0*/ 	.word	0x000096b0


	//   ....[211]....
        /*07d4*/ 	.word	0x00009730


	//   ....[212]....
        /*07d8*/ 	.word	0x00009890


	//   ....[213]....
        /*07dc*/ 	.word	0x00009960


	//   ....[214]....
        /*07e0*/ 	.word	0x00009a10


	//   ....[215]....
        /*07e4*/ 	.word	0x00009ad0


	//   ....[216]....
        /*07e8*/ 	.word	0x00009b80


	//   ....[217]....
        /*07ec*/ 	.word	0x00009c40


	//   ....[218]....
        /*07f0*/ 	.word	0x00009cf0


	//   ....[219]....
        /*07f4*/ 	.word	0x00009db0


	//   ....[220]....
        /*07f8*/ 	.word	0x00009e60


	//   ....[221]....
        /*07fc*/ 	.word	0x00009f20


	//   ....[222]....
        /*0800*/ 	.word	0x00009fd0


	//   ....[223]....
        /*0804*/ 	.word	0x0000a090


	//   ....[224]....
        /*0808*/ 	.word	0x0000a140


	//   ....[225]....
        /*080c*/ 	.word	0x0000a200


	//   ....[226]....
        /*0810*/ 	.word	0x0000a2a0


	//   ....[227]....
        /*0814*/ 	.word	0x0000a360


	//   ....[228]....
        /*0818*/ 	.word	0x0000a400


	//   ....[229]....
        /*081c*/ 	.word	0x0000a470


	//   ....[230]....
        /*0820*/ 	.word	0x0000a4e0


	//   ....[231]....
        /*0824*/ 	.word	0x0000a550


	//   ....[232]....
        /*0828*/ 	.word	0x0000a5c0


	//   ....[233]....
        /*082c*/ 	.word	0x0000a630


	//----- nvinfo : EIATTR_VRC_CTA_INIT_COUNT
	.align		4
.L_213:
        /*0830*/ 	.byte	0x02, 0x4a
	.zero		1
	.zero		1


	//----- nvinfo : EIATTR_EXIT_INSTR_OFFSETS
	.align		4
        /*0834*/ 	.byte	0x04, 0x1c
        /*0836*/ 	.short	(.L_215 - .L_214)


	//   ....[0]....
.L_214:
        /*0838*/ 	.word	0x00002570


	//   ....[1]....
        /*083c*/ 	.word	0x000028d0


	//   ....[2]....
        /*0840*/ 	.word	0x000028f0


	//   ....[3]....
        /*0844*/ 	.word	0x00009740


	//   ....[4]....
        /*0848*/ 	.word	0x0000a410


	//----- nvinfo : EIATTR_MAX_THREADS
	.align		4
.L_215:
        /*084c*/ 	.byte	0x04, 0x05
        /*084e*/ 	.short	(.L_217 - .L_216)
.L_216:
        /*0850*/ 	.word	0x00000180
        /*0854*/ 	.word	0x00000001
        /*0858*/ 	.word	0x00000001


	//----- nvinfo : EIATTR_CRS_STACK_SIZE
	.align		4
.L_217:
        /*085c*/ 	.byte	0x04, 0x1e
        /*085e*/ 	.short	(.L_219 - .L_218)
.L_218:
        /*0860*/ 	.word	0x00000000


	//----- nvinfo : EIATTR_CBANK_PARAM_SIZE
	.align		4
.L_219:
        /*0864*/ 	.byte	0x03, 0x19
        /*0866*/ 	.short	0x004d


	//----- nvinfo : EIATTR_PARAM_CBANK
	.align		4
        /*0868*/ 	.byte	0x04, 0x0a
        /*086a*/ 	.short	(.L_221 - .L_220)
	.align		4
.L_220:
        /*086c*/ 	.word	index@(.nv.constant0._ZN3cub18CUB_300001_SM_10006detail10radix_sort29DeviceRadixSortOnesweepKernelINS1_5radix10policy_hubIiiyE10Policy1000ELNS0_9SortOrderE0EiiyiiNS1_21identity_decomposer_tEEEvPT5_SB_PT3_PKSC_PT1_PKSG_PT2_PKSK_T4_iiT6_)
        /*0870*/ 	.short	0x0380
        /*0872*/ 	.short	0x004d


	//----- nvinfo : EIATTR_SW_WAR
	.align		4
.L_221:
        /*0874*/ 	.byte	0x04, 0x36
        /*0876*/ 	.short	(.L_223 - .L_222)
.L_222:
        /*0878*/ 	.word	0x00000008
.L_223:


//--------------------- .nv.info._ZN3cub18CUB_300001_SM_10006detail10radix_sort33DeviceRadixSortExclusiveSumKernelINS1_5radix10policy_hubIiiyE10Policy1000EyEEvPT0_ --------------------------
	.section	.nv.info._ZN3cub18CUB_300001_SM_10006detail10radix_sort33DeviceRadixSortExclusiveSumKernelINS1_5radix10policy_hubIiiyE10Policy1000EyEEvPT0_,"",@"SHT_CUDA_INFO"
	.sectionflags	@""
	.align	4


	//----- nvinfo : EIATTR_CUDA_API_VERSION
	.align		4
        /*0000*/ 	.byte	0x04, 0x37
        /*0002*/ 	.short	(.L_225 - .L_224)
.L_224:
        /*0004*/ 	.word	0x00000082


	//----- nvinfo : EIATTR_KPARAM_INFO
	.align		4
.L_225:
        /*0008*/ 	.byte	0x04, 0x17
        /*000a*/ 	.short	(.L_227 - .L_226)
.L_226:
        /*000c*/ 	.word	0x00000000
        /*0010*/ 	.short	0x0000
        /*0012*/ 	.short	0x0000
        /*0014*/ 	.byte	0x00, 0xf5, 0x21, 0x00


	//----- nvinfo : EIATTR_SPARSE_MMA_MASK
	.align		4
.L_227:
        /*0018*/ 	.byte	0x03, 0x50
        /*001a*/ 	.short	0x0000


	//----- nvinfo : EIATTR_MAXREG_COUNT
	.align		4
        /*001c*/ 	.byte	0x03, 0x1b
        /*001e*/ 	.short	0x00ff


	//----- nvinfo : EIATTR_NUM_BARRIERS
	.align		4
        /*0020*/ 	.byte	0x02, 0x4c
        /*0022*/ 	.byte	0x01
	.zero		1


	//----- nvinfo : EIATTR_MERCURY_ISA_VERSION
	.align		4
        /*0024*/ 	.byte	0x03, 0x5f
        /*0026*/ 	.short	0x0101


	//----- nvinfo : EIATTR_COOP_GROUP_MASK_REGIDS
	.align		4
        /*0028*/ 	.byte	0x04, 0x29
        /*002a*/ 	.short	(.L_229 - .L_228)


	//   ....[0]....
.L_228:
        /*002c*/ 	.word	0xffffffff


	//   ....[1]....
        /*0030*/ 	.word	0xffffffff


	//   ....[2]....
        /*0034*/ 	.word	0xffffffff


	//   ....[3]....
        /*0038*/ 	.word	0xffffffff


	//   ....[4]....
        /*003c*/ 	.word	0xffffffff


	//   ....[5]....
        /*0040*/ 	.word	0xffffffff


	//   ....[6]....
        /*0044*/ 	.word	0xffffffff


	//   ....[7]....
        /*0048*/ 	.word	0xffffffff


	//   ....[8]....
        /*004c*/ 	.word	0xffffffff


	//   ....[9]....
        /*0050*/ 	.word	0xffffffff


	//   ....[10]....
        /*0054*/ 	.word	0x05000015


	//   ....[11]....
        /*0058*/ 	.word	0x05000015


	//   ....[12]....
        /*005c*/ 	.word	0x05000015


	//   ....[13]....
        /*0060*/ 	.word	0x05000015


	//   ....[14]....
        /*0064*/ 	.word	0x05000015


	//   ....[15]....
        /*0068*/ 	.word	0x05000015


	//   ....[16]....
        /*006c*/ 	.word	0x05000015


	//   ....[17]....
        /*0070*/ 	.word	0x05000015


	//   ....[18]....
        /*0074*/ 	.word	0x05000015


	//   ....[19]....
        /*0078*/ 	.word	0x05000015


	//----- nvinfo : EIATTR_COOP_GROUP_INSTR_OFFSETS
	.align		4
.L_229:
        /*007c*/ 	.byte	0x04, 0x28
        /*007e*/ 	.short	(.L_231 - .L_230)


	//   ....[0]....
.L_230:
        /*0080*/ 	.word	0x00000250


	//   ....[1]....
        /*0084*/ 	.word	0x00000260


	//   ....[2]....
        /*0088*/ 	.word	0x000002a0


	//   ....[3]....
        /*008c*/ 	.word	0x000002c0


	//   ....[4]....
        /*0090*/ 	.word	0x00000310


	//   ....[5]....
        /*0094*/ 	.word	0x00000320


	//   ....[6]....
        /*0098*/ 	.word	0x00000360


	//   ....[7]....
        /*009c*/ 	.word	0x00000380


	//   ....[8]....
        /*00a0*/ 	.word	0x000003d0


	//   ....[9]....
        /*00a4*/ 	.word	0x000003e0


	//   ....[10]....
        /*00a8*/ 	.word	0x00000660


	//   ....[11]....
        /*00ac*/ 	.word	0x000006b0


	//   ....[12]....
        /*00b0*/ 	.word	0x00000740


	//   ....[13]....
        /*00b4*/ 	.word	0x00000790


	//   ....[14]....
        /*00b8*/ 	.word	0x00000820


	//   ....[15]....
        /*00bc*/ 	.word	0x00000870


	//   ....[16]....
        /*00c0*/ 	.word	0x00000900


	//   ....[17]....
        /*00c4*/ 	.word	0x00000950


	//   ....[18]....
        /*00c8*/ 	.word	0x000009e0


	//   ....[19]....
        /*00cc*/ 	.word	0x00000a30


	//----- nvinfo : EIATTR_VRC_CTA_INIT_COUNT
	.align		4
.L_231:
        /*00d0*/ 	.byte	0x02, 0x4a
	.zero		1
	.zero		1


	//----- nvinfo : EIATTR_EXIT_INSTR_OFFSETS
	.align		4
        /*00d4*/ 	.byte	0x04, 0x1c
        /*00d6*/ 	.short	(.L_233 - .L_232)


	//   ....[0]....
.L_232:
        /*00d8*/ 	.word	0x000005d0


	//   ....[1]....
        /*00dc*/ 	.word	0x00000600


	//----- nvinfo : EIATTR_CRS_STACK_SIZE
	.align		4
.L_233:
        /*00e0*/ 	.byte	0x04, 0x1e
        /*00e2*/ 	.short	(.L_235 - .L_234)
.L_234:
        /*00e4*/ 	.word	0x00000000


	//----- nvinfo : EIATTR_CBANK_PARAM_SIZE
	.align		4
.L_235:
        /*00e8*/ 	.byte	0x03, 0x19
        /*00ea*/ 	.short	0x0008


	//----- nvinfo : EIATTR_PARAM_CBANK
	.align		4
        /*00ec*/ 	.byte	0x04, 0x0a
        /*00ee*/ 	.short	(.L_237 - .L_236)
	.align		4
.L_236:
        /*00f0*/ 	.word	index@(.nv.constant0._ZN3cub18CUB_300001_SM_10006detail10radix_sort33DeviceRadixSortExclusiveSumKernelINS1_5radix10policy_hubIiiyE10Policy1000EyEEvPT0_)
        /*00f4*/ 	.short	0x0380
        /*00f6*/ 	.short	0x0008


	//----- nvinfo : EIATTR_SW_WAR
	.align		4
.L_237:
        /*00f8*/ 	.byte	0x04, 0x36
        /*00fa*/ 	.short	(.L_239 - .L_238)
.L_238:
        /*00fc*/ 	.word	0x00000008
.L_239:


//--------------------- .nv.info._ZN3cub18CUB_300001_SM_10006detail10radix_sort30DeviceRadixSortHistogramKernelINS1_5radix10policy_hubIiiyE10Policy1000ELNS0_9SortOrderE0EiyNS1_21identity_decomposer_tEEEvPT2_PKT1_SA_iiT3_ --------------------------
	.section	.nv.info._ZN3cub18CUB_300001_SM_10006detail10radix_sort30DeviceRadixSortHistogramKernelINS1_5radix10policy_hubIiiyE10Policy1000ELNS0_9SortOrderE0EiyNS1_21identity_decomposer_tEEEvPT2_PKT1_SA_iiT3_,"",@"SHT_CUDA_INFO"
	.sectionflags	@""
	.align	4


	//----- nvinfo : EIATTR_CUDA_API_VERSION
	.align		4
        /*0000*/ 	.byte	0x04, 0x37
        /*0002*/ 	.short	(.L_241 - .L_240)
.L_240:
        /*0004*/ 	.word	0x00000082


	//----- nvinfo : EIATTR_KPARAM_INFO
	.align		4
.L_241:
        /*0008*/ 	.byte	0x04, 0x17
        /*000a*/ 	.short	(.L_243 - .L_242)
.L_242:
        /*000c*/ 	.word	0x00000000
        /*0010*/ 	.short	0x0005
        /*0012*/ 	.short	0x0020
        /*0014*/ 	.byte	0x00, 0xf0, 0x05, 0x00


	//----- nvinfo : EIATTR_KPARAM_INFO
	.align		4
.L_243:
        /*0018*/ 	.byte	0x04, 0x17
        /*001a*/ 	.short	(.L_245 - .L_244)
.L_244:
        /*001c*/ 	.word	0x00000000
        /*0020*/ 	.short	0x0004
        /*0022*/ 	.short	0x001c
        /*0024*/ 	.byte	0x00, 0xf0, 0x11, 0x00


	//----- nvinfo : EIATTR_KPARAM_INFO
	.align		4
.L_245:
        /*0028*/ 	.byte	0x04, 0x17
        /*002a*/ 	.short	(.L_247 - .L_246)
.L_246:
        /*002c*/ 	.word	0x00000000
        /*0030*/ 	.short	0x0003
        /*0032*/ 	.short	0x0018
        /*0034*/ 	.byte	0x00, 0xf0, 0x11, 0x00


	//----- nvinfo : EIATTR_KPARAM_INFO
	.align		4
.L_247:
        /*0038*/ 	.byte	0x04, 0x17
        /*003a*/ 	.short	(.L_249 - .L_248)
.L_248:
        /*003c*/ 	.word	0x00000000
        /*0040*/ 	.short	0x0002
        /*0042*/ 	.short	0x0010
        /*0044*/ 	.byte	0x00, 0xf0, 0x21, 0x00


	//----- nvinfo : EIATTR_KPARAM_INFO
	.align		4
.L_249:
        /*0048*/ 	.byte	0x04, 0x17
        /*004a*/ 	.short	(.L_251 - .L_250)
.L_250:
        /*004c*/ 	.word	0x00000000
        /*0050*/ 	.short	0x0001
        /*0052*/ 	.short	0x0008
        /*0054*/ 	.byte	0x00, 0xf5, 0x21, 0x00


	//----- nvinfo : EIATTR_KPARAM_INFO
	.align		4
.L_251:
        /*0058*/ 	.byte	0x04, 0x17
        /*005a*/ 	.short	(.L_253 - .L_252)
.L_252:
        /*005c*/ 	.word	0x00000000
        /*0060*/ 	.short	0x0000
        /*0062*/ 	.short	0x0000
        /*0064*/ 	.byte	0x00, 0xf5, 0x21, 0x00


	//----- nvinfo : EIATTR_SPARSE_MMA_MASK
	.align		4
.L_253:
        /*0068*/ 	.byte	0x03, 0x50
        /*006a*/ 	.short	0x0000


	//----- nvinfo : EIATTR_MAXREG_COUNT
	.align		4
        /*006c*/ 	.byte	0x03, 0x1b
        /*006e*/ 	.short	0x00ff


	//----- nvinfo : EIATTR_NUM_BARRIERS
	.align		4
        /*0070*/ 	.byte	0x02, 0x4c
        /*0072*/ 	.byte	0x01
	.zero		1


	//----- nvinfo : EIATTR_MERCURY_ISA_VERSION
	.align		4
        /*0074*/ 	.byte	0x03, 0x5f
        /*0076*/ 	.short	0x0101


	//----- nvinfo : EIATTR_VRC_CTA_INIT_COUNT
	.align		4
        /*0078*/ 	.byte	0x02, 0x4a
	.zero		1
	.zero		1


	//----- nvinfo : EIATTR_EXIT_INSTR_OFFSETS
	.align		4
        /*007c*/ 	.byte	0x04, 0x1c
        /*007e*/ 	.short	(.L_255 - .L_254)


	//   ....[0]....
.L_254:
        /*0080*/ 	.word	0x00000040


	//   ....[1]....
        /*0084*/ 	.word	0x00002ee0


	//----- nvinfo : EIATTR_MAX_THREADS
	.align		4
.L_255:
        /*0088*/ 	.byte	0x04, 0x05
        /*008a*/ 	.short	(.L_257 - .L_256)
.L_256:
        /*008c*/ 	.word	0x00000080
        /*0090*/ 	.word	0x00000001
        /*0094*/ 	.word	0x00000001


	//----- nvinfo : EIATTR_CRS_STACK_SIZE
	.align		4
.L_257:
        /*0098*/ 	.byte	0x04, 0x1e
        /*009a*/ 	.short	(.L_259 - .L_258)
.L_258:
        /*009c*/ 	.word	0x00000000


	//----- nvinfo : EIATTR_CBANK_PARAM_SIZE
	.align		4
.L_259:
        /*00a0*/ 	.byte	0x03, 0x19
        /*00a2*/ 	.short	0x0021


	//----- nvinfo : EIATTR_PARAM_CBANK
	.align		4
        /*00a4*/ 	.byte	0x04, 0x0a
        /*00a6*/ 	.short	(.L_261 - .L_260)
	.align		4
.L_260:
        /*00a8*/ 	.word	index@(.nv.constant0._ZN3cub18CUB_300001_SM_10006detail10radix_sort30DeviceRadixSortHistogramKernelINS1_5radix10policy_hubIiiyE10Policy1000ELNS0_9SortOrderE0EiyNS1_21identity_decomposer_tEEEvPT2_PKT1_SA_iiT3_)
        /*00ac*/ 	.short	0x0380
        /*00ae*/ 	.short	0x0021


	//----- nvinfo : EIATTR_SW_WAR
	.align		4
.L_261:
        /*00b0*/ 	.byte	0x04, 0x36
        /*00b2*/ 	.short	(.L_263 - .L_262)
.L_262:
        /*00b4*/ 	.word	0x00000008
.L_263:


//--------------------- .nv.info._ZN3cub18CUB_300001_SM_10006detail10radix_sort31DeviceRadixSortSingleTileKernelINS1_5radix10policy_hubIiiyE10Policy1000ELNS0_9SortOrderE0EiiyNS1_21identity_decomposer_tEEEvPKT1_PSA_PKT2_PSE_T3_iiT4_ --------------------------
	.section	.nv.info._ZN3cub18CUB_300001_SM_10006detail10radix_sort31DeviceRadixSortSingleTileKernelINS1_5radix10policy_hubIiiyE10Policy1000ELNS0_9SortOrderE0EiiyNS1_21identity_decomposer_tEEEvPKT1_PSA_PKT2_PSE_T3_iiT4_,"",@"SHT_CUDA_INFO"
	.sectionflags	@""
	.align	4


	//----- nvinfo : EIATTR_CUDA_API_VERSION
	.align		4
        /*0000*/ 	.byte	0x04, 0x37
        /*0002*/ 	.short	(.L_265 - .L_264)
.L_264:
        /*0004*/ 	.word	0x00000082


	//----- nvinfo : EIATTR_KPARAM_INFO
	.align		4
.L_265:
        /*0008*/ 	.byte	0x04, 0x17
        /*000a*/ 	.short	(.L_267 - .L_266)
.L_266:
        /*000c*/ 	.word	0x00000000
        /*0010*/ 	.short	0x0007
        /*0012*/ 	.short	0x0030
        /*0014*/ 	.byte	0x00, 0xf0, 0x05, 0x00


	//----- nvinfo : EIATTR_KPARAM_INFO
	.align		4
.L_267:
        /*0018*/ 	.byte	0x04, 0x17
        /*001a*/ 	.short	(.L_269 - .L_268)
.L_268:
        /*001c*/ 	.word	0x00000000
        /*0020*/ 	.short	0x0006
        /*0022*/ 	.short	0x002c
        /*0024*/ 	.byte	0x00, 0xf0, 0x11, 0x00


	//----- nvinfo : EIATTR_KPARAM_INFO
	.align		4
.L_269:
        /*0028*/ 	.byte	0x04, 0x17
        /*002a*/ 	.short	(.L_271 - .L_270)
.L_270:
        /*002c*/ 	.word	0x00000000
        /*0030*/ 	.short	0x0005
        /*0032*/ 	.short	0x0028
        /*0034*/ 	.byte	0x00, 0xf0, 0x11, 0x00


	//----- nvinfo : EIATTR_KPARAM_INFO
	.align		4
.L_271:
        /*0038*/ 	.byte	0x04, 0x17
        /*003a*/ 	.short	(.L_273 - .L_272)
.L_272:
        /*003c*/ 	.word	0x00000000
        /*0040*/ 	.short	0x0004
        /*0042*/ 	.short	0x0020
        /*0044*/ 	.byte	0x00, 0xf0, 0x21, 0x00


	//----- nvinfo : EIATTR_KPARAM_INFO
	.align		4
.L_273:
        /*0048*/ 	.byte	0x04, 0x17
        /*004a*/ 	.short	(.L_275 - .L_274)
.L_274:
        /*004c*/ 	.word	0x00000000
        /*0050*/ 	.short	0x0003
        /*0052*/ 	.short	0x0018
        /*0054*/ 	.byte	0x00, 0xf5, 0x21, 0x00


	//----- nvinfo : EIATTR_KPARAM_INFO
	.align		4
.L_275:
        /*0058*/ 	.byte	0x04, 0x17
        /*005a*/ 	.short	(.L_277 - .L_276)
.L_276:
        /*005c*/ 	.word	0x00000000
        /*0060*/ 	.short	0x0002
        /*0062*/ 	.short	0x0010
        /*0064*/ 	.byte	0x00, 0xf5, 0x21, 0x00


	//----- nvinfo : EIATTR_KPARAM_INFO
	.align		4
.L_277:
        /*0068*/ 	.byte	0x04, 0x17
        /*006a*/ 	.short	(.L_279 - .L_278)
.L_278:
        /*006c*/ 	.word	0x00000000
        /*0070*/ 	.short	0x0001
        /*0072*/ 	.short	0x0008
        /*0074*/ 	.byte	0x00, 0xf5, 0x21, 0x00


	//----- nvinfo : EIATTR_KPARAM_INFO
	.align		4
.L_279:
        /*0078*/ 	.byte	0x04, 0x17
        /*007a*/ 	.short	(.L_281 - .L_280)
.L_280:
        /*007c*/ 	.word	0x00000000
        /*0080*/ 	.short	0x0000
        /*0082*/ 	.short	0x0000
        /*0084*/ 	.byte	0x00, 0xf5, 0x21, 0x00


	//----- nvinfo : EIATTR_SPARSE_MMA_MASK
	.align		4
.L_281:
        /*0088*/ 	.byte	0x03, 0x50
        /*008a*/ 	.short	0x0000


	//----- nvinfo : EIATTR_MAXREG_COUNT
	.align		4
        /*008c*/ 	.byte	0x03, 0x1b
        /*008e*/ 	.short	0x00ff


	//----- nvinfo : EIATTR_NUM_BARRIERS
	.align		4
        /*0090*/ 	.byte	0x02, 0x4c
        /*0092*/ 	.byte	0x01
	.zero		1


	//----- nvinfo : EIATTR_MERCURY_ISA_VERSION
	.align		4
        /*0094*/ 	.byte	0x03, 0x5f
        /*0096*/ 	.short	0x0101


	//----- nvinfo : EIATTR_COOP_GROUP_MASK_REGIDS
	.align		4
        /*0098*/ 	.byte	0x04, 0x29
        /*009a*/ 	.short	(.L_283 - .L_282)


	//   ....[0]....
.L_282:
        /*009c*/ 	.word	0xffffffff


	//   ....[1]....
        /*00a0*/ 	.word	0xffffffff


	//   ....[2]....
        /*00a4*/ 	.word	0xffffffff


	//   ....[3]....
        /*00a8*/ 	.word	0xffffffff


	//   ....[4]....
        /*00ac*/ 	.word	0xffffffff


	//----- nvinfo : EIATTR_COOP_GROUP_INSTR_OFFSETS
	.align		4
.L_283:
        /*00b0*/ 	.byte	0x04, 0x28
        /*00b2*/ 	.short	(.L_285 - .L_284)


	//   ....[0]....
.L_284:
        /*00b4*/ 	.word	0x00001e20


	//   ....[1]....
        /*00b8*/ 	.word	0x00001e40


	//   ....[2]....
        /*00bc*/ 	.word	0x00001e60


	//   ....[3]....
        /*00c0*/ 	.word	0x00001e80


	//   ....[4]....
        /*00c4*/ 	.word	0x00001ea0


	//----- nvinfo : EIATTR_VRC_CTA_INIT_COUNT
	.align		4
.L_285:
        /*00c8*/ 	.byte	0x02, 0x4a
	.zero		1
	.zero		1


	//----- nvinfo : EIATTR_EXIT_INSTR_OFFSETS
	.align		4
        /*00cc*/ 	.byte	0x04, 0x1c
        /*00ce*/ 	.short	(.L_287 - .L_286)


	//   ....[0]....
.L_286:
        /*00d0*/ 	.word	0x00003bf0


	//   ....[1]....
        /*00d4*/ 	.word	0x00003c40


	//----- nvinfo : EIATTR_MAX_THREADS
	.align		4
.L_287:
        /*00d8*/ 	.byte	0x04, 0x05
        /*00da*/ 	.short	(.L_289 - .L_288)
.L_288:
        /*00dc*/ 	.word	0x00000100
        /*00e0*/ 	.word	0x00000001
        /*00e4*/ 	.word	0x00000001


	//----- nvinfo : EIATTR_CBANK_PARAM_SIZE
	.align		4
.L_289:
        /*00e8*/ 	.byte	0x03, 0x19
        /*00ea*/ 	.short	0x0031


	//----- nvinfo : EIATTR_PARAM_CBANK
	.align		4
        /*00ec*/ 	.byte	0x04, 0x0a
        /*00ee*/ 	.short	(.L_291 - .L_290)
	.align		4
.L_290:
        /*00f0*/ 	.word	index@(.nv.constant0._ZN3cub18CUB_300001_SM_10006detail10radix_sort31DeviceRadixSortSingleTileKernelINS1_5radix10policy_hubIiiyE10Policy1000ELNS0_9SortOrderE0EiiyNS1_21identity_decomposer_tEEEvPKT1_PSA_PKT2_PSE_T3_iiT4_)
        /*00f4*/ 	.short	0x0380
        /*00f6*/ 	.short	0x0031


	//----- nvinfo : EIATTR_SW_WAR
	.align		4
.L_291:
        /*00f8*/ 	.byte	0x04, 0x36
        /*00fa*/ 	.short	(.L_293 - .L_292)
.L_292:
        /*00fc*/ 	.word	0x00000008
.L_293:


//--------------------- .nv.info._ZN3cub18CUB_300001_SM_10006detail10radix_sort29DeviceRadixSortOnesweepKernelINS1_5radix10policy_hubIiN4cuda3std3__45tupleIJixEEEyE10Policy1000ELNS0_9SortOrderE0EiSA_yiiNS1_21identity_decomposer_tEEEvPT5_SG_PT3_PKSH_PT1_PKSL_PT2_PKSP_T4_iiT6_ --------------------------
	.section	.nv.info._ZN3cub18CUB_300001_SM_10006detail10radix_sort29DeviceRadixSortOnesweepKernelINS1_5radix10policy_hubIiN4cuda3std3__45tupleIJixEEEyE10Policy1000ELNS0_9SortOrderE0EiSA_yiiNS1_21identity_decomposer_tEEEvPT5_SG_PT3_PKSH_PT1_PKSL_PT2_PKSP_T4_iiT6_,"",@"SHT_CUDA_INFO"
	.sectionflags	@""
	.align	4


	//----- nvinfo : EIATTR_CUDA_API_VERSION
	.align		4
        /*0000*/ 	.byte	0x04, 0x37
        /*0002*/ 	.short	(.L_295 - .L_294)
.L_294:
        /*0004*/ 	.word	0x00000082


	//----- nvinfo : EIATTR_KPARAM_INFO
	.align		4
.L_295:
        /*0008*/ 	.byte	0x04, 0x17
        /*000a*/ 	.short	(.L_297 - .L_296)
.L_296:
        /*000c*/ 	.word	0x00000000
        /*0010*/ 	.short	0x000b
        /*0012*/ 	.short	0x004c
        /*0014*/ 	.byte	0x00, 0xf0, 0x05, 0x00


	//----- nvinfo : EIATTR_KPARAM_INFO
	.align		4
.L_297:
        /*0018*/ 	.byte	0x04, 0x17
        /*001a*/ 	.short	(.L_299 - .L_298)
.L_298:
        /*001c*/ 	.word	0x00000000
        /*0020*/ 	.short	0x000a
        /*0022*/ 	.short	0x0048
        /*0024*/ 	.byte	0x00, 0xf0, 0x11, 0x00


	//----- nvinfo : EIATTR_KPARAM_INFO
	.align		4
.L_299:
        /*0028*/ 	.byte	0x04, 0x17
        /*002a*/ 	.short	(.L_301 - .L_300)
.L_300:
        /*002c*/ 	.word	0x00000000
        /*0030*/ 	.short	0x0009
        /*0032*/ 	.short	0x0044
        /*0034*/ 	.byte	0x00, 0xf0, 0x11, 0x00


	//----- nvinfo : EIATTR_KPARAM_INFO
	.align		4
.L_301:
        /*0038*/ 	.byte	0x04, 0x17
        /*003a*/ 	.short	(.L_303 - .L_302)
.L_302:
        /*003c*/ 	.word	0x00000000
        /*0040*/ 	.short	0x0008
        /*0042*/ 	.short	0x0040
        /*0044*/ 	.byte	0x00, 0xf0, 0x11, 0x00


	//----- nvinfo : EIATTR_KPARAM_INFO
	.align		4
.L_303:
        /*0048*/ 	.byte	0x04, 0x17
        /*004a*/ 	.short	(.L_305 - .L_304)
.L_304:
        /*004c*/ 	.word	0x00000000
        /*0050*/ 	.short	0x0007
        /*0052*/ 	.short	0x0038
        /*0054*/ 	.byte	0x00, 0xf5, 0x21, 0x00


	//----- nvinfo : EIATTR_KPARAM_INFO
	.align		4
.L_305:
        /*0058*/ 	.byte	0x04, 0x17
        /*005a*/ 	.short	(.L_307 - .L_306)
.L_306:
        /*005c*/ 	.word	0x00000000
        /*0060*/ 	.short	0x0006
        /*0062*/ 	.short	0x0030
        /*0064*/ 	.byte	0x00, 0xf5, 0x21, 0x00


	//----- nvinfo : EIATTR_KPARAM_INFO
	.align		4
.L_307:
        /*0068*/ 	.byte	0x04, 0x17
        /*006a*/ 	.short	(.L_309 - .L_308)
.L_308:
        /*006c*/ 	.word	0x00000000
        /*0070*/ 	.short	0x0005
        /*0072*/ 	.short	0x0028
        /*0074*/ 	.byte	0x00, 0xf5, 0x21, 0x00


	//----- nvinfo : EIATTR_KPARAM_INFO
	.align		4
.L_309:
        /*0078*/ 	.byte	0x04, 0x17
        /*007a*/ 	.short	(.L_311 - .L_310)
.L_310:
        /*007c*/ 	.word	0x00000000
        /*0080*/ 	.short	0x0004
        /*0082*/ 	.short	0x0020
        /*0084*/ 	.byte	0x00, 0xf5, 0x21, 0x00


	//----- nvinfo : EIATTR_KPARAM_INFO
	.align		4
.L_311:
        /*0088*/ 	.byte	0x04, 0x17
        /*008a*/ 	.short	(.L_313 - .L_312)
.L_312:
        /*008c*/ 	.word	0x00000000
        /*0090*/ 	.short	0x0003
        /*0092*/ 	.short	0x0018
        /*0094*/ 	.byte	0x00, 0xf5, 0x21, 0x00


	//----- nvinfo : EIATTR_KPARAM_INFO
	.align		4
.L_313:
        /*0098*/ 	.byte	0x04, 0x17
        /*009a*/ 	.short	(.L_315 - .L_314)
.L_314:
        /*009c*/ 	.word	0x00000000
        /*00a0*/ 	.short	0x0002
        /*00a2*/ 	.short	0x0010
        /*00a4*/ 	.byte	0x00, 0xf5, 0x21, 0x00


	//----- nvinfo : EIATTR_KPARAM_INFO
	.align		4
.L_315:
        /*00a8*/ 	.byte	0x04, 0x17
        /*00aa*/ 	.short	(.L_317 - .L_316)
.L_316:
        /*00ac*/ 	.word	0x00000000
        /*00b0*/ 	.short	0x0001
        /*00b2*/ 	.short	0x0008
        /*00b4*/ 	.byte	0x00, 0xf5, 0x21, 0x00


	//----- nvinfo : EIATTR_KPARAM_INFO
	.align		4
.L_317:
        /*00b8*/ 	.byte	0x04, 0x17
        /*00ba*/ 	.short	(.L_319 - .L_318)
.L_318:
        /*00bc*/ 	.word	0x00000000
        /*00c0*/ 	.short	0x0000
        /*00c2*/ 	.short	0x0000
        /*00c4*/ 	.byte	0x00, 0xf5, 0x21, 0x00


	//----- nvinfo : EIATTR_SPARSE_MMA_MASK
	.align		4
.L_319:
        /*00c8*/ 	.byte	0x03, 0x50
        /*00ca*/ 	.short	0x0000


	//----- nvinfo : EIATTR_MAXREG_COUNT
	.align		4
        /*00cc*/ 	.byte	0x03, 0x1b
        /*00ce*/ 	.short	0x00a8


	//----- nvinfo : EIATTR_NUM_BARRIERS
	.align		4
        /*00d0*/ 	.byte	0x02, 0x4c
        /*00d2*/ 	.byte	0x01
	.zero		1


	//----- nvinfo : EIATTR_MERCURY_ISA_VERSION
	.align		4
        /*00d4*/ 	.byte	0x03, 0x5f
        /*00d6*/ 	.short	0x0101


	//----- nvinfo : EIATTR_COOP_GROUP_MASK_REGIDS
	.align		4
        /*00d8*/ 	.byte	0x04, 0x29
        /*00da*/ 	.short	(.L_321 - .L_320)


	//   ....[0]....
.L_320:
        /*00dc*/ 	.word	0xffffffff


	//   ....[1]....
        /*00e0*/ 	.word	0x05000010


	//   ....[2]....
        /*00e4*/ 	.word	0xffffffff


	//   ....[3]....
        /*00e8*/ 	.word	0xffffffff


	//   ....[4]....
        /*00ec*/ 	.word	0xffffffff


	//   ....[5]....
        /*00f0*/ 	.word	0xffffffff


	//   ....[6]....
        /*00f4*/ 	.word	0xffffffff


	//   ....[7]....
        /*00f8*/ 	.word	0xffffffff


	//   ....[8]....
        /*00fc*/ 	.word	0xffffffff


	//   ....[9]....
        /*0100*/ 	.word	0xffffffff


	//   ....[10]....
        /*0104*/ 	.word	0xffffffff


	//   ....[11]....
        /*0108*/ 	.word	0xffffffff


	//   ....[12]....
        /*010c*/ 	.word	0xffffffff


	//   ....[13]....
        /*0110*/ 	.word	0xffffffff


	//   ....[14]....
        /*0114*/ 	.word	0xffffffff


	//   ....[15]....
        /*0118*/ 	.word	0xffffffff


	//   ....[16]....
        /*011c*/ 	.word	0xffffffff


	//   ....[17]....
        /*0120*/ 	.word	0xffffffff


	//   ....[18]....
        /*0124*/ 	.word	0xffffffff


	//   ....[19]....
        /*0128*/ 	.word	0xffffffff


	//   ....[20]....
        /*012c*/ 	.word	0xffffffff


	//   ....[21]....
        /*0130*/ 	.word	0xffffffff


	//   ....[22]....
        /*0134*/ 	.word	0xffffffff


	//   ....[23]....
        /*0138*/ 	.word	0xffffffff


	//   ....[24]....
        /*013c*/ 	.word	0xffffffff


	//   ....[25]....
        /*0140*/ 	.word	0xffffffff


	//   ....[26]....
        /*0144*/ 	.word	0xffffffff


	//   ....[27]....
        /*0148*/ 	.word	0xffffffff


	//   ....[28]....
        /*014c*/ 	.word	0xffffffff


	//   ....[29]....
        /*0150*/ 	.word	0xffffffff


	//   ....[30]....
        /*0154*/ 	.word	0xffffffff


	//   ....[31]....
        /*0158*/ 	.word	0xffffffff


	//   ....[32]....
        /*015c*/ 	.word	0xffffffff


	//   ....[33]....
        /*0160*/ 	.word	0xffffffff


	//   ....[34]....
        /*0164*/ 	.word	0xffffffff


	//   ....[35]....
        /*0168*/ 	.word	0xffffffff


	//   ....[36]....
        /*016c*/ 	.word	0xffffffff


	//   ....[37]....
        /*0170*/ 	.word	0xffffffff


	//   ....[38]....
        /*0174*/ 	.word	0xffffffff


	//   ....[39]....
        /*0178*/ 	.word	0xffffffff


	//   ....[40]....
        /*017c*/ 	.word	0xffffffff


	//   ....[41]....
        /*0180*/ 	.word	0xffffffff


	//   ....[42]....
        /*0184*/ 	.word	0xffffffff


	//   ....[43]....
        /*0188*/ 	.word	0xffffffff


	//   ....[44]....
        /*018c*/ 	.word	0xffffffff


	//   ....[45]....
        /*0190*/ 	.word	0xffffffff


	//   ....[46]....
        /*0194*/ 	.word	0xffffffff


	//   ....[47]....
        /*0198*/ 	.word	0xffffffff


	//   ....[48]....
        /*019c*/ 	.word	0xffffffff


	//   ....[49]....
        /*01a0*/ 	.word	0xffffffff


	//   ....[50]....
        /*01a4*/ 	.word	0xffffffff


	//   ....[51]....
        /*01a8*/ 	.word	0xffffffff


	//   ....[52]....
        /*01ac*/ 	.word	0xffffffff


	//   ....[53]....
        /*01b0*/ 	.word	0xffffffff


	//   ....[54]....
        /*01b4*/ 	.word	0xffffffff


	//   ....[55]....
        /*01b8*/ 	.word	0xffffffff


	//   ....[56]....
        /*01bc*/ 	.word	0xffffffff


	//   ....[57]....
        /*01c0*/ 	.word	0xffffffff


	//   ....[58]....
        /*01c4*/ 	.word	0xffffffff


	//   ....[59]....
        /*01c8*/ 	.word	0xffffffff


	//   ....[60]....
        /*01cc*/ 	.word	0xffffffff


	//   ....[61]....
        /*01d0*/ 	.word	0xffffffff


	//   ....[62]....
        /*01d4*/ 	.word	0xffffffff


	//   ....[63]....
        /*01d8*/ 	.word	0xffffffff


	//   ....[64]....
        /*01dc*/ 	.word	0xffffffff


	//   ....[65]....
        /*01e0*/ 	.word	0xffffffff


	//   ....[66]....
        /*01e4*/ 	.word	0xffffffff


	//   ....[67]....
        /*01e8*/ 	.word	0xffffffff


	//   ....[68]....
        /*01ec*/ 	.word	0xffffffff


	//   ....[69]....
        /*01f0*/ 	.word	0xffffffff


	//   ....[70]....
        /*01f4*/ 	.word	0x0500000a


	//   ....[71]....
        /*01f8*/ 	.word	0xffffffff


	//   ....[72]....
        /*01fc*/ 	.word	0xffffffff


	//   ....[73]....
        /*0200*/ 	.word	0xffffffff


	//   ....[74]....
        /*0204*/ 	.word	0xffffffff


	//   ....[75]....
        /*0208*/ 	.word	0xffffffff


	//   ....[76]....
        /*020c*/ 	.word	0xffffffff


	//   ....[77]....
        /*0210*/ 	.word	0xffffffff


	//   ....[78]....
        /*0214*/ 	.word	0xffffffff


	//   ....[79]....
        /*0218*/ 	.word	0xffffffff


	//   ....[80]....
        /*021c*/ 	.word	0xffffffff


	//   ....[81]....
        /*0220*/ 	.word	0xffffffff


	//   ....[82]....
        /*0224*/ 	.word	0xffffffff


	//   ....[83]....
        /*0228*/ 	.word	0xffffffff


	//   ....[84]....
        /*022c*/ 	.word	0xffffffff


	//   ....[85]....
        /*0230*/ 	.word	0xffffffff


	//   ....[86]....
        /*0234*/ 	.word	0xffffffff


	//   ....[87]....
        /*0238*/ 	.word	0xffffffff


	//   ....[88]....
        /*023c*/ 	.word	0xffffffff


	//   ....[89]....
        /*0240*/ 	.word	0xffffffff


	//   ....[90]....
        /*0244*/ 	.word	0xffffffff


	//   ....[91]....
        /*0248*/ 	.word	0xffffffff


	//   ....[92]....
        /*024c*/ 	.word	0xffffffff


	//   ....[93]....
        /*0250*/ 	.word	0xffffffff


	//   ....[94]....
        /*0254*/ 	.word	0xffffffff


	//   ....[95]....
        /*0258*/ 	.word	0xffffffff


	//   ....[96]....
        /*025c*/ 	.word	0xffffffff


	//   ....[97]....
        /*0260*/ 	.word	0xffffffff


	//   ....[98]....
        /*0264*/ 	.word	0xffffffff


	//   ....[99]....
        /*0268*/ 	.word	0x0500002e


	//   ....[100]....
        /*026c*/ 	.word	0x0500002e


	//   ....[101]....
        /*0270*/ 	.word	0x0500002e


	//   ....[102]....
        /*0274*/ 	.word	0x0500002e


	//   ....[103]....
        /*0278*/ 	.word	0x0500002e


	//----- nvinfo : EIATTR_COOP_GROUP_INSTR_OFFSETS
	.align		4
.L_321:
        /*027c*/ 	.byte	0x04, 0x28
        /*027e*/ 	.short	(.L_323 - .L_322)


	//   ....[0]....
.L_322:
        /*0280*/ 	.word	0x00000b20


	//   ....[1]....
        /*0284*/ 	.word	0x000011f0


	//   ....[2]....
        /*0288*/ 	.word	0x00001f30


	//   ....[3]....
        /*028c*/ 	.word	0x00001f50


	//   ....[4]....
        /*0290*/ 	.word	0x00001f70


	//   ....[5]....
        /*0294*/ 	.word	0x00001f90


	//   ....[6]....
        /*0298*/ 	.word	0x00001fb0


	//   ....[7]....
        /*029c*/ 	.word	0x00002430


	//   ....[8]....
        /*02a0*/ 	.word	0x00002440


	//   ....[9]....
        /*02a4*/ 	.word	0x00002460


	//   ....[10]....
        /*02a8*/ 	.word	0x00002480


	//   ....[11]....
        /*02ac*/ 	.word	0x000024d0


	//   ....[12]....
        /*02b0*/ 	.word	0x00002500


	//   ....[13]....
        /*02b4*/ 	.word	0x00002540


	//   ....[14]....
        /*02b8*/ 	.word	0x00002580


	//   ....[15]....
        /*02bc*/ 	.word	0x00002660


	//   ....[16]....
        /*02c0*/ 	.word	0x00002680


	//   ....[17]....
        /*02c4*/ 	.word	0x00002690


	//   ....[18]....
        /*02c8*/ 	.word	0x000026b0


	//   ....[19]....
        /*02cc*/ 	.word	0x000026f0


	//   ....[20]....
        /*02d0*/ 	.word	0x00002720


	//   ....[21]....
        /*02d4*/ 	.word	0x00002760


	//   ....[22]....
        /*02d8*/ 	.word	0x00002780


	//   ....[23]....
        /*02dc*/ 	.word	0x000027a0


	//   ....[24]....
        /*02e0*/ 	.word	0x000028c0


	//   ....[25]....
        /*02e4*/ 	.word	0x000028d0


	//   ....[26]....
        /*02e8*/ 	.word	0x000028f0


	//   ....[27]....
        /*02ec*/ 	.word	0x00002930


	//   ....[28]....
        /*02f0*/ 	.word	0x00002960


	//   ....[29]....
        /*02f4*/ 	.word	0x000029a0


	//   ....[30]....
        /*02f8*/ 	.word	0x000029c0


	//   ....[31]....
        /*02fc*/ 	.word	0x000029e0


	//   ....[32]....
        /*0300*/ 	.word	0x00002a40


	//   ....[33]....
        /*0304*/ 	.word	0x00002ae0


	//   ....[34]....
        /*0308*/ 	.word	0x00002b00


	//   ....[35]....
        /*030c*/ 	.word	0x00002b10


	//   ....[36]....
        /*0310*/ 	.word	0x00002b30


	//   ....[37]....
        /*0314*/ 	.word	0x00002b70


	//   ....[38]....
        /*0318*/ 	.word	0x00002ba0


	//   ....[39]....
        /*031c*/ 	.word	0x00002be0


	//   ....[40]....
        /*0320*/ 	.word	0x00002c00


	//   ....[41]....
        /*0324*/ 	.word	0x00002c20


	//   ....[42]....
        /*0328*/ 	.word	0x00002d20


	//   ....[43]....
        /*032c*/ 	.word	0x00002d40


	//   ....[44]....
        /*0330*/ 	.word	0x00002d50


	//   ....[45]....
        /*0334*/ 	.word	0x00002d70


	//   ....[46]....
        /*0338*/ 	.word	0x00002db0


	//   ....[47]....
        /*033c*/ 	.word	0x00002de0


	//   ....[48]....
        /*0340*/ 	.word	0x00002e20


	//   ....[49]....
        /*0344*/ 	.word	0x00002e40


	//   ....[50]....
        /*0348*/ 	.word	0x00002e60


	//   ....[51]....
        /*034c*/ 	.word	0x00002f70


	//   ....[52]....
        /*0350*/ 	.word	0x00002f80


	//   ....[53]....
        /*0354*/ 	.word	0x00002fa0


	//   ....[54]....
        /*0358*/ 	.word	0x00002fe0


	//   ....[55]....
        /*035c*/ 	.word	0x00003010


	//   ....[56]....
        /*0360*/ 	.word	0x00003050


	//   ....[57]....
        /*0364*/ 	.word	0x00003070


	//   ....[58]....
        /*0368*/ 	.word	0x00003090


	//   ....[59]....
        /*036c*/ 	.word	0x000030e0


	//   ....[60]....
        /*0370*/ 	.word	0x000031a0


	//   ....[61]....
        /*0374*/ 	.word	0x000031c0


	//   ....[62]....
        /*0378*/ 	.word	0x000031d0


	//   ....[63]....
        /*037c*/ 	.word	0x000031f0


	//   ....[64]....
        /*0380*/ 	.word	0x00003230


	//   ....[65]....
        /*0384*/ 	.word	0x00003260


	//   ....[66]....
        /*0388*/ 	.word	0x000032a0


	//   ....[67]....
        /*038c*/ 	.word	0x000032c0


	//   ....[68]....
        /*0390*/ 	.word	0x000032e0


	//   ....[69]....
        /*0394*/ 	.word	0x000033d0


	//   ....[70]....
        /*0398*/ 	.word	0x00003770


	//   ....[71]....
        /*039c*/ 	.word	0x00003ab0


	//   ....[72]....
        /*03a0*/ 	.word	0x00003b70


	//   ....[73]....
        /*03a4*/ 	.word	0x00003c30


	//   ....[74]....
        /*03a8*/ 	.word	0x00003cf0


	//   ....[75]....
        /*03ac*/ 	.word	0x00003db0


	//   ....[76]....
        /*03b0*/ 	.word	0x00003e70


	//   ....[77]....
        /*03b4*/ 	.word	0x00003f30


	//   ....[78]....
        /*03b8*/ 	.word	0x00004150


	//   ....[79]....
        /*03bc*/ 	.word	0x000042a0


	//   ....[80]....
        /*03c0*/ 	.word	0x000043e0


	//   ....[81]....
        /*03c4*/ 	.word	0x00004520


	//   ....[82]....
        /*03c8*/ 	.word	0x00004660


	//   ....[83]....
        /*03cc*/ 	.word	0x000047a0


	//   ....[84]....
        /*03d0*/ 	.word	0x000048e0


	//   ....[85]....
        /*03d4*/ 	.word	0x000050f0


	//   ....[86]....
        /*03d8*/ 	.word	0x00005190


	//   ....[87]....
        /*03dc*/ 	.word	0x00005230


	//   ....[88]....
        /*03e0*/ 	.word	0x000052d0


	//   ....[89]....
        /*03e4*/ 	.word	0x00005380


	//   ....[90]....
        /*03e8*/ 	.word	0x00005420


	//   ....[91]....
        /*03ec*/ 	.word	0x000054c0


	//   ....[92]....
        /*03f0*/ 	.word	0x000056c0


	//   ....[93]....
        /*03f4*/ 	.word	0x000057c0


	//   ....[94]....
        /*03f8*/ 	.word	0x000058c0


	//   ....[95]....
        /*03fc*/ 	.word	0x000059c0


	//   ....[96]....
        /*0400*/ 	.word	0x00005ad0


	//   ....[97]....
        /*0404*/ 	.word	0x00005bd0


	//   ....[98]....
        /*0408*/ 	.word	0x00005ce0


	//   ....[99]....
        /*040c*/ 	.word	0x00005d50


	//   ....[100]....
        /*0410*/ 	.word	0x00005dc0


	//   ....[101]....
        /*0414*/ 	.word	0x00005e30


	//   ....[102]....
        /*0418*/ 	.word	0x00005ea0


	//   ....[103]....
        /*041c*/ 	.word	0x00005f10


	//----- nvinfo : EIATTR_VRC_CTA_INIT_COUNT
	.align		4
.L_323:
        /*0420*/ 	.byte	0x02, 0x4a
	.zero		1
	.zero		1


	//----- nvinfo : EIATTR_EXIT_INSTR_OFFSETS
	.align		4
        /*0424*/ 	.byte	0x04, 0x1c
        /*0426*/ 	.short	(.L_325 - .L_324)


	//   ....[0]....
.L_324:
        /*0428*/ 	.word	0x00001b40


	//   ....[1]....
        /*042c*/ 	.word	0x00001d20


	//   ....[2]....
        /*0430*/ 	.word	0x00001d50


	//   ....[3]....
        /*0434*/ 	.word	0x000054d0


	//   ....[4]....
        /*0438*/ 	.word	0x00005cf0


	//----- nvinfo : EIATTR_MAX_THREADS
	.align		4
.L_325:
        /*043c*/ 	.byte	0x04, 0x05
        /*043e*/ 	.short	(.L_327 - .L_326)
.L_326:
        /*0440*/ 	.word	0x00000180
        /*0444*/ 	.word	0x00000001
        /*0448*/ 	.word	0x00000001


	//----- nvinfo : EIATTR_CRS_STACK_SIZE
	.align		4
.L_327:
        /*044c*/ 	.byte	0x04, 0x1e
        /*044e*/ 	.short	(.L_329 - .L_328)
.L_328:
        /*0450*/ 	.word	0x00000000


	//----- nvinfo : EIATTR_CBANK_PARAM_SIZE
	.align		4
.L_329:
        /*0454*/ 	.byte	0x03, 0x19
        /*0456*/ 	.short	0x004d


	//----- nvinfo : EIATTR_PARAM_CBANK
	.align		4
        /*0458*/ 	.byte	0x04, 0x0a
        /*045a*/ 	.short	(.L_331 - .L_330)
	.align		4
.L_330:
        /*045c*/ 	.word	index@(.nv.constant0._ZN3cub18CUB_300001_SM_10006detail10radix_sort29DeviceRadixSortOnesweepKernelINS1_5radix10policy_hubIiN4cuda3std3__45tupleIJixEEEyE10Policy1000ELNS0_9SortOrderE0EiSA_yiiNS1_21identity_decomposer_tEEEvPT5_SG_PT3_PKSH_PT1_PKSL_PT2_PKSP_T4_iiT6_)
        /*0460*/ 	.short	0x0380
        /*0462*/ 	.short	0x004d


	//----- nvinfo : EIATTR_SW_WAR
	.align		4
.L_331:
        /*0464*/ 	.byte	0x04, 0x36
        /*0466*/ 	.short	(.L_333 - .L_332)
.L_332:
        /*0468*/ 	.word	0x00000008
.L_333:


//--------------------- .nv.info._ZN3cub18CUB_300001_SM_10006detail10radix_sort33DeviceRadixSortExclusiveSumKernelINS1_5radix10policy_hubIiN4cuda3std3__45tupleIJixEEEyE10Policy1000EyEEvPT0_ --------------------------
	.section	.nv.info._ZN3cub18CUB_300001_SM_10006detail10radix_sort33DeviceRadixSortExclusiveSumKernelINS1_5radix10policy_hubIiN4cuda3std3__45tupleIJixEEEyE10Policy1000EyEEvPT0_,"",@"SHT_CUDA_INFO"
	.sectionflags	@""
	.align	4


	//----- nvinfo : EIATTR_CUDA_API_VERSION
	.align		4
        /*0000*/ 	.byte	0x04, 0x37
        /*0002*/ 	.short	(.L_335 - .L_334)
.L_334:
        /*0004*/ 	.word	0x00000082


	//----- nvinfo : EIATTR_KPARAM_INFO
	.align		4
.L_335:
        /*0008*/ 	.byte	0x04, 0x17
        /*000a*/ 	.short	(.L_337 - .L_336)
.L_336:
        /*000c*/ 	.word	0x00000000
        /*0010*/ 	.short	0x0000
        /*0012*/ 	.short	0x0000
        /*0014*/ 	.byte	0x00, 0xf5, 0x21, 0x00


	//----- nvinfo : EIATTR_SPARSE_MMA_MASK
	.align		4
.L_337:
        /*0018*/ 	.byte	0x03, 0x50
        /*001a*/ 	.short	0x0000


	//----- nvinfo : EIATTR_MAXREG_COUNT
	.align		4
        /*001c*/ 	.byte	0x03, 0x1b
        /*001e*/ 	.short	0x00ff


	//----- nvinfo : EIATTR_NUM_BARRIERS
	.align		4
        /*0020*/ 	.byte	0x02, 0x4c
        /*0022*/ 	.byte	0x01
	.zero		1


	//----- nvinfo : EIATTR_MERCURY_ISA_VERSION
	.align		4
        /*0024*/ 	.byte	0x03, 0x5f
        /*0026*/ 	.short	0x0101


	//----- nvinfo : EIATTR_COOP_GROUP_MASK_REGIDS
	.align		4
        /*0028*/ 	.byte	0x04, 0x29
        /*002a*/ 	.short	(.L_339 - .L_338)


	//   ....[0]....
.L_338:
        /*002c*/ 	.word	0xffffffff


	//   ....[1]....
        /*0030*/ 	.word	0xffffffff


	//   ....[2]....
        /*0034*/ 	.word	0xffffffff


	//   ....[3]....
        /*0038*/ 	.word	0xffffffff


	//   ....[4]....
        /*003c*/ 	.word	0xffffffff


	//   ....[5]....
        /*0040*/ 	.word	0xffffffff


	//   ....[6]....
        /*0044*/ 	.word	0xffffffff


	//   ....[7]....
        /*0048*/ 	.word	0xffffffff


	//   ....[8]....
        /*004c*/ 	.word	0xffffffff


	//   ....[9]....
        /*0050*/ 	.word	0xffffffff


	//   ....[10]....
        /*0054*/ 	.word	0x05000015


	//   ....[11]....
        /*0058*/ 	.word	0x05000015


	//   ....[12]....
        /*005c*/ 	.word	0x05000015


	//   ....[13]....
        /*0060*/ 	.word	0x05000015


	//   ....[14]....
        /*0064*/ 	.word	0x05000015


	//   ....[15]....
        /*0068*/ 	.word	0x05000015


	//   ....[16]....
        /*006c*/ 	.word	0x05000015


	//   ....[17]....
        /*0070*/ 	.word	0x05000015


	//   ....[18]....
        /*0074*/ 	.word	0x05000015


	//   ....[19]....
        /*0078*/ 	.word	0x05000015


	//----- nvinfo : EIATTR_COOP_GROUP_INSTR_OFFSETS
	.align		4
.L_339:
        /*007c*/ 	.byte	0x04, 0x28
        /*007e*/ 	.short	(.L_341 - .L_340)


	//   ....[0]....
.L_340:
        /*0080*/ 	.word	0x00000250


	//   ....[1]....
        /*0084*/ 	.word	0x00000260


	//   ....[2]....
        /*0088*/ 	.word	0x000002a0


	//   ....[3]....
        /*008c*/ 	.word	0x000002c0


	//   ....[4]....
        /*0090*/ 	.word	0x00000310


	//   ....[5]....
        /*0094*/ 	.word	0x00000320


	//   ....[6]....
        /*0098*/ 	.word	0x00000360


	//   ....[7]....
        /*009c*/ 	.word	0x00000380


	//   ....[8]....
        /*00a0*/ 	.word	0x000003d0


	//   ....[9]....
        /*00a4*/ 	.word	0x000003e0


	//   ....[10]....
        /*00a8*/ 	.word	0x00000660


	//   ....[11]....
        /*00ac*/ 	.word	0x000006b0


	//   ....[12]....
        /*00b0*/ 	.word	0x00000740


	//   ....[13]....
        /*00b4*/ 	.word	0x00000790


	//   ....[14]....
        /*00b8*/ 	.word	0x00000820


	//   ....[15]....
        /*00bc*/ 	.word	0x00000870


	//   ....[16]....
        /*00c0*/ 	.word	0x00000900


	//   ....[17]....
        /*00c4*/ 	.word	0x00000950


	//   ....[18]....
        /*00c8*/ 	.word	0x000009e0


	//   ....[19]....
        /*00cc*/ 	.word	0x00000a30


	//----- nvinfo : EIATTR_VRC_CTA_INIT_COUNT
	.align		4
.L_341:
        /*00d0*/ 	.byte	0x02, 0x4a
	.zero		1
	.zero		1


	//----- nvinfo : EIATTR_EXIT_INSTR_OFFSETS
	.align		4
        /*00d4*/ 	.byte	0x04, 0x1c
        /*00d6*/ 	.short	(.L_343 - .L_342)


	//   ....[0]....
.L_342:
        /*00d8*/ 	.word	0x000005d0


	//   ....[1]....
        /*00dc*/ 	.word	0x00000600


	//----- nvinfo : EIATTR_CRS_STACK_SIZE
	.align		4
.L_343:
        /*00e0*/ 	.byte	0x04, 0x1e
        /*00e2*/ 	.short	(.L_345 - .L_344)
.L_344:
        /*00e4*/ 	.word	0x00000000


	//----- nvinfo : EIATTR_CBANK_PARAM_SIZE
	.align		4
.L_345:
        /*00e8*/ 	.byte	0x03, 0x19
        /*00ea*/ 	.short	0x0008


	//----- nvinfo : EIATTR_PARAM_CBANK
	.align		4
        /*00ec*/ 	.byte	0x04, 0x0a
        /*00ee*/ 	.short	(.L_347 - .L_346)
	.align		4
.L_346:
        /*00f0*/ 	.word	index@(.nv.constant0._ZN3cub18CUB_300001_SM_10006detail10radix_sort33DeviceRadixSortExclusiveSumKernelINS1_5radix10policy_hubIiN4cuda3std3__45tupleIJixEEEyE10Policy1000EyEEvPT0_)
        /*00f4*/ 	.short	0x0380
        /*00f6*/ 	.short	0x0008


	//----- nvinfo : EIATTR_SW_WAR
	.align		4
.L_347:
        /*00f8*/ 	.byte	0x04, 0x36
        /*00fa*/ 	.short	(.L_349 - .L_348)
.L_348:
        /*00fc*/ 	.word	0x00000008
.L_349:


//--------------------- .nv.info._ZN3cub18CUB_300001_SM_10006detail10radix_sort30DeviceRadixSortHistogramKernelINS1_5radix10policy_hubIiN4cuda3std3__45tupleIJixEEEyE10Policy1000ELNS0_9SortOrderE0EiyNS1_21identity_decomposer_tEEEvPT2_PKT1_SF_iiT3_ --------------------------
	.section	.nv.info._ZN3cub18CUB_300001_SM_10006detail10radix_sort30DeviceRadixSortHistogramKernelINS1_5radix10policy_hubIiN4cuda3std3__45tupleIJixEEEyE10Policy1000ELNS0_9SortOrderE0EiyNS1_21identity_decomposer_tEEEvPT2_PKT1_SF_iiT3_,"",@"SHT_CUDA_INFO"
	.sectionflags	@""
	.align	4


	//----- nvinfo : EIATTR_CUDA_API_VERSION
	.align		4
        /*0000*/ 	.byte	0x04, 0x37
        /*0002*/ 	.short	(.L_351 - .L_350)
.L_350:
        /*0004*/ 	.word	0x00000082


	//----- nvinfo : EIATTR_KPARAM_INFO
	.align		4
.L_351:
        /*0008*/ 	.byte	0x04, 0x17
        /*000a*/ 	.short	(.L_353 - .L_352)
.L_352:
        /*000c*/ 	.word	0x00000000
        /*0010*/ 	.short	0x0005
        /*0012*/ 	.short	0x0020
        /*0014*/ 	.byte	0x00, 0xf0, 0x05, 0x00


	//----- nvinfo : EIATTR_KPARAM_INFO
	.align		4
.L_353:
        /*0018*/ 	.byte	0x04, 0x17
        /*001a*/ 	.short	(.L_355 - .L_354)
.L_354:
        /*001c*/ 	.word	0x00000000
        /*0020*/ 	.short	0x0004
        /*0022*/ 	.short	0x001c
        /*0024*/ 	.byte	0x00, 0xf0, 0x11, 0x00


	//----- nvinfo : EIATTR_KPARAM_INFO
	.align		4
.L_355:
        /*0028*/ 	.byte	0x04, 0x17
        /*002a*/ 	.short	(.L_357 - .L_356)
.L_356:
        /*002c*/ 	.word	0x00000000
        /*0030*/ 	.short	0x0003
        /*0032*/ 	.short	0x0018
        /*0034*/ 	.byte	0x00, 0xf0, 0x11, 0x00


	//----- nvinfo : EIATTR_KPARAM_INFO
	.align		4
.L_357:
        /*0038*/ 	.byte	0x04, 0x17
        /*003a*/ 	.short	(.L_359 - .L_358)
.L_358:
        /*003c*/ 	.word	0x00000000
        /*0040*/ 	.short	0x0002
        /*0042*/ 	.short	0x0010
        /*0044*/ 	.byte	0x00, 0xf0, 0x21, 0x00


	//----- nvinfo : EIATTR_KPARAM_INFO
	.align		4
.L_359:
        /*0048*/ 	.byte	0x04, 0x17
        /*004a*/ 	.short	(.L_361 - .L_360)
.L_360:
        /*004c*/ 	.word	0x00000000
        /*0050*/ 	.short	0x0001
        /*0052*/ 	.short	0x0008
        /*0054*/ 	.byte	0x00, 0xf5, 0x21, 0x00


	//----- nvinfo : EIATTR_KPARAM_INFO
	.align		4
.L_361:
        /*0058*/ 	.byte	0x04, 0x17
        /*005a*/ 	.short	(.L_363 - .L_362)
.L_362:
        /*005c*/ 	.word	0x00000000
        /*0060*/ 	.short	0x0000
        /*0062*/ 	.short	0x0000
        /*0064*/ 	.byte	0x00, 0xf5, 0x21, 0x00


	//----- nvinfo : EIATTR_SPARSE_MMA_MASK
	.align		4
.L_363:
        /*0068*/ 	.byte	0x03, 0x50
        /*006a*/ 	.short	0x0000


	//----- nvinfo : EIATTR_MAXREG_COUNT
	.align		4
        /*006c*/ 	.byte	0x03, 0x1b
        /*006e*/ 	.short	0x00ff


	//----- nvinfo : EIATTR_NUM_BARRIERS
	.align		4
        /*0070*/ 	.byte	0x02, 0x4c
        /*0072*/ 	.byte	0x01
	.zero		1


	//----- nvinfo : EIATTR_MERCURY_ISA_VERSION
	.align		4
        /*0074*/ 	.byte	0x03, 0x5f
        /*0076*/ 	.short	0x0101


	//----- nvinfo : EIATTR_VRC_CTA_INIT_COUNT
	.align		4
        /*0078*/ 	.byte	0x02, 0x4a
	.zero		1
	.zero		1


	//----- nvinfo : EIATTR_EXIT_INSTR_OFFSETS
	.align		4
        /*007c*/ 	.byte	0x04, 0x1c
        /*007e*/ 	.short	(.L_365 - .L_364)


	//   ....[0]....
.L_364:
        /*0080*/ 	.word	0x00000040


	//   ....[1]....
        /*0084*/ 	.word	0x00002ee0


	//----- nvinfo : EIATTR_MAX_THREADS
	.align		4
.L_365:
        /*0088*/ 	.byte	0x04, 0x05
        /*008a*/ 	.short	(.L_367 - .L_366)
.L_366:
        /*008c*/ 	.word	0x00000080
        /*0090*/ 	.word	0x00000001
        /*0094*/ 	.word	0x00000001


	//----- nvinfo : EIATTR_CRS_STACK_SIZE
	.align		4
.L_367:
        /*0098*/ 	.byte	0x04, 0x1e
        /*009a*/ 	.short	(.L_369 - .L_368)
.L_368:
        /*009c*/ 	.word	0x00000000


	//----- nvinfo : EIATTR_CBANK_PARAM_SIZE
	.align		4
.L_369:
        /*00a0*/ 	.byte	0x03, 0x19
        /*00a2*/ 	.short	0x0021


	//----- nvinfo : EIATTR_PARAM_CBANK
	.align		4
        /*00a4*/ 	.byte	0x04, 0x0a
        /*00a6*/ 	.short	(.L_371 - .L_370)
	.align		4
.L_370:
        /*00a8*/ 	.word	index@(.nv.constant0._ZN3cub18CUB_300001_SM_10006detail10radix_sort30DeviceRadixSortHistogramKernelINS1_5radix10policy_hubIiN4cuda3std3__45tupleIJixEEEyE10Policy1000ELNS0_9SortOrderE0EiyNS1_21identity_decomposer_tEEEvPT2_PKT1_SF_iiT3_)
        /*00ac*/ 	.short	0x0380
        /*00ae*/ 	.short	0x0021


	//----- nvinfo : EIATTR_SW_WAR
	.align		4
.L_371:
        /*00b0*/ 	.byte	0x04, 0x36
        /*00b2*/ 	.short	(.L_373 - .L_372)
.L_372:
        /*00b4*/ 	.word	0x00000008
.L_373:


//--------------------- .nv.info._ZN3cub18CUB_300001_SM_10006detail10radix_sort31DeviceRadixSortSingleTileKernelINS1_5radix10policy_hubIiN4cuda3std3__45tupleIJixEEEyE10Policy1000ELNS0_9SortOrderE0EiSA_yNS1_21identity_decomposer_tEEEvPKT1_PSF_PKT2_PSJ_T3_iiT4_ --------------------------
	.section	.nv.info._ZN3cub18CUB_300001_SM_10006detail10radix_sort31DeviceRadixSortSingleTileKernelINS1_5radix10policy_hubIiN4cuda3std3__45tupleIJixEEEyE10Policy1000ELNS0_9SortOrderE0EiSA_yNS1_21identity_decomposer_tEEEvPKT1_PSF_PKT2_PSJ_T3_iiT4_,"",@"SHT_CUDA_INFO"
	.sectionflags	@""
	.align	4


	//----- nvinfo : EIATTR_CUDA_API_VERSION
	.align		4
        /*0000*/ 	.byte	0x04, 0x37
        /*0002*/ 	.short	(.L_375 - .L_374)
.L_374:
        /*0004*/ 	.word	0x00000082


	//----- nvinfo : EIATTR_KPARAM_INFO
	.align		4
.L_375:
        /*0008*/ 	.byte	0x04, 0x17
        /*000a*/ 	.short	(.L_377 - .L_376)
.L_376:
        /*000c*/ 	.word	0x00000000
        /*0010*/ 	.short	0x0007
        /*0012*/ 	.short	0x0030
        /*0014*/ 	.byte	0x00, 0xf0, 0x05, 0x00


	//----- nvinfo : EIATTR_KPARAM_INFO
	.align		4
.L_377:
        /*0018*/ 	.byte	0x04, 0x17
        /*001a*/ 	.short	(.L_379 - .L_378)
.L_378:
        /*001c*/ 	.word	0x00000000
        /*0020*/ 	.short	0x0006
        /*0022*/ 	.short	0x002c
        /*0024*/ 	.byte	0x00, 0xf0, 0x11, 0x00


	//----- nvinfo : EIATTR_KPARAM_INFO
	.align		4
.L_379:
        /*0028*/ 	.byte	0x04, 0x17
        /*002a*/ 	.short	(.L_381 - .L_380)
.L_380:
        /*002c*/ 	.word	0x00000000
        /*0030*/ 	.short	0x0005
        /*0032*/ 	.short	0x0028
        /*0034*/ 	.byte	0x00, 0xf0, 0x11, 0x00


	//----- nvinfo : EIATTR_KPARAM_INFO
	.align		4
.L_381:
        /*0038*/ 	.byte	0x04, 0x17
        /*003a*/ 	.short	(.L_383 - .L_382)
.L_382:
        /*003c*/ 	.word	0x00000000
        /*0040*/ 	.short	0x0004
        /*0042*/ 	.short	0x0020
        /*0044*/ 	.byte	0x00, 0xf0, 0x21, 0x00


	//----- nvinfo : EIATTR_KPARAM_INFO
	.align		4
.L_383:
        /*0048*/ 	.byte	0x04, 0x17
        /*004a*/ 	.short	(.L_385 - .L_384)
.L_384:
        /*004c*/ 	.word	0x00000000
        /*0050*/ 	.short	0x0003
        /*0052*/ 	.short	0x0018
        /*0054*/ 	.byte	0x00, 0xf5, 0x21, 0x00


	//----- nvinfo : EIATTR_KPARAM_INFO
	.align		4
.L_385:
        /*0058*/ 	.byte	0x04, 0x17
        /*005a*/ 	.short	(.L_387 - .L_386)
.L_386:
        /*005c*/ 	.word	0x00000000
        /*0060*/ 	.short	0x0002
        /*0062*/ 	.short	0x0010
        /*0064*/ 	.byte	0x00, 0xf5, 0x21, 0x00


	//----- nvinfo : EIATTR_KPARAM_INFO
	.align		4
.L_387:
        /*0068*/ 	.byte	0x04, 0x17
        /*006a*/ 	.short	(.L_389 - .L_388)
.L_388:
        /*006c*/ 	.word	0x00000000
        /*0070*/ 	.short	0x0001
        /*0072*/ 	.short	0x0008
        /*0074*/ 	.byte	0x00, 0xf5, 0x21, 0x00


	//----- nvinfo : EIATTR_KPARAM_INFO
	.align		4
.L_389:
        /*0078*/ 	.byte	0x04, 0x17
        /*007a*/ 	.short	(.L_391 - .L_390)
.L_390:
        /*007c*/ 	.word	0x00000000
        /*0080*/ 	.short	0x0000
        /*0082*/ 	.short	0x0000
        /*0084*/ 	.byte	0x00, 0xf5, 0x21, 0x00


	//----- nvinfo : EIATTR_SPARSE_MMA_MASK
	.align		4
.L_391:
        /*0088*/ 	.byte	0x03, 0x50
        /*008a*/ 	.short	0x0000


	//----- nvinfo : EIATTR_MAXREG_COUNT
	.align		4
        /*008c*/ 	.byte	0x03, 0x1b
        /*008e*/ 	.short	0x00ff


	//----- nvinfo : EIATTR_NUM_BARRIERS
	.align		4
        /*0090*/ 	.byte	0x02, 0x4c
        /*0092*/ 	.byte	0x01
	.zero		1


	//----- nvinfo : EIATTR_MERCURY_ISA_VERSION
	.align		4
        /*0094*/ 	.byte	0x03, 0x5f
        /*0096*/ 	.short	0x0101


	//----- nvinfo : EIATTR_COOP_GROUP_MASK_REGIDS
	.align		4
        /*0098*/ 	.byte	0x04, 0x29
        /*009a*/ 	.short	(.L_393 - .L_392)


	//   ....[0]....
.L_392:
        /*009c*/ 	.word	0xffffffff


	//   ....[1]....
        /*00a0*/ 	.word	0xffffffff


	//   ....[2]....
        /*00a4*/ 	.word	0xffffffff


	//   ....[3]....
        /*00a8*/ 	.word	0xffffffff


	//   ....[4]....
        /*00ac*/ 	.word	0xffffffff


	//----- nvinfo : EIATTR_COOP_GROUP_INSTR_OFFSETS
	.align		4
.L_393:
        /*00b0*/ 	.byte	0x04, 0x28
        /*00b2*/ 	.short	(.L_395 - .L_394)


	//   ....[0]....
.L_394:
        /*00b4*/ 	.word	0x00000d10


	//   ....[1]....
        /*00b8*/ 	.word	0x00000d30


	//   ....[2]....
        /*00bc*/ 	.word	0x00000d50


	//   ....[3]....
        /*00c0*/ 	.word	0x00000d70


	//   ....[4]....
        /*00c4*/ 	.word	0x00000d90


	//----- nvinfo : EIATTR_VRC_CTA_INIT_COUNT
	.align		4
.L_395:
        /*00c8*/ 	.byte	0x02, 0x4a
	.zero		1
	.zero		1


	//----- nvinfo : EIATTR_EXIT_INSTR_OFFSETS
	.align		4
        /*00cc*/ 	.byte	0x04, 0x1c
        /*00ce*/ 	.short	(.L_397 - .L_396)


	//   ....[0]....
.L_396:
        /*00d0*/ 	.word	0x00001b20


	//   ....[1]....
        /*00d4*/ 	.word	0x00001b90


	//----- nvinfo : EIATTR_MAX_THREADS
	.align		4
.L_397:
        /*00d8*/ 	.byte	0x04, 0x05
        /*00da*/ 	.short	(.L_399 - .L_398)
.L_398:
        /*00dc*/ 	.word	0x00000100
        /*00e0*/ 	.word	0x00000001
        /*00e4*/ 	.word	0x00000001


	//----- nvinfo : EIATTR_CBANK_PARAM_SIZE
	.align		4
.L_399:
        /*00e8*/ 	.byte	0x03, 0x19
        /*00ea*/ 	.short	0x0031


	//----- nvinfo : EIATTR_PARAM_CBANK
	.align		4
        /*00ec*/ 	.byte	0x04, 0x0a
        /*00ee*/ 	.short	(.L_401 - .L_400)
	.align		4
.L_400:
        /*00f0*/ 	.word	index@(.nv.constant0._ZN3cub18CUB_300001_SM_10006detail10radix_sort31DeviceRadixSortSingleTileKernelINS1_5radix10policy_hubIiN4cuda3std3__45tupleIJixEEEyE10Policy1000ELNS0_9SortOrderE0EiSA_yNS1_21identity_decomposer_tEEEvPKT1_PSF_PKT2_PSJ_T3_iiT4_)
        /*00f4*/ 	.short	0x0380
        /*00f6*/ 	.short	0x0031


	//----- nvinfo : EIATTR_SW_WAR
	.align		4
.L_401:
        /*00f8*/ 	.byte	0x04, 0x36
        /*00fa*/ 	.short	(.L_403 - .L_402)
.L_402:
        /*00fc*/ 	.word	0x00000008
.L_403:


//--------------------- .nv.info._ZN3cub18CUB_300001_SM_10006detail4scan16DeviceScanKernelINS2_10policy_hubIiiimN4cuda3std3__44plusIvEEE10Policy1000EN6thrust24THRUST_300001_SM_1000_NS10device_ptrIiEESF_NS0_13ScanTileStateIiLb1EEES9_NS0_8NullTypeEmiLb0ESI_EEvT0_T1_T2_iT3_T4_T5_ --------------------------
	.section	.nv.info._ZN3cub18CUB_300001_SM_10006detail4scan16DeviceScanKernelINS2_10policy_hubIiiimN4cuda3std3__44plusIvEEE10Policy1000EN6thrust24THRUST_300001_SM_1000_NS10device_ptrIiEESF_NS0_13ScanTileStateIiLb1EEES9_NS0_8NullTypeEmiLb0ESI_EEvT0_T1_T2_iT3_T4_T5_,"",@"SHT_CUDA_INFO"
	.sectionflags	@""
	.align	4


	//----- nvinfo : EIATTR_CUDA_API_VERSION
	.align		4
        /*0000*/ 	.byte	0x04, 0x37
        /*0002*/ 	.short	(.L_405 - .L_404)
.L_404:
        /*0004*/ 	.word	0x00000082


	//----- nvinfo : EIATTR_KPARAM_INFO
	.align		4
.L_405:
        /*0008*/ 	.byte	0x04, 0x17
        /*000a*/ 	.short	(.L_407 - .L_406)
.L_406:
        /*000c*/ 	.word	0x00000000
        /*0010*/ 	.short	0x0006
        /*0012*/ 	.short	0x0020
        /*0014*/ 	.byte	0x00, 0xf0, 0x21, 0x00


	//----- nvinfo : EIATTR_KPARAM_INFO
	.align		4
.L_407:
        /*0018*/ 	.byte	0x04, 0x17
        /*001a*/ 	.short	(.L_409 - .L_408)
.L_408:
        /*001c*/ 	.word	0x00000000
        /*0020*/ 	.short	0x0005
        /*0022*/ 	.short	0x001d
        /*0024*/ 	.byte	0x00, 0xf0, 0x05, 0x00


	//----- nvinfo : EIATTR_KPARAM_INFO
	.align		4
.L_409:
        /*0028*/ 	.byte	0x04, 0x17
        /*002a*/ 	.short	(.L_411 - .L_410)
.L_410:
        /*002c*/ 	.word	0x00000000
        /*0030*/ 	.short	0x0004
        /*0032*/ 	.short	0x001c
        /*0034*/ 	.byte	0x00, 0xf0, 0x05, 0x00


	//----- nvinfo : EIATTR_KPARAM_INFO
	.align		4
.L_411:
        /*0038*/ 	.byte	0x04, 0x17
        /*003a*/ 	.short	(.L_413 - .L_412)
.L_412:
        /*003c*/ 	.word	0x00000000
        /*0040*/ 	.short	0x0003
        /*0042*/ 	.short	0x0018
        /*0044*/ 	.byte	0x00, 0xf0, 0x11, 0x00


	//----- nvinfo : EIATTR_KPARAM_INFO
	.align		4
.L_413:
        /*0048*/ 	.byte	0x04, 0x17
        /*004a*/ 	.short	(.L_415 - .L_414)
.L_414:
        /*004c*/ 	.word	0x00000000
        /*0050*/ 	.short	0x0002
        /*0052*/ 	.short	0x0010
        /*0054*/ 	.byte	0x00, 0xf0, 0x21, 0x00


	//----- nvinfo : EIATTR_KPARAM_INFO
	.align		4
.L_415:
        /*0058*/ 	.byte	0x04, 0x17
        /*005a*/ 	.short	(.L_417 - .L_416)
.L_416:
        /*005c*/ 	.word	0x00000000
        /*0060*/ 	.short	0x0001
        /*0062*/ 	.short	0x0008
        /*0064*/ 	.byte	0x00, 0xf0, 0x21, 0x00


	//----- nvinfo : EIATTR_KPARAM_INFO
	.align		4
.L_417:
        /*0068*/ 	.byte	0x04, 0x17
        /*006a*/ 	.short	(.L_419 - .L_418)
.L_418:
        /*006c*/ 	.word	0x00000000
        /*0070*/ 	.short	0x0000
        /*0072*/ 	.short	0x0000
        /*0074*/ 	.byte	0x00, 0xf0, 0x21, 0x00


	//----- nvinfo : EIATTR_SPARSE_MMA_MASK
	.align		4
.L_419:
        /*0078*/ 	.byte	0x03, 0x50
        /*007a*/ 	.short	0x0000


	//----- nvinfo : EIATTR_MAXREG_COUNT
	.align		4
        /*007c*/ 	.byte	0x03, 0x1b
        /*007e*/ 	.short	0x0080


	//----- nvinfo : EIATTR_NUM_BARRIERS
	.align		4
        /*0080*/ 	.byte	0x02, 0x4c
        /*0082*/ 	.byte	0x01
	.zero		1


	//----- nvinfo : EIATTR_MERCURY_ISA_VERSION
	.align		4
        /*0084*/ 	.byte	0x03, 0x5f
        /*0086*/ 	.short	0x0101


	//----- nvinfo : EIATTR_COOP_GROUP_MASK_REGIDS
	.align		4
        /*0088*/ 	.byte	0x04, 0x29
        /*008a*/ 	.short	(.L_421 - .L_420)


	//   ....[0]....
.L_420:
        /*008c*/ 	.word	0xffffffff


	//   ....[1]....
        /*0090*/ 	.word	0xffffffff


	//   ....[2]....
        /*0094*/ 	.word	0xffffffff


	//   ....[3]....
        /*0098*/ 	.word	0xffffffff


	//   ....[4]....
        /*009c*/ 	.word	0xffffffff


	//   ....[5]....
        /*00a0*/ 	.word	0xffffffff


	//   ....[6]....
        /*00a4*/ 	.word	0xffffffff


	//   ....[7]....
        /*00a8*/ 	.word	0xffffffff


	//   ....[8]....
        /*00ac*/ 	.word	0xffffffff


	//   ....[9]....
        /*00b0*/ 	.word	0xffffffff


	//   ....[10]....
        /*00b4*/ 	.word	0xffffffff


	//   ....[11]....
        /*00b8*/ 	.word	0xffffffff


	//   ....[12]....
        /*00bc*/ 	.word	0xffffffff


	//   ....[13]....
        /*00c0*/ 	.word	0xffffffff


	//   ....[14]....
        /*00c4*/ 	.word	0xffffffff


	//   ....[15]....
        /*00c8*/ 	.word	0xffffffff


	//   ....[16]....
        /*00cc*/ 	.word	0xffffffff


	//   ....[17]....
        /*00d0*/ 	.word	0xffffffff


	//   ....[18]....
        /*00d4*/ 	.word	0xffffffff


	//   ....[19]....
        /*00d8*/ 	.word	0xffffffff


	//   ....[20]....
        /*00dc*/ 	.word	0xffffffff


	//   ....[21]....
        /*00e0*/ 	.word	0xffffffff


	//   ....[22]....
        /*00e4*/ 	.word	0xffffffff


	//   ....[23]....
        /*00e8*/ 	.word	0xffffffff


	//   ....[24]....
        /*00ec*/ 	.word	0xffffffff


	//   ....[25]....
        /*00f0*/ 	.word	0xffffffff


	//   ....[26]....
        /*00f4*/ 	.word	0xffffffff


	//   ....[27]....
        /*00f8*/ 	.word	0xffffffff


	//   ....[28]....
        /*00fc*/ 	.word	0xffffffff


	//   ....[29]....
        /*0100*/ 	.word	0xffffffff


	//   ....[30]....
        /*0104*/ 	.word	0xffffffff


	//   ....[31]....
        /*0108*/ 	.word	0xffffffff


	//   ....[32]....
        /*010c*/ 	.word	0xffffffff


	//   ....[33]....
        /*0110*/ 	.word	0xffffffff


	//   ....[34]....
        /*0114*/ 	.word	0xffffffff


	//   ....[35]....
        /*0118*/ 	.word	0xffffffff


	//   ....[36]....
        /*011c*/ 	.word	0xffffffff


	//   ....[37]....
        /*0120*/ 	.word	0xffffffff


	//   ....[38]....
        /*0124*/ 	.word	0xffffffff


	//   ....[39]....
        /*0128*/ 	.word	0xffffffff


	//   ....[40]....
        /*012c*/ 	.word	0xffffffff


	//   ....[41]....
        /*0130*/ 	.word	0xffffffff


	//   ....[42]....
        /*0134*/ 	.word	0xffffffff


	//   ....[43]....
        /*0138*/ 	.word	0xffffffff


	//   ....[44]....
        /*013c*/ 	.word	0xffffffff


	//   ....[45]....
        /*0140*/ 	.word	0xffffffff


	//   ....[46]....
        /*0144*/ 	.word	0xffffffff


	//   ....[47]....
        /*0148*/ 	.word	0xffffffff


	//   ....[48]....
        /*014c*/ 	.word	0xffffffff


	//   ....[49]....
        /*0150*/ 	.word	0xffffffff


	//   ....[50]....
        /*0154*/ 	.word	0xffffffff


	//   ....[51]....
        /*0158*/ 	.word	0xffffffff


	//   ....[52]....
        /*015c*/ 	.word	0xffffffff


	//   ....[53]....
        /*0160*/ 	.word	0xffffffff


	//   ....[54]....
        /*0164*/ 	.word	0xffffffff


	//   ....[55]....
        /*0168*/ 	.word	0xffffffff


	//   ....[56]....
        /*016c*/ 	.word	0xffffffff


	//   ....[57]....
        /*0170*/ 	.word	0xffffffff


	//   ....[58]....
        /*0174*/ 	.word	0xffffffff


	//   ....[59]....
        /*0178*/ 	.word	0xffffffff


	//   ....[60]....
        /*017c*/ 	.word	0x05000008


	//   ....[61]....
        /*0180*/ 	.word	0x05000008


	//   ....[62]....
        /*0184*/ 	.word	0x05000008


	//   ....[63]....
        /*0188*/ 	.word	0x05000008


	//   ....[64]....
        /*018c*/ 	.word	0x05000008


	//   ....[65]....
        /*0190*/ 	.word	0x05000008


	//   ....[66]....
        /*0194*/ 	.word	0x05000008


	//   ....[67]....
        /*0198*/ 	.word	0x05000008


	//   ....[68]....
        /*019c*/ 	.word	0x05000008


	//   ....[69]....
        /*01a0*/ 	.word	0x05000008


	//   ....[70]....
        /*01a4*/ 	.word	0x05000008


	//   ....[71]....
        /*01a8*/ 	.word	0x05000008


	//   ....[72]....
        /*01ac*/ 	.word	0x05000008


	//   ....[73]....
        /*01b0*/ 	.word	0x05000008


	//   ....[74]....
        /*01b4*/ 	.word	0x05000008


	//   ....[75]....
        /*01b8*/ 	.word	0x05000008


	//   ....[76]....
        /*01bc*/ 	.word	0x05000008


	//   ....[77]....
        /*01c0*/ 	.word	0x05000008


	//   ....[78]....
        /*01c4*/ 	.word	0x05000008


	//   ....[79]....
        /*01c8*/ 	.word	0x05000008


	//   ....[80]....
        /*01cc*/ 	.word	0x05000008


	//   ....[81]....
        /*01d0*/ 	.word	0x05000008


	//   ....[82]....
        /*01d4*/ 	.word	0x05000008


	//   ....[83]....
        /*01d8*/ 	.word	0x05000008


	//   ....[84]....
        /*01dc*/ 	.word	0x05000008


	//   ....[85]....
        /*01e0*/ 	.word	0x05000008


	//   ....[86]....
        /*01e4*/ 	.word	0x05000008


	//   ....[87]....
        /*01e8*/ 	.word	0x05000008


	//   ....[88]....
        /*01ec*/ 	.word	0x05000008


	//   ....[89]....
        /*01f0*/ 	.word	0x05000008


	//   ....[90]....
        /*01f4*/ 	.word	0x05000008


	//   ....[91]....
        /*01f8*/ 	.word	0x05000008


	//   ....[92]....
        /*01fc*/ 	.word	0x05000008


	//   ....[93]....
        /*0200*/ 	.word	0x05000008


	//   ....[94]....
        /*0204*/ 	.word	0x05000008


	//   ....[95]....
        /*0208*/ 	.word	0x05000008


	//----- nvinfo : EIATTR_COOP_GROUP_INSTR_OFFSETS
	.align		4
.L_421:
        /*020c*/ 	.byte	0x04, 0x28
        /*020e*/ 	.short	(.L_423 - .L_422)


	//   ....[0]....
.L_422:
        /*0210*/ 	.word	0x00000470


	//   ....[1]....
        /*0214*/ 	.word	0x000006a0


	//   ....[2]....
        /*0218*/ 	.word	0x000006c0


	//   ....[3]....
        /*021c*/ 	.word	0x000006e0


	//   ....[4]....
        /*0220*/ 	.word	0x00000700


	//   ....[5]....
        /*0224*/ 	.word	0x00000720


	//   ....[6]....
        /*0228*/ 	.word	0x00000b20


	//   ....[7]....
        /*022c*/ 	.word	0x00000b40


	//   ....[8]....
        /*0230*/ 	.word	0x00000b60


	//   ....[9]....
        /*0234*/ 	.word	0x00000b80


	//   ....[10]....
        /*0238*/ 	.word	0x00000ba0


	//   ....[11]....
        /*023c*/ 	.word	0x00000fa0


	//   ....[12]....
        /*0240*/ 	.word	0x00001030


	//   ....[13]....
        /*0244*/ 	.word	0x00001090


	//   ....[14]....
        /*0248*/ 	.word	0x00001130


	//   ....[15]....
        /*024c*/ 	.word	0x00001190


	//   ....[16]....
        /*0250*/ 	.word	0x000011d0


	//   ....[17]....
        /*0254*/ 	.word	0x00001220


	//   ....[18]....
        /*0258*/ 	.word	0x00001270


	//   ....[19]....
        /*025c*/ 	.word	0x00001280


	//   ....[20]....
        /*0260*/ 	.word	0x00001360


	//   ....[21]....
        /*0264*/ 	.word	0x000013f0


	//   ....[22]....
        /*0268*/ 	.word	0x00001440


	//   ....[23]....
        /*026c*/ 	.word	0x000014a0


	//   ....[24]....
        /*0270*/ 	.word	0x00001500


	//   ....[25]....
        /*0274*/ 	.word	0x00001540


	//   ....[26]....
        /*0278*/ 	.word	0x00001580


	//   ....[27]....
        /*027c*/ 	.word	0x000015c0


	//   ....[28]....
        /*0280*/ 	.word	0x000015d0


	//   ....[29]....
        /*0284*/ 	.word	0x00001a50


	//   ....[30]....
        /*0288*/ 	.word	0x00002410


	//   ....[31]....
        /*028c*/ 	.word	0x00002640


	//   ....[32]....
        /*0290*/ 	.word	0x00002660


	//   ....[33]....
        /*0294*/ 	.word	0x00002680


	//   ....[34]....
        /*0298*/ 	.word	0x000026a0


	//   ....[35]....
        /*029c*/ 	.word	0x000026c0


	//   ....[36]....
        /*02a0*/ 	.word	0x00002a50


	//   ....[37]....
        /*02a4*/ 	.word	0x00002a70


	//   ....[38]....
        /*02a8*/ 	.word	0x00002a90


	//   ....[39]....
        /*02ac*/ 	.word	0x00002ab0


	//   ....[40]....
        /*02b0*/ 	.word	0x00002ad0


	//   ....[41]....
        /*02b4*/ 	.word	0x00002ed0


	//   ....[42]....
        /*02b8*/ 	.word	0x00002f60


	//   ....[43]....
        /*02bc*/ 	.word	0x00002fc0


	//   ....[44]....
        /*02c0*/ 	.word	0x00003030


	//   ....[45]....
        /*02c4*/ 	.word	0x00003090


	//   ....[46]....
        /*02c8*/ 	.word	0x000030f0


	//   ....[47]....
        /*02cc*/ 	.word	0x00003140


	//   ....[48]....
        /*02d0*/ 	.word	0x000031a0


	//   ....[49]....
        /*02d4*/ 	.word	0x000031b0


	//   ....[50]....
        /*02d8*/ 	.word	0x00003290


	//   ....[51]....
        /*02dc*/ 	.word	0x00003320


	//   ....[52]....
        /*02e0*/ 	.word	0x00003370


	//   ....[53]....
        /*02e4*/ 	.word	0x000033e0


	//   ....[54]....
        /*02e8*/ 	.word	0x00003440


	//   ....[55]....
        /*02ec*/ 	.word	0x00003490


	//   ....[56]....
        /*02f0*/ 	.word	0x000034f0


	//   ....[57]....
        /*02f4*/ 	.word	0x00003530


	//   ....[58]....
        /*02f8*/ 	.word	0x00003540


	//   ....[59]....
        /*02fc*/ 	.word	0x000039a0


	//   ....[60]....
        /*0300*/ 	.word	0x00003f50


	//   ....[61]....
        /*0304*/ 	.word	0x00003fd0


	//   ....[62]....
        /*0308*/ 	.word	0x00004070


	//   ....[63]....
        /*030c*/ 	.word	0x00004160


	//   ....[64]....
        /*0310*/ 	.word	0x000041e0


	//   ....[65]....
        /*0314*/ 	.word	0x00004260


	//   ....[66]....
        /*0318*/ 	.word	0x000042e0


	//   ....[67]....
        /*031c*/ 	.word	0x00004360


	//   ....[68]....
        /*0320*/ 	.word	0x00004400


	//   ....[69]....
        /*0324*/ 	.word	0x00004470


	//   ....[70]....
        /*0328*/ 	.word	0x000044f0


	//   ....[71]....
        /*032c*/ 	.word	0x00004570


	//   ....[72]....
        /*0330*/ 	.word	0x00004620


	//   ....[73]....
        /*0334*/ 	.word	0x000046a0


	//   ....[74]....
        /*0338*/ 	.word	0x00004710


	//   ....[75]....
        /*033c*/ 	.word	0x00004780


	//   ....[76]....
        /*0340*/ 	.word	0x000047f0


	//   ....[77]....
        /*0344*/ 	.word	0x00004850


	//   ....[78]....
        /*0348*/ 	.word	0x000048c0


	//   ....[79]....
        /*034c*/ 	.word	0x00004940


	//   ....[80]....
        /*0350*/ 	.word	0x000049e0


	//   ....[81]....
        /*0354*/ 	.word	0x00004ab0


	//   ....[82]....
        /*0358*/ 	.word	0x00004b30


	//   ....[83]....
        /*035c*/ 	.word	0x00004bd0


	//   ....[84]....
        /*0360*/ 	.word	0x00004c60


	//   ....[85]....
        /*0364*/ 	.word	0x00004cd0


	//   ....[86]....
        /*0368*/ 	.word	0x00004d70


	//   ....[87]....
        /*036c*/ 	.word	0x00004de0


	//   ....[88]....
        /*0370*/ 	.word	0x00004e60


	//   ....[89]....
        /*0374*/ 	.word	0x00004ee0


	//   ....[90]....
        /*0378*/ 	.word	0x00004f90


	//   ....[91]....
        /*037c*/ 	.word	0x00005030


	//   ....[92]....
        /*0380*/ 	.word	0x000050c0


	//   ....[93]....
        /*0384*/ 	.word	0x00005160


	//   ....[94]....
        /*0388*/ 	.word	0x000051e0


	//   ....[95]....
        /*038c*/ 	.word	0x00005240


	//----- nvinfo : EIATTR_VRC_CTA_INIT_COUNT
	.align		4
.L_423:
        /*0390*/ 	.byte	0x02, 0x4a
	.zero		1
	.zero		1


	//----- nvinfo : EIATTR_EXIT_INSTR_OFFSETS
	.align		4
        /*0394*/ 	.byte	0x04, 0x1c
        /*0396*/ 	.short	(.L_425 - .L_424)


	//   ....[0]....
.L_424:
        /*0398*/ 	.word	0x00001cc0


	//   ....[1]....
        /*039c*/ 	.word	0x00001cf0


	//   ....[2]....
        /*03a0*/ 	.word	0x00003ee0


	//   ....[3]....
        /*03a4*/ 	.word	0x00003f00


	//----- nvinfo : EIATTR_MAX_THREADS
	.align		4
.L_425:
        /*03a8*/ 	.byte	0x04, 0x05
        /*03aa*/ 	.short	(.L_427 - .L_426)
.L_426:
        /*03ac*/ 	.word	0x000001a0
        /*03b0*/ 	.word	0x00000001
        /*03b4*/ 	.word	0x00000001


	//----- nvinfo : EIATTR_CRS_STACK_SIZE
	.align		4
.L_427:
        /*03b8*/ 	.byte	0x04, 0x1e
        /*03ba*/ 	.short	(.L_429 - .L_428)
.L_428:
        /*03bc*/ 	.word	0x00000000


	//----- nvinfo : EIATTR_CBANK_PARAM_SIZE
	.align		4
.L_429:
        /*03c0*/ 	.byte	0x03, 0x19
        /*03c2*/ 	.short	0x0028


	//----- nvinfo : EIATTR_PARAM_CBANK
	.align		4
        /*03c4*/ 	.byte	0x04, 0x0a
        /*03c6*/ 	.short	(.L_431 - .L_430)
	.align		4
.L_430:
        /*03c8*/ 	.word	index@(.nv.constant0._ZN3cub18CUB_300001_SM_10006detail4scan16DeviceScanKernelINS2_10policy_hubIiiimN4cuda3std3__44plusIvEEE10Policy1000EN6thrust24THRUST_300001_SM_1000_NS10device_ptrIiEESF_NS0_13ScanTileStateIiLb1EEES9_NS0_8NullTypeEmiLb0ESI_EEvT0_T1_T2_iT3_T4_T5_)
        /*03cc*/ 	.short	0x0380
        /*03ce*/ 	.short	0x0028


	//----- nvinfo : EIATTR_SW_WAR
	.align		4
.L_431:
        /*03d0*/ 	.byte	0x04, 0x36
        /*03d2*/ 	.short	(.L_433 - .L_432)
.L_432:
        /*03d4*/ 	.word	0x00000008
.L_433:


//--------------------- .nv.info._ZN3cub18CUB_300001_SM_10006detail4scan16DeviceScanKernelINS2_10policy_hubIiiijN4cuda3std3__44plusIvEEE10Policy1000EN6thrust24THRUST_300001_SM_1000_NS10device_ptrIiEESF_NS0_13ScanTileStateIiLb1EEES9_NS0_8NullTypeEjiLb0ESI_EEvT0_T1_T2_iT3_T4_T5_ --------------------------
	.section	.nv.info._ZN3cub18CUB_300001_SM_10006detail4scan16DeviceScanKernelINS2_10policy_hubIiiijN4cuda3std3__44plusIvEEE10Policy1000EN6thrust24THRUST_300001_SM_1000_NS10device_ptrIiEESF_NS0_13ScanTileStateIiLb1EEES9_NS0_8NullTypeEjiLb0ESI_EEvT0_T1_T2_iT3_T4_T5_,"",@"SHT_CUDA_INFO"
	.sectionflags	@""
	.align	4


	//----- nvinfo : EIATTR_CUDA_API_VERSION
	.align		4
        /*0000*/ 	.byte	0x04, 0x37
        /*0002*/ 	.short	(.L_435 - .L_434)
.L_434:
        /*0004*/ 	.word	0x00000082


	//----- nvinfo : EIATTR_KPARAM_INFO
	.align		4
.L_435:
        /*0008*/ 	.byte	0x04, 0x17
        /*000a*/ 	.short	(.L_437 - .L_436)
.L_436:
        /*000c*/ 	.word	0x00000000
        /*0010*/ 	.short	0x0006
        /*0012*/ 	.short	0x0020
        /*0014*/ 	.byte	0x00, 0xf0, 0x11, 0x00


	//----- nvinfo : EIATTR_KPARAM_INFO
	.align		4
.L_437:
        /*0018*/ 	.byte	0x04, 0x17
        /*001a*/ 	.short	(.L_439 - .L_438)
.L_438:
        /*001c*/ 	.word	0x00000000
        /*0020*/ 	.short	0x0005
        /*0022*/ 	.short	0x001d
        /*0024*/ 	.byte	0x00, 0xf0, 0x05, 0x00


	//----- nvinfo : EIATTR_KPARAM_INFO
	.align		4
.L_439:
        /*0028*/ 	.byte	0x04, 0x17
        /*002a*/ 	.short	(.L_441 - .L_440)
.L_440:
        /*002c*/ 	.word	0x00000000
        /*0030*/ 	.short	0x0004
        /*0032*/ 	.short	0x001c
        /*0034*/ 	.byte	0x00, 0xf0, 0x05, 0x00


	//----- nvinfo : EIATTR_KPARAM_INFO
	.align		4
.L_441:
        /*0038*/ 	.byte	0x04, 0x17
        /*003a*/ 	.short	(.L_443 - .L_442)
.L_442:
        /*003c*/ 	.word	0x00000000
        /*0040*/ 	.short	0x0003
        /*0042*/ 	.short	0x0018
        /*0044*/ 	.byte	0x00, 0xf0, 0x11, 0x00


	//----- nvinfo : EIATTR_KPARAM_INFO
	.align		4
.L_443:
        /*0048*/ 	.byte	0x04, 0x17
        /*004a*/ 	.short	(.L_445 - .L_444)
.L_444:
        /*004c*/ 	.word	0x00000000
        /*0050*/ 	.short	0x0002
        /*0052*/ 	.short	0x0010
        /*0054*/ 	.byte	0x00, 0xf0, 0x21, 0x00


	//----- nvinfo : EIATTR_KPARAM_INFO
	.align		4
.L_445:
        /*0058*/ 	.byte	0x04, 0x17
        /*005a*/ 	.short	(.L_447 - .L_446)
.L_446:
        /*005c*/ 	.word	0x00000000
        /*0060*/ 	.short	0x0001
        /*0062*/ 	.short	0x0008
        /*0064*/ 	.byte	0x00, 0xf0, 0x21, 0x00


	//----- nvinfo : EIATTR_KPARAM_INFO
	.align		4
.L_447:
        /*0068*/ 	.byte	0x04, 0x17
        /*006a*/ 	.short	(.L_449 - .L_448)
.L_448:
        /*006c*/ 	.word	0x00000000
        /*0070*/ 	.short	0x0000
        /*0072*/ 	.short	0x0000
        /*0074*/ 	.byte	0x00, 0xf0, 0x21, 0x00


	//----- nvinfo : EIATTR_SPARSE_MMA_MASK
	.align		4
.L_449:
        /*0078*/ 	.byte	0x03, 0x50
        /*007a*/ 	.short	0x0000


	//----- nvinfo : EIATTR_MAXREG_COUNT
	.align		4
        /*007c*/ 	.byte	0x03, 0x1b
        /*007e*/ 	.short	0x00a8


	//----- nvinfo : EIATTR_NUM_BARRIERS
	.align		4
        /*0080*/ 	.byte	0x02, 0x4c
        /*0082*/ 	.byte	0x01
	.zero		1


	//----- nvinfo : EIATTR_MERCURY_ISA_VERSION
	.align		4
        /*0084*/ 	.byte	0x03, 0x5f
        /*0086*/ 	.short	0x0101


	//----- nvinfo : EIATTR_UNUSED_LOAD_BYTE_OFFSET
	.align		4
        /*0088*/ 	.byte	0x04, 0x44
        /*008a*/ 	.short	(.L_451 - .L_450)


	//   ....[0]....
.L_450:
        /*008c*/ 	.word	0x00002a20
        /*0090*/ 	.word	0x00000fff


	//----- nvinfo : EIATTR_COOP_GROUP_MASK_REGIDS
	.align		4
.L_451:
        /*0094*/ 	.byte	0x04, 0x29
        /*0096*/ 	.short	(.L_453 - .L_452)


	//   ....[0]....
.L_452:
        /*0098*/ 	.word	0xffffffff


	//   ....[1]....
        /*009c*/ 	.word	0xffffffff


	//   ....[2]....
        /*00a0*/ 	.word	0xffffffff


	//   ....[3]....
        /*00a4*/ 	.word	0xffffffff


	//   ....[4]....
        /*00a8*/ 	.word	0xffffffff


	//   ....[5]....
        /*00ac*/ 	.word	0xffffffff


	//   ....[6]....
        /*00b0*/ 	.word	0xffffffff


	//   ....[7]....
        /*00b4*/ 	.word	0xffffffff


	//   ....[8]....
        /*00b8*/ 	.word	0xffffffff


	//   ....[9]....
        /*00bc*/ 	.word	0xffffffff


	//   ....[10]....
        /*00c0*/ 	.word	0xffffffff


	//   ....[11]....
        /*00c4*/ 	.word	0xffffffff


	//   ....[12]....
        /*00c8*/ 	.word	0xffffffff


	//   ....[13]....
        /*00cc*/ 	.word	0xffffffff


	//   ....[14]....
        /*00d0*/ 	.word	0xffffffff


	//   ....[15]....
        /*00d4*/ 	.word	0xffffffff


	//   ....[16]....
        /*00d8*/ 	.word	0xffffffff


	//   ....[17]....
        /*00dc*/ 	.word	0xffffffff


	//   ....[18]....
        /*00e0*/ 	.word	0xffffffff


	//   ....[19]....
        /*00e4*/ 	.word	0xffffffff


	//   ....[20]....
        /*00e8*/ 	.word	0xffffffff


	//   ....[21]....
        /*00ec*/ 	.word	0xffffffff


	//   ....[22]....
        /*00f0*/ 	.word	0xffffffff


	//   ....[23]....
        /*00f4*/ 	.word	0xffffffff


	//   ....[24]....
        /*00f8*/ 	.word	0xffffffff


	//   ....[25]....
        /*00fc*/ 	.word	0xffffffff


	//   ....[26]....
        /*0100*/ 	.word	0xffffffff


	//   ....[27]....
        /*0104*/ 	.word	0xffffffff


	//   ....[28]....
        /*0108*/ 	.word	0xffffffff


	//   ....[29]....
        /*010c*/ 	.word	0xffffffff


	//   ....[30]....
        /*0110*/ 	.word	0xffffffff


	//   ....[31]....
        /*0114*/ 	.word	0xffffffff


	//   ....[32]....
        /*0118*/ 	.word	0xffffffff


	//   ....[33]....
        /*011c*/ 	.word	0xffffffff


	//   ....[34]....
        /*0120*/ 	.word	0xffffffff


	//   ....[35]....
        /*0124*/ 	.word	0xffffffff


	//   ....[36]....
        /*0128*/ 	.word	0xffffffff


	//   ....[37]....
        /*012c*/ 	.word	0xffffffff


	//   ....[38]....
        /*0130*/ 	.word	0xffffffff


	//   ....[39]....
        /*0134*/ 	.word	0xffffffff


	//   ....[40]....
        /*0138*/ 	.word	0xffffffff


	//   ....[41]....
        /*013c*/ 	.word	0xffffffff


	//   ....[42]....
        /*0140*/ 	.word	0xffffffff


	//   ....[43]....
        /*0144*/ 	.word	0xffffffff


	//   ....[44]....
        /*0148*/ 	.word	0xffffffff


	//   ....[45]....
        /*014c*/ 	.word	0xffffffff


	//   ....[46]....
        /*0150*/ 	.word	0xffffffff


	//   ....[47]....
        /*0154*/ 	.word	0xffffffff


	//   ....[48]....
        /*0158*/ 	.word	0xffffffff


	//   ....[49]....
        /*015c*/ 	.word	0xffffffff


	//   ....[50]....
        /*0160*/ 	.word	0xffffffff


	//   ....[51]....
        /*0164*/ 	.word	0xffffffff


	//   ....[52]....
        /*0168*/ 	.word	0xffffffff


	//   ....[53]....
        /*016c*/ 	.word	0xffffffff


	//   ....[54]....
        /*0170*/ 	.word	0xffffffff


	//   ....[55]....
        /*0174*/ 	.word	0xffffffff


	//   ....[56]....
        /*0178*/ 	.word	0xffffffff


	//   ....[57]....
        /*017c*/ 	.word	0xffffffff


	//   ....[58]....
        /*0180*/ 	.word	0xffffffff


	//   ....[59]....
        /*0184*/ 	.word	0xffffffff


	//   ....[60]....
        /*0188*/ 	.word	0x05000015


	//   ....[61]....
        /*018c*/ 	.word	0x05000015


	//   ....[62]....
        /*0190*/ 	.word	0x05000015


	//   ....[63]....
        /*0194*/ 	.word	0x05000015


	//   ....[64]....
        /*0198*/ 	.word	0x05000015


	//   ....[65]....
        /*019c*/ 	.word	0x05000015


	//   ....[66]....
        /*01a0*/ 	.word	0x05000015


	//   ....[67]....
        /*01a4*/ 	.word	0x05000015


	//   ....[68]....
        /*01a8*/ 	.word	0x05000015


	//   ....[69]....
        /*01ac*/ 	.word	0x05000015


	//   ....[70]....
        /*01b0*/ 	.word	0x05000015


	//   ....[71]....
        /*01b4*/ 	.word	0x05000015


	//   ....[72]....
        /*01b8*/ 	.word	0x05000015


	//   ....[73]....
        /*01bc*/ 	.word	0x05000015


	//   ....[74]....
        /*01c0*/ 	.word	0x05000015


	//   ....[75]....
        /*01c4*/ 	.word	0x05000015


	//   ....[76]....
        /*01c8*/ 	.word	0x05000015


	//   ....[77]....
        /*01cc*/ 	.word	0x05000015


	//   ....[78]....
        /*01d0*/ 	.word	0x05000015


	//   ....[79]....
        /*01d4*/ 	.word	0x05000015


	//   ....[80]....
        /*01d8*/ 	.word	0x05000015


	//   ....[81]....
        /*01dc*/ 	.word	0x05000015


	//   ....[82]....
        /*01e0*/ 	.word	0x05000015


	//   ....[83]....
        /*01e4*/ 	.word	0x05000015


	//   ....[84]....
        /*01e8*/ 	.word	0x05000015


	//   ....[85]....
        /*01ec*/ 	.word	0x05000015


	//   ....[86]....
        /*01f0*/ 	.word	0x05000015


	//   ....[87]....
        /*01f4*/ 	.word	0x05000015


	//   ....[88]....
        /*01f8*/ 	.word	0x05000015


	//   ....[89]....
        /*01fc*/ 	.word	0x05000015


	//   ....[90]....
        /*0200*/ 	.word	0x05000015


	//   ....[91]....
        /*0204*/ 	.word	0x05000015


	//   ....[92]....
        /*0208*/ 	.word	0x05000015


	//   ....[93]....
        /*020c*/ 	.word	0x05000015


	//   ....[94]....
        /*0210*/ 	.word	0x05000015


	//   ....[95]....
        /*0214*/ 	.word	0x05000015


	//----- nvinfo : EIATTR_COOP_GROUP_INSTR_OFFSETS
	.align		4
.L_453:
        /*0218*/ 	.byte	0x04, 0x28
        /*021a*/ 	.short	(.L_455 - .L_454)


	//   ....[0]....
.L_454:
        /*021c*/ 	.word	0x000004b0


	//   ....[1]....
        /*0220*/ 	.word	0x00000680


	//   ....[2]....
        /*0224*/ 	.word	0x000006a0


	//   ....[3]....
        /*0228*/ 	.word	0x000006c0


	//   ....[4]....
        /*022c*/ 	.word	0x000006e0


	//   ....[5]....
        /*0230*/ 	.word	0x00000700


	//   ....[6]....
        /*0234*/ 	.word	0x00000ae0


	//   ....[7]....
        /*0238*/ 	.word	0x00000b00


	//   ....[8]....
        /*023c*/ 	.word	0x00000b20


	//   ....[9]....
        /*0240*/ 	.word	0x00000b40


	//   ....[10]....
        /*0244*/ 	.word	0x00000b60


	//   ....[11]....
        /*0248*/ 	.word	0x00000f10


	//   ....[12]....
        /*024c*/ 	.word	0x000010e0


	//   ....[13]....
        /*0250*/ 	.word	0x00001140


	//   ....[14]....
        /*0254*/ 	.word	0x000011d0


	//   ....[15]....
        /*0258*/ 	.word	0x00001230


	//   ....[16]....
        /*025c*/ 	.word	0x00001280


	//   ....[17]....
        /*0260*/ 	.word	0x000012e0


	//   ....[18]....
        /*0264*/ 	.word	0x00001320


	//   ....[19]....
        /*0268*/ 	.word	0x00001330


	//   ....[20]....
        /*026c*/ 	.word	0x000013f0


	//   ....[21]....
        /*0270*/ 	.word	0x000015c0


	//   ....[22]....
        /*0274*/ 	.word	0x00001610


	//   ....[23]....
        /*0278*/ 	.word	0x00001670


	//   ....[24]....
        /*027c*/ 	.word	0x000016d0


	//   ....[25]....
        /*0280*/ 	.word	0x00001710


	//   ....[26]....
        /*0284*/ 	.word	0x00001750


	//   ....[27]....
        /*0288*/ 	.word	0x00001790


	//   ....[28]....
        /*028c*/ 	.word	0x000017a0


	//   ....[29]....
        /*0290*/ 	.word	0x00001c60


	//   ....[30]....
        /*0294*/ 	.word	0x00002740


	//   ....[31]....
        /*0298*/ 	.word	0x00002910


	//   ....[32]....
        /*029c*/ 	.word	0x00002930


	//   ....[33]....
        /*02a0*/ 	.word	0x00002950


	//   ....[34]....
        /*02a4*/ 	.word	0x00002970


	//   ....[35]....
        /*02a8*/ 	.word	0x00002990


	//   ....[36]....
        /*02ac*/ 	.word	0x00002d10


	//   ....[37]....
        /*02b0*/ 	.word	0x00002d30


	//   ....[38]....
        /*02b4*/ 	.word	0x00002d50


	//   ....[39]....
        /*02b8*/ 	.word	0x00002d70


	//   ....[40]....
        /*02bc*/ 	.word	0x00002d90


	//   ....[41]....
        /*02c0*/ 	.word	0x00003140


	//   ....[42]....
        /*02c4*/ 	.word	0x00003310


	//   ....[43]....
        /*02c8*/ 	.word	0x00003370


	//   ....[44]....
        /*02cc*/ 	.word	0x000033e0


	//   ....[45]....
        /*02d0*/ 	.word	0x00003430


	//   ....[46]....
        /*02d4*/ 	.word	0x00003480


	//   ....[47]....
        /*02d8*/ 	.word	0x000034c0


	//   ....[48]....
        /*02dc*/ 	.word	0x00003530


	//   ....[49]....
        /*02e0*/ 	.word	0x00003540


	//   ....[50]....
        /*02e4*/ 	.word	0x00003620


	//   ....[51]....
        /*02e8*/ 	.word	0x000037f0


	//   ....[52]....
        /*02ec*/ 	.word	0x00003840


	//   ....[53]....
        /*02f0*/ 	.word	0x000038c0


	//   ....[54]....
        /*02f4*/ 	.word	0x00003910


	//   ....[55]....
        /*02f8*/ 	.word	0x00003960


	//   ....[56]....
        /*02fc*/ 	.word	0x000039c0


	//   ....[57]....
        /*0300*/ 	.word	0x00003a00


	//   ....[58]....
        /*0304*/ 	.word	0x00003a10


	//   ....[59]....
        /*0308*/ 	.word	0x00003eb0


	//   ....[60]....
        /*030c*/ 	.word	0x00004510


	//   ....[61]....
        /*0310*/ 	.word	0x00004590


	//   ....[62]....
        /*0314*/ 	.word	0x00004620


	//   ....[63]....
        /*0318*/ 	.word	0x00004720


	//   ....[64]....
        /*031c*/ 	.word	0x000047a0


	//   ....[65]....
        /*0320*/ 	.word	0x00004840


	//   ....[66]....
        /*0324*/ 	.word	0x000048c0


	//   ....[67]....
        /*0328*/ 	.word	0x00004950


	//   ....[68]....
        /*032c*/ 	.word	0x00004980


	//   ....[69]....
        /*0330*/ 	.word	0x00004a30


	//   ....[70]....
        /*0334*/ 	.word	0x00004ab0


	//   ....[71]....
        /*0338*/ 	.word	0x00004b30


	//   ....[72]....
        /*033c*/ 	.word	0x00004bf0


	//   ....[73]....
        /*0340*/ 	.word	0x00004c80


	//   ....[74]....
        /*0344*/ 	.word	0x00004d00


	//   ....[75]....
        /*0348*/ 	.word	0x00004d80


	//   ....[76]....
        /*034c*/ 	.word	0x00004e00


	//   ....[77]....
        /*0350*/ 	.word	0x00004e60


	//   ....[78]....
        /*0354*/ 	.word	0x00004ed0


	//   ....[79]....
        /*0358*/ 	.word	0x00004f50


	//   ....[80]....
        /*035c*/ 	.word	0x00004fe0


	//   ....[81]....
        /*0360*/ 	.word	0x000050b0


	//   ....[82]....
        /*0364*/ 	.word	0x00005140


	//   ....[83]....
        /*0368*/ 	.word	0x000051d0


	//   ....[84]....
        /*036c*/ 	.word	0x00005260


	//   ....[85]....
        /*0370*/ 	.word	0x00005310


	//   ....[86]....
        /*0374*/ 	.word	0x00005340


	//   ....[87]....
        /*0378*/ 	.word	0x000053f0


	//   ....[88]....
        /*037c*/ 	.word	0x00005470


	//   ....[89]....
        /*0380*/ 	.word	0x000054f0


	//   ....[90]....
        /*0384*/ 	.word	0x000055b0


	//   ....[91]....
        /*0388*/ 	.word	0x00005650


	//   ....[92]....
        /*038c*/ 	.word	0x000056f0


	//   ....[93]....
        /*0390*/ 	.word	0x00005780


	//   ....[94]....
        /*0394*/ 	.word	0x00005800


	//   ....[95]....
        /*0398*/ 	.word	0x00005860


	//----- nvinfo : EIATTR_VRC_CTA_INIT_COUNT
	.align		4
.L_455:
        /*039c*/ 	.byte	0x02, 0x4a
	.zero		1
	.zero		1


	//----- nvinfo : EIATTR_EXIT_INSTR_OFFSETS
	.align		4
        /*03a0*/ 	.byte	0x04, 0x1c
        /*03a2*/ 	.short	(.L_457 - .L_456)


	//   ....[0]....
.L_456:
        /*03a4*/ 	.word	0x00001f30


	//   ....[1]....
        /*03a8*/ 	.word	0x00001f50


	//   ....[2]....
        /*03ac*/ 	.word	0x000044a0


	//   ....[3]....
        /*03b0*/ 	.word	0x000044c0


	//----- nvinfo : EIATTR_MAX_THREADS
	.align		4
.L_457:
        /*03b4*/ 	.byte	0x04, 0x05
        /*03b6*/ 	.short	(.L_459 - .L_458)
.L_458:
        /*03b8*/ 	.word	0x00000180
        /*03bc*/ 	.word	0x00000001
        /*03c0*/ 	.word	0x00000001


	//----- nvinfo : EIATTR_CRS_STACK_SIZE
	.align		4
.L_459:
        /*03c4*/ 	.byte	0x04, 0x1e
        /*03c6*/ 	.short	(.L_461 - .L_460)
.L_460:
        /*03c8*/ 	.word	0x00000000


	//----- nvinfo : EIATTR_CBANK_PARAM_SIZE
	.align		4
.L_461:
        /*03cc*/ 	.byte	0x03, 0x19
        /*03ce*/ 	.short	0x0024


	//----- nvinfo : EIATTR_PARAM_CBANK
	.align		4
        /*03d0*/ 	.byte	0x04, 0x0a
        /*03d2*/ 	.short	(.L_463 - .L_462)
	.align		4
.L_462:
        /*03d4*/ 	.word	index@(.nv.constant0._ZN3cub18CUB_300001_SM_10006detail4scan16DeviceScanKernelINS2_10policy_hubIiiijN4cuda3std3__44plusIvEEE10Policy1000EN6thrust24THRUST_300001_SM_1000_NS10device_ptrIiEESF_NS0_13ScanTileStateIiLb1EEES9_NS0_8NullTypeEjiLb0ESI_EEvT0_T1_T2_iT3_T4_T5_)
        /*03d8*/ 	.short	0x0380
        /*03da*/ 	.short	0x0024


	//----- nvinfo : EIATTR_SW_WAR
	.align		4
.L_463:
        /*03dc*/ 	.byte	0x04, 0x36
        /*03de*/ 	.short	(.L_465 - .L_464)
.L_464:
        /*03e0*/ 	.word	0x00000008
.L_465:


//--------------------- .nv.info._ZN3cub18CUB_300001_SM_10006detail4scan20DeviceScanInitKernelINS0_13ScanTileStateIiLb1EEEEEvT_i --------------------------
	.section	.nv.info._ZN3cub18CUB_300001_SM_10006detail4scan20DeviceScanInitKernelINS0_13ScanTileStateIiLb1EEEEEvT_i,"",@"SHT_CUDA_INFO"
	.sectionflags	@""
	.align	4


	//----- nvinfo : EIATTR_CUDA_API_VERSION
	.align		4
        /*0000*/ 	.byte	0x04, 0x37
        /*0002*/ 	.short	(.L_467 - .L_466)
.L_466:
        /*0004*/ 	.word	0x00000082


	//----- nvinfo : EIATTR_KPARAM_INFO
	.align		4
.L_467:
        /*0008*/ 	.byte	0x04, 0x17
        /*000a*/ 	.short	(.L_469 - .L_468)
.L_468:
        /*000c*/ 	.word	0x00000000
        /*0010*/ 	.short	0x0001
        /*0012*/ 	.short	0x0008
        /*0014*/ 	.byte	0x00, 0xf0, 0x11, 0x00


	//----- nvinfo : EIATTR_KPARAM_INFO
	.align		4
.L_469:
        /*0018*/ 	.byte	0x04, 0x17
        /*001a*/ 	.short	(.L_471 - .L_470)
.L_470:
        /*001c*/ 	.word	0x00000000
        /*0020*/ 	.short	0x0000
        /*0022*/ 	.short	0x0000
        /*0024*/ 	.byte	0x00, 0xf0, 0x21, 0x00


	//----- nvinfo : EIATTR_SPARSE_MMA_MASK
	.align		4
.L_471:
        /*0028*/ 	.byte	0x03, 0x50
        /*002a*/ 	.short	0x0000


	//----- nvinfo : EIATTR_MAXREG_COUNT
	.align		4
        /*002c*/ 	.byte	0x03, 0x1b
        /*002e*/ 	.short	0x00ff


	//----- nvinfo : EIATTR_MERCURY_ISA_VERSION
	.align		4
        /*0030*/ 	.byte	0x03, 0x5f
        /*0032*/ 	.short	0x0101


	//----- nvinfo : EIATTR_VRC_CTA_INIT_COUNT
	.align		4
        /*0034*/ 	.byte	0x02, 0x4a
	.zero		1
	.zero		1


	//----- nvinfo : EIATTR_EXIT_INSTR_OFFSETS
	.align		4
        /*0038*/ 	.byte	0x04, 0x1c
        /*003a*/ 	.short	(.L_473 - .L_472)


	//   ....[0]....
.L_472:
        /*003c*/ 	.word	0x000000f0


	//   ....[1]....
        /*0040*/ 	.word	0x00000130


	//----- nvinfo : EIATTR_CBANK_PARAM_SIZE
	.align		4
.L_473:
        /*0044*/ 	.byte	0x03, 0x19
        /*0046*/ 	.short	0x000c


	//----- nvinfo : EIATTR_PARAM_CBANK
	.align		4
        /*0048*/ 	.byte	0x04, 0x0a
        /*004a*/ 	.short	(.L_475 - .L_474)
	.align		4
.L_474:
        /*004c*/ 	.word	index@(.nv.constant0._ZN3cub18CUB_300001_SM_10006detail4scan20DeviceScanInitKernelINS0_13ScanTileStateIiLb1EEEEEvT_i)
        /*0050*/ 	.short	0x0380
        /*0052*/ 	.short	0x000c


	//----- nvinfo : EIATTR_SW_WAR
	.align		4
.L_475:
        /*0054*/ 	.byte	0x04, 0x36
        /*0056*/ 	.short	(.L_477 - .L_476)
.L_476:
        /*0058*/ 	.word	0x00000008
.L_477:


//--------------------- .nv.info._ZN3cub18CUB_300001_SM_10006detail9transform16transform_kernelINS2_10policy_hubILb1EN4cuda3std3__45tupleIJN6thrust24THRUST_300001_SM_1000_NS6detail15normal_iteratorINSA_7pointerINS8_IJixEEENSA_8cuda_cub3tagENSA_11use_defaultESH_EEEEEEEE10policy1000ElNS7_10__identityENSA_12zip_iteratorINS8_IJNSA_10device_ptrIiEENSP_IxEEEEEEEJPSE_EEEvT0_iT1_T2_DpNS2_10kernel_argIT3_EE --------------------------
	.section	.nv.info._ZN3cub18CUB_300001_SM_10006detail9transform16transform_kernelINS2_10policy_hubILb1EN4cuda3std3__45tupleIJN6thrust24THRUST_300001_SM_1000_NS6detail15normal_iteratorINSA_7pointerINS8_IJixEEENSA_8cuda_cub3tagENSA_11use_defaultESH_EEEEEEEE10policy1000ElNS7_10__identityENSA_12zip_iteratorINS8_IJNSA_10device_ptrIiEENSP_IxEEEEEEEJPSE_EEEvT0_iT1_T2_DpNS2_10kernel_argIT3_EE,"",@"SHT_CUDA_INFO"
	.sectionflags	@""
	.align	4


	//----- nvinfo : EIATTR_CUDA_API_VERSION
	.align		4
        /*0000*/ 	.byte	0x04, 0x37
        /*0002*/ 	.short	(.L_479 - .L_478)
.L_478:
        /*0004*/ 	.word	0x00000082


	//----- nvinfo : EIATTR_KPARAM_INFO
	.align		4
.L_479:
        /*0008*/ 	.byte	0x04, 0x17
        /*000a*/ 	.short	(.L_481 - .L_480)
.L_480:
        /*000c*/ 	.word	0x00000000
        /*0010*/ 	.short	0x0004
        /*0012*/ 	.short	0x0020
        /*0014*/ 	.byte	0x00, 0xf0, 0x41, 0x00


	//----- nvinfo : EIATTR_KPARAM_INFO
	.align		4
.L_481:
        /*0018*/ 	.byte	0x04, 0x17
        /*001a*/ 	.short	(.L_483 - .L_482)
.L_482:
        /*001c*/ 	.word	0x00000000
        /*0020*/ 	.short	0x0003
        /*0022*/ 	.short	0x0010
        /*0024*/ 	.byte	0x00, 0xf0, 0x41, 0x00


	//----- nvinfo : EIATTR_KPARAM_INFO
	.align		4
.L_483:
        /*0028*/ 	.byte	0x04, 0x17
        /*002a*/ 	.short	(.L_485 - .L_484)
.L_484:
        /*002c*/ 	.word	0x00000000
        /*0030*/ 	.short	0x0002
        /*0032*/ 	.short	0x000c
        /*0034*/ 	.byte	0x00, 0xf0, 0x05, 0x00


	//----- nvinfo : EIATTR_KPARAM_INFO
	.align		4
.L_485:
        /*0038*/ 	.byte	0x04, 0x17
        /*003a*/ 	.short	(.L_487 - .L_486)
.L_486:
        /*003c*/ 	.word	0x00000000
        /*0040*/ 	.short	0x0001
        /*0042*/ 	.short	0x0008
        /*0044*/ 	.byte	0x00, 0xf0, 0x11, 0x00


	//----- nvinfo : EIATTR_KPARAM_INFO
	.align		4
.L_487:
        /*0048*/ 	.byte	0x04, 0x17
        /*004a*/ 	.short	(.L_489 - .L_488)
.L_488:
        /*004c*/ 	.word	0x00000000
        /*0050*/ 	.short	0x0000
        /*0052*/ 	.short	0x0000
        /*0054*/ 	.byte	0x00, 0xf0, 0x21, 0x00


	//----- nvinfo : EIATTR_SPARSE_MMA_MASK
	.align		4
.L_489:
        /*0058*/ 	.byte	0x03, 0x50
        /*005a*/ 	.short	0x0000


	//----- nvinfo : EIATTR_MAXREG_COUNT
	.align		4
        /*005c*/ 	.byte	0x03, 0x1b
        /*005e*/ 	.short	0x00ff


	//----- nvinfo : EIATTR_MERCURY_ISA_VERSION
	.align		4
        /*0060*/ 	.byte	0x03, 0x5f
        /*0062*/ 	.short	0x0101


	//----- nvinfo : EIATTR_VRC_CTA_INIT_COUNT
	.align		4
        /*0064*/ 	.byte	0x02, 0x4a
	.zero		1
	.zero		1


	//----- nvinfo : EIATTR_EXIT_INSTR_OFFSETS
	.align		4
        /*0068*/ 	.byte	0x04, 0x1c
        /*006a*/ 	.short	(.L_491 - .L_490)


	//   ....[0]....
.L_490:
        /*006c*/ 	.word	0x000002d0


	//   ....[1]....
        /*0070*/ 	.word	0x00000ba0


	//   ....[2]....
        /*0074*/ 	.word	0x00000e50


	//   ....[3]....
        /*0078*/ 	.word	0x00000fd0


	//   ....[4]....
        /*007c*/ 	.word	0x00001000


	//   ....[5]....
        /*0080*/ 	.word	0x00001080


	//   ....[6]....
        /*0084*/ 	.word	0x000010a0


	//   ....[7]....
        /*0088*/ 	.word	0x00001500


	//   ....[8]....
        /*008c*/ 	.word	0x000016a0


	//   ....[9]....
        /*0090*/ 	.word	0x000017c0


	//   ....[10]....
        /*0094*/ 	.word	0x00001850


	//----- nvinfo : EIATTR_MAX_THREADS
	.align		4
.L_491:
        /*0098*/ 	.byte	0x04, 0x05
        /*009a*/ 	.short	(.L_493 - .L_492)
.L_492:
        /*009c*/ 	.word	0x00000080
        /*00a0*/ 	.word	0x00000001
        /*00a4*/ 	.word	0x00000001


	//----- nvinfo : EIATTR_CRS_STACK_SIZE
	.align		4
.L_493:
        /*00a8*/ 	.byte	0x04, 0x1e
        /*00aa*/ 	.short	(.L_495 - .L_494)
.L_494:
        /*00ac*/ 	.word	0x00000000


	//----- nvinfo : EIATTR_CBANK_PARAM_SIZE
	.align		4
.L_495:
        /*00b0*/ 	.byte	0x03, 0x19
        /*00b2*/ 	.short	0x0030


	//----- nvinfo : EIATTR_PARAM_CBANK
	.align		4
        /*00b4*/ 	.byte	0x04, 0x0a
        /*00b6*/ 	.short	(.L_497 - .L_496)
	.align		4
.L_496:
        /*00b8*/ 	.word	index@(.nv.constant0._ZN3cub18CUB_300001_SM_10006detail9transform16transform_kernelINS2_10policy_hubILb1EN4cuda3std3__45tupleIJN6thrust24THRUST_300001_SM_1000_NS6detail15normal_iteratorINSA_7pointerINS8_IJixEEENSA_8cuda_cub3tagENSA_11use_defaultESH_EEEEEEEE10policy1000ElNS7_10__identityENSA_12zip_iteratorINS8_IJNSA_10device_ptrIiEENSP_IxEEEEEEEJPSE_EEEvT0_iT1_T2_DpNS2_10kernel_argIT3_EE)
        /*00bc*/ 	.short	0x0380
        /*00be*/ 	.short	0x0030


	//----- nvinfo : EIATTR_SW_WAR
	.align		4
.L_497:
        /*00c0*/ 	.byte	0x04, 0x36
        /*00c2*/ 	.short	(.L_499 - .L_498)
.L_498:
        /*00c4*/ 	.word	0x00000008
.L_499:


//--------------------- .nv.info._ZN3cub18CUB_300001_SM_10006detail9transform16transform_kernelINS2_10policy_hubILb1EN4cuda3std3__45tupleIJN6thrust24THRUST_300001_SM_1000_NS6detail15normal_iteratorINSA_7pointerINS8_IJixEEENSA_8cuda_cub3tagENSA_11use_defaultESH_EEEEEEEE10policy1000EiNS7_10__identityENSA_12zip_iteratorINS8_IJNSA_10device_ptrIiEENSP_IxEEEEEEEJPSE_EEEvT0_iT1_T2_DpNS2_10kernel_argIT3_EE --------------------------
	.section	.nv.info._ZN3cub18CUB_300001_SM_10006detail9transform16transform_kernelINS2_10policy_hubILb1EN4cuda3std3__45tupleIJN6thrust24THRUST_300001_SM_1000_NS6detail15normal_iteratorINSA_7pointerINS8_IJixEEENSA_8cuda_cub3tagENSA_11use_defaultESH_EEEEEEEE10policy1000EiNS7_10__identityENSA_12zip_iteratorINS8_IJNSA_10device_ptrIiEENSP_IxEEEEEEEJPSE_EEEvT0_iT1_T2_DpNS2_10kernel_argIT3_EE,"",@"SHT_CUDA_INFO"
	.sectionflags	@""
	.align	4


	//----- nvinfo : EIATTR_CUDA_API_VERSION
	.align		4
        /*0000*/ 	.byte	0x04, 0x37
        /*0002*/ 	.short	(.L_501 - .L_500)
.L_500:
        /*0004*/ 	.word	0x00000082


	//----- nvinfo : EIATTR_KPARAM_INFO
	.align		4
.L_501:
        /*0008*/ 	.byte	0x04, 0x17
        /*000a*/ 	.short	(.L_503 - .L_502)
.L_502:
        /*000c*/ 	.word	0x00000000
        /*0010*/ 	.short	0x0004
        /*0012*/ 	.short	0x0020
        /*0014*/ 	.byte	0x00, 0xf0, 0x41, 0x00


	//----- nvinfo : EIATTR_KPARAM_INFO
	.align		4
.L_503:
        /*0018*/ 	.byte	0x04, 0x17
        /*001a*/ 	.short	(.L_505 - .L_504)
.L_504:
        /*001c*/ 	.word	0x00000000
        /*0020*/ 	.short	0x0003
        /*0022*/ 	.short	0x0010
        /*0024*/ 	.byte	0x00, 0xf0, 0x41, 0x00


	//----- nvinfo : EIATTR_KPARAM_INFO
	.align		4
.L_505:
        /*0028*/ 	.byte	0x04, 0x17
        /*002a*/ 	.short	(.L_507 - .L_506)
.L_506:
        /*002c*/ 	.word	0x00000000
        /*0030*/ 	.short	0x0002
        /*0032*/ 	.short	0x0008
        /*0034*/ 	.byte	0x00, 0xf0, 0x05, 0x00


	//----- nvinfo : EIATTR_KPARAM_INFO
	.align		4
.L_507:
        /*0038*/ 	.byte	0x04, 0x17
        /*003a*/ 	.short	(.L_509 - .L_508)
.L_508:
        /*003c*/ 	.word	0x00000000
        /*0040*/ 	.short	0x0001
        /*0042*/ 	.short	0x0004
        /*0044*/ 	.byte	0x00, 0xf0, 0x11, 0x00


	//----- nvinfo : EIATTR_KPARAM_INFO
	.align		4
.L_509:
        /*0048*/ 	.byte	0x04, 0x17
        /*004a*/ 	.short	(.L_511 - .L_510)
.L_510:
        /*004c*/ 	.word	0x00000000
        /*0050*/ 	.short	0x0000
        /*0052*/ 	.short	0x0000
        /*0054*/ 	.byte	0x00, 0xf0, 0x11, 0x00


	//----- nvinfo : EIATTR_SPARSE_MMA_MASK
	.align		4
.L_511:
        /*0058*/ 	.byte	0x03, 0x50
        /*005a*/ 	.short	0x0000


	//----- nvinfo : EIATTR_MAXREG_COUNT
	.align		4
        /*005c*/ 	.byte	0x03, 0x1b
        /*005e*/ 	.short	0x00ff


	//----- nvinfo : EIATTR_MERCURY_ISA_VERSION
	.align		4
        /*0060*/ 	.byte	0x03, 0x5f
        /*0062*/ 	.short	0x0101


	//----- nvinfo : EIATTR_VRC_CTA_INIT_COUNT
	.align		4
        /*0064*/ 	.byte	0x02, 0x4a
	.zero		1
	.zero		1


	//----- nvinfo : EIATTR_EXIT_INSTR_OFFSETS
	.align		4
        /*0068*/ 	.byte	0x04, 0x1c
        /*006a*/ 	.short	(.L_513 - .L_512)


	//   ....[0]....
.L_512:
        /*006c*/ 	.word	0x00000280


	//   ....[1]....
        /*0070*/ 	.word	0x000007b0


	//   ....[2]....
        /*0074*/ 	.word	0x00000980


	//   ....[3]....
        /*0078*/ 	.word	0x00000ad0


	//   ....[4]....
        /*007c*/ 	.word	0x00000b80


	//   ....[5]....
        /*0080*/ 	.word	0x00000bb0


	//   ....[6]....
        /*0084*/ 	.word	0x00001050


	//   ....[7]....
        /*0088*/ 	.word	0x00001380


	//   ....[8]....
        /*008c*/ 	.word	0x00001540


	//   ....[9]....
        /*0090*/ 	.word	0x00001570


	//   ....[10]....
        /*0094*/ 	.word	0x00001610


	//----- nvinfo : EIATTR_MAX_THREADS
	.align		4
.L_513:
        /*0098*/ 	.byte	0x04, 0x05
        /*009a*/ 	.short	(.L_515 - .L_514)
.L_514:
        /*009c*/ 	.word	0x00000080
        /*00a0*/ 	.word	0x00000001
        /*00a4*/ 	.word	0x00000001


	//----- nvinfo : EIATTR_CRS_STACK_SIZE
	.align		4
.L_515:
        /*00a8*/ 	.byte	0x04, 0x1e
        /*00aa*/ 	.short	(.L_517 - .L_516)
.L_516:
        /*00ac*/ 	.word	0x00000000


	//----- nvinfo : EIATTR_CBANK_PARAM_SIZE
	.align		4
.L_517:
        /*00b0*/ 	.byte	0x03, 0x19
        /*00b2*/ 	.short	0x0030


	//----- nvinfo : EIATTR_PARAM_CBANK
	.align		4
        /*00b4*/ 	.byte	0x04, 0x0a
        /*00b6*/ 	.short	(.L_519 - .L_518)
	.align		4
.L_518:
        /*00b8*/ 	.word	index@(.nv.constant0._ZN3cub18CUB_300001_SM_10006detail9transform16transform_kernelINS2_10policy_hubILb1EN4cuda3std3__45tupleIJN6thrust24THRUST_300001_SM_1000_NS6detail15normal_iteratorINSA_7pointerINS8_IJixEEENSA_8cuda_cub3tagENSA_11use_defaultESH_EEEEEEEE10policy1000EiNS7_10__identityENSA_12zip_iteratorINS8_IJNSA_10device_ptrIiEENSP_IxEEEEEEEJPSE_EEEvT0_iT1_T2_DpNS2_10kernel_argIT3_EE)
        /*00bc*/ 	.short	0x0380
        /*00be*/ 	.short	0x0030


	//----- nvinfo : EIATTR_SW_WAR
	.align		4
.L_519:
        /*00c0*/ 	.byte	0x04, 0x36
        /*00c2*/ 	.short	(.L_521 - .L_520)
.L_520:
        /*00c4*/ 	.word	0x00000008
.L_521:


//--------------------- .nv.info._ZN3cub18CUB_300001_SM_10006detail9transform16transform_kernelINS2_10policy_hubILb1EN4cuda3std3__45tupleIJN6thrust24THRUST_300001_SM_1000_NS12zip_iteratorINS8_IJNSA_10device_ptrIiEENSC_IxEEEEEEEEEEE10policy1000ElNS7_10__identityENSA_7pointerINS8_IJixEEENSA_8cuda_cub3tagENSA_11use_defaultESP_EEJSG_EEEvT0_iT1_T2_DpNS2_10kernel_argIT3_EE --------------------------
	.section	.nv.info._ZN3cub18CUB_300001_SM_10006detail9transform16transform_kernelINS2_10policy_hubILb1EN4cuda3std3__45tupleIJN6thrust24THRUST_300001_SM_1000_NS12zip_iteratorINS8_IJNSA_10device_ptrIiEENSC_IxEEEEEEEEEEE10policy1000ElNS7_10__identityENSA_7pointerINS8_IJixEEENSA_8cuda_cub3tagENSA_11use_defaultESP_EEJSG_EEEvT0_iT1_T2_DpNS2_10kernel_argIT3_EE,"",@"SHT_CUDA_INFO"
	.sectionflags	@""
	.align	4


	//----- nvinfo : EIATTR_CUDA_API_VERSION
	.align		4
        /*0000*/ 	.byte	0x04, 0x37
        /*0002*/ 	.short	(.L_523 - .L_522)
.L_522:
        /*0004*/ 	.word	0x00000082


	//----- nvinfo : EIATTR_KPARAM_INFO
	.align		4
.L_523:
        /*0008*/ 	.byte	0x04, 0x17
        /*000a*/ 	.short	(.L_525 - .L_524)
.L_524:
        /*000c*/ 	.word	0x00000000
        /*0010*/ 	.short	0x0004
        /*0012*/ 	.short	0x0018
        /*0014*/ 	.byte	0x00, 0xf0, 0x41, 0x00


	//----- nvinfo : EIATTR_KPARAM_INFO
	.align		4
.L_525:
        /*0018*/ 	.byte	0x04, 0x17
        /*001a*/ 	.short	(.L_527 - .L_526)
.L_526:
        /*001c*/ 	.word	0x00000000
        /*0020*/ 	.short	0x0003
        /*0022*/ 	.short	0x0010
        /*0024*/ 	.byte	0x00, 0xf0, 0x21, 0x00


	//----- nvinfo : EIATTR_KPARAM_INFO
	.align		4
.L_527:
        /*0028*/ 	.byte	0x04, 0x17
        /*002a*/ 	.short	(.L_529 - .L_528)
.L_528:
        /*002c*/ 	.word	0x00000000
        /*0030*/ 	.short	0x0002
        /*0032*/ 	.short	0x000c
        /*0034*/ 	.byte	0x00, 0xf0, 0x05, 0x00


	//----- nvinfo : EIATTR_KPARAM_INFO
	.align		4
.L_529:
        /*0038*/ 	.byte	0x04, 0x17
        /*003a*/ 	.short	(.L_531 - .L_530)
.L_530:
        /*003c*/ 	.word	0x00000000
        /*0040*/ 	.short	0x0001
        /*0042*/ 	.short	0x0008
        /*0044*/ 	.byte	0x00, 0xf0, 0x11, 0x00


	//----- nvinfo : EIATTR_KPARAM_INFO
	.align		4
.L_531:
        /*0048*/ 	.byte	0x04, 0x17
        /*004a*/ 	.short	(.L_533 - .L_532)
.L_532:
        /*004c*/ 	.word	0x00000000
        /*0050*/ 	.short	0x0000
        /*0052*/ 	.short	0x0000
        /*0054*/ 	.byte	0x00, 0xf0, 0x21, 0x00


	//----- nvinfo : EIATTR_SPARSE_MMA_MASK
	.align		4
.L_533:
        /*0058*/ 	.byte	0x03, 0x50
        /*005a*/ 	.short	0x0000


	//----- nvinfo : EIATTR_MAXREG_COUNT
	.align		4
        /*005c*/ 	.byte	0x03, 0x1b
        /*005e*/ 	.short	0x00ff


	//----- nvinfo : EIATTR_MERCURY_ISA_VERSION
	.align		4
        /*0060*/ 	.byte	0x03, 0x5f
        /*0062*/ 	.short	0x0101


	//----- nvinfo : EIATTR_VRC_CTA_INIT_COUNT
	.align		4
        /*0064*/ 	.byte	0x02, 0x4a
	.zero		1
	.zero		1


	//----- nvinfo : EIATTR_EXIT_INSTR_OFFSETS
	.align		4
        /*0068*/ 	.byte	0x04, 0x1c
        /*006a*/ 	.short	(.L_535 - .L_534)


	//   ....[0]....
.L_534:
        /*006c*/ 	.word	0x000001c0


	//   ....[1]....
        /*0070*/ 	.word	0x00000aa0


	//   ....[2]....
        /*0074*/ 	.word	0x00000d50


	//   ....[3]....
        /*0078*/ 	.word	0x00000ed0


	//   ....[4]....
        /*007c*/ 	.word	0x00000f00


	//   ....[5]....
        /*0080*/ 	.word	0x00000f80


	//   ....[6]....
        /*0084*/ 	.word	0x00000fa0


	//   ....[7]....
        /*0088*/ 	.word	0x00001450


	//   ....[8]....
        /*008c*/ 	.word	0x000015f0


	//   ....[9]....
        /*0090*/ 	.word	0x00001710


	//   ....[10]....
        /*0094*/ 	.word	0x000017a0


	//----- nvinfo : EIATTR_MAX_THREADS
	.align		4
.L_535:
        /*0098*/ 	.byte	0x04, 0x05
        /*009a*/ 	.short	(.L_537 - .L_536)
.L_536:
        /*009c*/ 	.word	0x00000080
        /*00a0*/ 	.word	0x00000001
        /*00a4*/ 	.word	0x00000001


	//----- nvinfo : EIATTR_CRS_STACK_SIZE
	.align		4
.L_537:
        /*00a8*/ 	.byte	0x04, 0x1e
        /*00aa*/ 	.short	(.L_539 - .L_538)
.L_538:
        /*00ac*/ 	.word	0x00000000


	//----- nvinfo : EIATTR_CBANK_PARAM_SIZE
	.align		4
.L_539:
        /*00b0*/ 	.byte	0x03, 0x19
        /*00b2*/ 	.short	0x0028


	//----- nvinfo : EIATTR_PARAM_CBANK
	.align		4
        /*00b4*/ 	.byte	0x04, 0x0a
        /*00b6*/ 	.short	(.L_541 - .L_540)
	.align		4
.L_540:
        /*00b8*/ 	.word	index@(.nv.constant0._ZN3cub18CUB_300001_SM_10006detail9transform16transform_kernelINS2_10policy_hubILb1EN4cuda3std3__45tupleIJN6thrust24THRUST_300001_SM_1000_NS12zip_iteratorINS8_IJNSA_10device_ptrIiEENSC_IxEEEEEEEEEEE10policy1000ElNS7_10__identityENSA_7pointerINS8_IJixEEENSA_8cuda_cub3tagENSA_11use_defaultESP_EEJSG_EEEvT0_iT1_T2_DpNS2_10kernel_argIT3_EE)
        /*00bc*/ 	.short	0x0380
        /*00be*/ 	.short	0x0028


	//----- nvinfo : EIATTR_SW_WAR
	.align		4
.L_541:
        /*00c0*/ 	.byte	0x04, 0x36
        /*00c2*/ 	.short	(.L_543 - .L_542)
.L_542:
        /*00c4*/ 	.word	0x00000008
.L_543:


//--------------------- .nv.info._ZN3cub18CUB_300001_SM_10006detail9transform16transform_kernelINS2_10policy_hubILb1EN4cuda3std3__45tupleIJN6thrust24THRUST_300001_SM_1000_NS12zip_iteratorINS8_IJNSA_10device_ptrIiEENSC_IxEEEEEEEEEEE10policy1000EiNS7_10__identityENSA_7pointerINS8_IJixEEENSA_8cuda_cub3tagENSA_11use_defaultESP_EEJSG_EEEvT0_iT1_T2_DpNS2_10kernel_argIT3_EE --------------------------
	.section	.nv.info._ZN3cub18CUB_300001_SM_10006detail9transform16transform_kernelINS2_10policy_hubILb1EN4cuda3std3__45tupleIJN6thrust24THRUST_300001_SM_1000_NS12zip_iteratorINS8_IJNSA_10device_ptrIiEENSC_IxEEEEEEEEEEE10policy1000EiNS7_10__identityENSA_7pointerINS8_IJixEEENSA_8cuda_cub3tagENSA_11use_defaultESP_EEJSG_EEEvT0_iT1_T2_DpNS2_10kernel_argIT3_EE,"",@"SHT_CUDA_INFO"
	.sectionflags	@""
	.align	4


	//----- nvinfo : EIATTR_CUDA_API_VERSION
	.align		4
        /*0000*/ 	.byte	0x04, 0x37
        /*0002*/ 	.short	(.L_545 - .L_544)
.L_544:
        /*0004*/ 	.word	0x00000082


	//----- nvinfo : EIATTR_KPARAM_INFO
	.align		4
.L_545:
        /*0008*/ 	.byte	0x04, 0x17
        /*000a*/ 	.short	(.L_547 - .L_546)
.L_546:
        /*000c*/ 	.word	0x00000000
        /*0010*/ 	.short	0x0004
        /*0012*/ 	.short	0x0018
        /*0014*/ 	.byte	0x00, 0xf0, 0x41, 0x00


	//----- nvinfo : EIATTR_KPARAM_INFO
	.align		4
.L_547:
        /*0018*/ 	.byte	0x04, 0x17
        /*001a*/ 	.short	(.L_549 - .L_548)
.L_548:
        /*001c*/ 	.word	0x00000000
        /*0020*/ 	.short	0x0003
        /*0022*/ 	.short	0x0010
        /*0024*/ 	.byte	0x00, 0xf0, 0x21, 0x00


	//----- nvinfo : EIATTR_KPARAM_INFO
	.align		4
.L_549:
        /*0028*/ 	.byte	0x04, 0x17
        /*002a*/ 	.short	(.L_551 - .L_550)
.L_550:
        /*002c*/ 	.word	0x00000000
        /*0030*/ 	.short	0x0002
        /*0032*/ 	.short	0x0008
        /*0034*/ 	.byte	0x00, 0xf0, 0x05, 0x00


	//----- nvinfo : EIATTR_KPARAM_INFO
	.align		4
.L_551:
        /*0038*/ 	.byte	0x04, 0x17
        /*003a*/ 	.short	(.L_553 - .L_552)
.L_552:
        /*003c*/ 	.word	0x00000000
        /*0040*/ 	.short	0x0001
        /*0042*/ 	.short	0x0004
        /*0044*/ 	.byte	0x00, 0xf0, 0x11, 0x00


	//----- nvinfo : EIATTR_KPARAM_INFO
	.align		4
.L_553:
        /*0048*/ 	.byte	0x04, 0x17
        /*004a*/ 	.short	(.L_555 - .L_554)
.L_554:
        /*004c*/ 	.word	0x00000000
        /*0050*/ 	.short	0x0000
        /*0052*/ 	.short	0x0000
        /*0054*/ 	.byte	0x00, 0xf0, 0x11, 0x00


	//----- nvinfo : EIATTR_SPARSE_MMA_MASK
	.align		4
.L_555:
        /*0058*/ 	.byte	0x03, 0x50
        /*005a*/ 	.short	0x0000


	//----- nvinfo : EIATTR_MAXREG_COUNT
	.align		4
        /*005c*/ 	.byte	0x03, 0x1b
        /*005e*/ 	.short	0x00ff


	//----- nvinfo : EIATTR_MERCURY_ISA_VERSION
	.align		4
        /*0060*/ 	.byte	0x03, 0x5f
        /*0062*/ 	.short	0x0101


	//----- nvinfo : EIATTR_VRC_CTA_INIT_COUNT
	.align		4
        /*0064*/ 	.byte	0x02, 0x4a
	.zero		1
	.zero		1


	//----- nvinfo : EIATTR_EXIT_INSTR_OFFSETS
	.align		4
        /*0068*/ 	.byte	0x04, 0x1c
        /*006a*/ 	.short	(.L_557 - .L_556)


	//   ....[0]....
.L_556:
        /*006c*/ 	.word	0x00000160


	//   ....[1]....
        /*0070*/ 	.word	0x000006b0


	//   ....[2]....
        /*0074*/ 	.word	0x00000880


	//   ....[3]....
        /*0078*/ 	.word	0x000009d0


	//   ....[4]....
        /*007c*/ 	.word	0x00000a80


	//   ....[5]....
        /*0080*/ 	.word	0x00000ab0


	//   ....[6]....
        /*0084*/ 	.word	0x00000f50


	//   ....[7]....
        /*0088*/ 	.word	0x00001280


	//   ....[8]....
        /*008c*/ 	.word	0x00001440


	//   ....[9]....
        /*0090*/ 	.word	0x00001470


	//   ....[10]....
        /*0094*/ 	.word	0x00001510


	//----- nvinfo : EIATTR_MAX_THREADS
	.align		4
.L_557:
        /*0098*/ 	.byte	0x04, 0x05
        /*009a*/ 	.short	(.L_559 - .L_558)
.L_558:
        /*009c*/ 	.word	0x00000080
        /*00a0*/ 	.word	0x00000001
        /*00a4*/ 	.word	0x00000001


	//----- nvinfo : EIATTR_CRS_STACK_SIZE
	.align		4
.L_559:
        /*00a8*/ 	.byte	0x04, 0x1e
        /*00aa*/ 	.short	(.L_561 - .L_560)
.L_560:
        /*00ac*/ 	.word	0x00000000


	//----- nvinfo : EIATTR_CBANK_PARAM_SIZE
	.align		4
.L_561:
        /*00b0*/ 	.byte	0x03, 0x19
        /*00b2*/ 	.short	0x0028


	//----- nvinfo : EIATTR_PARAM_CBANK
	.align		4
        /*00b4*/ 	.byte	0x04, 0x0a
        /*00b6*/ 	.short	(.L_563 - .L_562)
	.align		4
.L_562:
        /*00b8*/ 	.word	index@(.nv.constant0._ZN3cub18CUB_300001_SM_10006detail9transform16transform_kernelINS2_10policy_hubILb1EN4cuda3std3__45tupleIJN6thrust24THRUST_300001_SM_1000_NS12zip_iteratorINS8_IJNSA_10device_ptrIiEENSC_IxEEEEEEEEEEE10policy1000EiNS7_10__identityENSA_7pointerINS8_IJixEEENSA_8cuda_cub3tagENSA_11use_defaultESP_EEJSG_EEEvT0_iT1_T2_DpNS2_10kernel_argIT3_EE)
        /*00bc*/ 	.short	0x0380
        /*00be*/ 	.short	0x0028


	//----- nvinfo : EIATTR_SW_WAR
	.align		4
.L_563:
        /*00c0*/ 	.byte	0x04, 0x36
        /*00c2*/ 	.short	(.L_565 - .L_564)
.L_564:
        /*00c4*/ 	.word	0x00000008
.L_565:


//--------------------- .nv.info._ZN3cub18CUB_300001_SM_10006detail11EmptyKernelIvEEvv --------------------------
	.section	.nv.info._ZN3cub18CUB_300001_SM_10006detail11EmptyKernelIvEEvv,"",@"SHT_CUDA_INFO"
	.sectionflags	@""
	.align	4


	//----- nvinfo : EIATTR_CUDA_API_VERSION
	.align		4
        /*0000*/ 	.byte	0x04, 0x37
        /*0002*/ 	.short	(.L_567 - .L_566)
.L_566:
        /*0004*/ 	.word	0x00000082


	//----- nvinfo : EIATTR_SPARSE_MMA_MASK
	.align		4
.L_567:
        /*0008*/ 	.byte	0x03, 0x50
        /*000a*/ 	.short	0x0000


	//----- nvinfo : EIATTR_MAXREG_COUNT
	.align		4
        /*000c*/ 	.byte	0x03, 0x1b
        /*000e*/ 	.short	0x00ff


	//----- nvinfo : EIATTR_MERCURY_ISA_VERSION
	.align		4
        /*0010*/ 	.byte	0x03, 0x5f
        /*0012*/ 	.short	0x0101


	//----- nvinfo : EIATTR_VRC_CTA_INIT_COUNT
	.align		4
        /*0014*/ 	.byte	0x02, 0x4a
	.zero		1
	.zero		1


	//----- nvinfo : EIATTR_EXIT_INSTR_OFFSETS
	.align		4
        /*0018*/ 	.byte	0x04, 0x1c
        /*001a*/ 	.short	(.L_569 - .L_568)


	//   ....[0]....
.L_568:
        /*001c*/ 	.word	0x00000010


	//----- nvinfo : EIATTR_SW_WAR
	.align		4
.L_569:
        /*0020*/ 	.byte	0x04, 0x36
        /*0022*/ 	.short	(.L_571 - .L_570)
.L_570:
        /*0024*/ 	.word	0x00000008
.L_571:


//--------------------- .nv.info._Z14computeIndicesPiPKii --------------------------
	.section	.nv.info._Z14computeIndicesPiPKii,"",@"SHT_CUDA_INFO"
	.sectionflags	@""
	.align	4


	//----- nvinfo : EIATTR_CUDA_API_VERSION
	.align		4
        /*0000*/ 	.byte	0x04, 0x37
        /*0002*/ 	.short	(.L_573 - .L_572)
.L_572:
        /*0004*/ 	.word	0x00000082


	//----- nvinfo : EIATTR_KPARAM_INFO
	.align		4
.L_573:
        /*0008*/ 	.byte	0x04, 0x17
        /*000a*/ 	.short	(.L_575 - .L_574)
.L_574:
        /*000c*/ 	.word	0x00000000
        /*0010*/ 	.short	0x0002
        /*0012*/ 	.short	0x0010
        /*0014*/ 	.byte	0x00, 0xf0, 0x11, 0x00


	//----- nvinfo : EIATTR_KPARAM_INFO
	.align		4
.L_575:
        /*0018*/ 	.byte	0x04, 0x17
        /*001a*/ 	.short	(.L_577 - .L_576)
.L_576:
        /*001c*/ 	.word	0x00000000
        /*0020*/ 	.short	0x0001
        /*0022*/ 	.short	0x0008
        /*0024*/ 	.byte	0x00, 0xf5, 0x21, 0x00


	//----- nvinfo : EIATTR_KPARAM_INFO
	.align		4
.L_577:
        /*0028*/ 	.byte	0x04, 0x17
        /*002a*/ 	.short	(.L_579 - .L_578)
.L_578:
        /*002c*/ 	.word	0x00000000
        /*0030*/ 	.short	0x0000
        /*0032*/ 	.short	0x0000
        /*0034*/ 	.byte	0x00, 0xf5, 0x21, 0x00


	//----- nvinfo : EIATTR_SPARSE_MMA_MASK
	.align		4
.L_579:
        /*0038*/ 	.byte	0x03, 0x50
        /*003a*/ 	.short	0x0000


	//----- nvinfo : EIATTR_MAXREG_COUNT
	.align		4
        /*003c*/ 	.byte	0x03, 0x1b
        /*003e*/ 	.short	0x00ff


	//----- nvinfo : EIATTR_MERCURY_ISA_VERSION
	.align		4
        /*0040*/ 	.byte	0x03, 0x5f
        /*0042*/ 	.short	0x0101


	//----- nvinfo : EIATTR_VRC_CTA_INIT_COUNT
	.align		4
        /*0044*/ 	.byte	0x02, 0x4a
	.zero		1
	.zero		1


	//----- nvinfo : EIATTR_EXIT_INSTR_OFFSETS
	.align		4
        /*0048*/ 	.byte	0x04, 0x1c
        /*004a*/ 	.short	(.L_581 - .L_580)


	//   ....[0]....
.L_580:
        /*004c*/ 	.word	0x00000070


	//   ....[1]....
        /*0050*/ 	.word	0x00000150


	//----- nvinfo : EIATTR_CRS_STACK_SIZE
	.align		4
.L_581:
        /*0054*/ 	.byte	0x04, 0x1e
        /*0056*/ 	.short	(.L_583 - .L_582)
.L_582:
        /*0058*/ 	.word	0x00000000


	//----- nvinfo : EIATTR_CBANK_PARAM_SIZE
	.align		4
.L_583:
        /*005c*/ 	.byte	0x03, 0x19
        /*005e*/ 	.short	0x0014


	//----- nvinfo : EIATTR_PARAM_CBANK
	.align		4
        /*0060*/ 	.byte	0x04, 0x0a
        /*0062*/ 	.short	(.L_585 - .L_584)
	.align		4
.L_584:
        /*0064*/ 	.word	index@(.nv.constant0._Z14computeIndicesPiPKii)
        /*0068*/ 	.short	0x0380
        /*006a*/ 	.short	0x0014


	//----- nvinfo : EIATTR_SW_WAR
	.align		4
.L_585:
        /*006c*/ 	.byte	0x04, 0x36
        /*006e*/ 	.short	(.L_587 - .L_586)
.L_586:
        /*0070*/ 	.word	0x00000008
.L_587:


//--------------------- .nv.info._Z24initializeGraphSitutaionPbPxi --------------------------
	.section	.nv.info._Z24initializeGraphSitutaionPbPxi,"",@"SHT_CUDA_INFO"
	.sectionflags	@""
	.align	4


	//----- nvinfo : EIATTR_CUDA_API_VERSION
	.align		4
        /*0000*/ 	.byte	0x04, 0x37
        /*0002*/ 	.short	(.L_589 - .L_588)
.L_588:
        /*0004*/ 	.word	0x00000082


	//----- nvinfo : EIATTR_KPARAM_INFO
	.align		4
.L_589:
        /*0008*/ 	.byte	0x04, 0x17
        /*000a*/ 	.short	(.L_591 - .L_590)
.L_590:
        /*000c*/ 	.word	0x00000000
        /*0010*/ 	.short	0x0002
        /*0012*/ 	.short	0x0010
        /*0014*/ 	.byte	0x00, 0xf0, 0x11, 0x00


	//----- nvinfo : EIATTR_KPARAM_INFO
	.align		4
.L_591:
        /*0018*/ 	.byte	0x04, 0x17
        /*001a*/ 	.short	(.L_593 - .L_592)
.L_592:
        /*001c*/ 	.word	0x00000000
        /*0020*/ 	.short	0x0001
        /*0022*/ 	.short	0x0008
        /*0024*/ 	.byte	0x00, 0xf5, 0x21, 0x00


	//----- nvinfo : EIATTR_KPARAM_INFO
	.align		4
.L_593:
        /*0028*/ 	.byte	0x04, 0x17
        /*002a*/ 	.short	(.L_595 - .L_594)
.L_594:
        /*002c*/ 	.word	0x00000000
        /*0030*/ 	.short	0x0000
        /*0032*/ 	.short	0x0000
        /*0034*/ 	.byte	0x00, 0xf5, 0x21, 0x00


	//----- nvinfo : EIATTR_SPARSE_MMA_MASK
	.align		4
.L_595:
        /*0038*/ 	.byte	0x03, 0x50
        /*003a*/ 	.short	0x0000


	//----- nvinfo : EIATTR_MAXREG_COUNT
	.align		4
        /*003c*/ 	.byte	0x03, 0x1b
        /*003e*/ 	.short	0x00ff


	//----- nvinfo : EIATTR_MERCURY_ISA_VERSION
	.align		4
        /*0040*/ 	.byte	0x03, 0x5f
        /*0042*/ 	.short	0x0101


	//----- nvinfo : EIATTR_VRC_CTA_INIT_COUNT
	.align		4
        /*0044*/ 	.byte	0x02, 0x4a
	.zero		1
	.zero		1


	//----- nvinfo : EIATTR_EXIT_INSTR_OFFSETS
	.align		4
        /*0048*/ 	.byte	0x04, 0x1c
        /*004a*/ 	.short	(.L_597 - .L_596)


	//   ....[0]....
.L_596:
        /*004c*/ 	.word	0x00000080


	//----- nvinfo : EIATTR_CBANK_PARAM_SIZE
	.align		4
.L_597:
        /*0050*/ 	.byte	0x03, 0x19
        /*0052*/ 	.short	0x0014


	//----- nvinfo : EIATTR_PARAM_CBANK
	.align		4
        /*0054*/ 	.byte	0x04, 0x0a
        /*0056*/ 	.short	(.L_599 - .L_598)
	.align		4
.L_598:
        /*0058*/ 	.word	index@(.nv.constant0._Z24initializeGraphSitutaionPbPxi)
        /*005c*/ 	.short	0x0380
        /*005e*/ 	.short	0x0014


	//----- nvinfo : EIATTR_SW_WAR
	.align		4
.L_599:
        /*0060*/ 	.byte	0x04, 0x36
        /*0062*/ 	.short	(.L_601 - .L_600)
.L_600:
        /*0064*/ 	.word	0x00000008
.L_601:


//--------------------- .nv.info._Z24initializeDistanceValuesiPx --------------------------
	.section	.nv.info._Z24initializeDistanceValuesiPx,"",@"SHT_CUDA_INFO"
	.sectionflags	@""
	.align	4


	//----- nvinfo : EIATTR_CUDA_API_VERSION
	.align		4
        /*0000*/ 	.byte	0x04, 0x37
        /*0002*/ 	.short	(.L_603 - .L_602)
.L_602:
        /*0004*/ 	.word	0x00000082


	//----- nvinfo : EIATTR_KPARAM_INFO
	.align		4
.L_603:
        /*0008*/ 	.byte	0x04, 0x17
        /*000a*/ 	.short	(.L_605 - .L_604)
.L_604:
        /*000c*/ 	.word	0x00000000
        /*0010*/ 	.short	0x0001
        /*0012*/ 	.short	0x0008
        /*0014*/ 	.byte	0x00, 0xf5, 0x21, 0x00


	//----- nvinfo : EIATTR_KPARAM_INFO
	.align		4
.L_605:
        /*0018*/ 	.byte	0x04, 0x17
        /*001a*/ 	.short	(.L_607 - .L_606)
.L_606:
        /*001c*/ 	.word	0x00000000
        /*0020*/ 	.short	0x0000
        /*0022*/ 	.short	0x0000
        /*0024*/ 	.byte	0x00, 0xf0, 0x11, 0x00


	//----- nvinfo : EIATTR_SPARSE_MMA_MASK
	.align		4
.L_607:
        /*0028*/ 	.byte	0x03, 0x50
        /*002a*/ 	.short	0x0000


	//----- nvinfo : EIATTR_MAXREG_COUNT
	.align		4
        /*002c*/ 	.byte	0x03, 0x1b
        /*002e*/ 	.short	0x00ff


	//----- nvinfo : EIATTR_MERCURY_ISA_VERSION
	.align		4
        /*0030*/ 	.byte	0x03, 0x5f
        /*0032*/ 	.short	0x0101


	//----- nvinfo : EIATTR_VRC_CTA_INIT_COUNT
	.align		4
        /*0034*/ 	.byte	0x02, 0x4a
	.zero		1
	.zero		1


	//----- nvinfo : EIATTR_EXIT_INSTR_OFFSETS
	.align		4
        /*0038*/ 	.byte	0x04, 0x1c
        /*003a*/ 	.short	(.L_609 - .L_608)


	//   ....[0]....
.L_608:
        /*003c*/ 	.word	0x00000070


	//   ....[1]....
        /*0040*/ 	.word	0x00000130


	//----- nvinfo : EIATTR_CRS_STACK_SIZE
	.align		4
.L_609:
        /*0044*/ 	.byte	0x04, 0x1e
        /*0046*/ 	.short	(.L_611 - .L_610)
.L_610:
        /*0048*/ 	.word	0x00000000


	//----- nvinfo : EIATTR_CBANK_PARAM_SIZE
	.align		4
.L_611:
        /*004c*/ 	.byte	0x03, 0x19
        /*004e*/ 	.short	0x0010


	//----- nvinfo : EIATTR_PARAM_CBANK
	.align		4
        /*0050*/ 	.byte	0x04, 0x0a
        /*0052*/ 	.short	(.L_613 - .L_612)
	.align		4
.L_612:
        /*0054*/ 	.word	index@(.nv.constant0._Z24initializeDistanceValuesiPx)
        /*0058*/ 	.short	0x0380
        /*005a*/ 	.short	0x0010


	//----- nvinfo : EIATTR_SW_WAR
	.align		4
.L_613:
        /*005c*/ 	.byte	0x04, 0x36
        /*005e*/ 	.short	(.L_615 - .L_614)
.L_614:
        /*0060*/ 	.word	0x00000008
.L_615:


//--------------------- .nv.info._Z10relaxEdgesiPKiPPiPPxPbS5_S3_S5_ --------------------------
	.section	.nv.info._Z10relaxEdgesiPKiPPiPPxPbS5_S3_S5_,"",@"SHT_CUDA_INFO"
	.sectionflags	@""
	.align	4


	//----- nvinfo : EIATTR_CUDA_API_VERSION
	.align		4
        /*0000*/ 	.byte	0x04, 0x37
        /*0002*/ 	.short	(.L_617 - .L_616)
.L_616:
        /*0004*/ 	.word	0x00000082


	//----- nvinfo : EIATTR_KPARAM_INFO
	.align		4
.L_617:
        /*0008*/ 	.byte	0x04, 0x17
        /*000a*/ 	.short	(.L_619 - .L_618)
.L_618:
        /*000c*/ 	.word	0x00000000
        /*0010*/ 	.short	0x0007
        /*0012*/ 	.short	0x0038
        /*0014*/ 	.byte	0x00, 0xf5, 0x21, 0x00


	//----- nvinfo : EIATTR_KPARAM_INFO
	.align		4
.L_619:
        /*0018*/ 	.byte	0x04, 0x17
        /*001a*/ 	.short	(.L_621 - .L_620)
.L_620:
        /*001c*/ 	.word	0x00000000
        /*0020*/ 	.short	0x0006
        /*0022*/ 	.short	0x0030
        /*0024*/ 	.byte	0x00, 0xf5, 0x21, 0x00


	//----- nvinfo : EIATTR_KPARAM_INFO
	.align		4
.L_621:
        /*0028*/ 	.byte	0x04, 0x17
        /*002a*/ 	.short	(.L_623 - .L_622)
.L_622:
        /*002c*/ 	.word	0x00000000
        /*0030*/ 	.short	0x0005
        /*0032*/ 	.short	0x0028
        /*0034*/ 	.byte	0x00, 0xf5, 0x21, 0x00


	//----- nvinfo : EIATTR_KPARAM_INFO
	.align		4
.L_623:
        /*0038*/ 	.byte	0x04, 0x17
        /*003a*/ 	.short	(.L_625 - .L_624)
.L_624:
        /*003c*/ 	.word	0x00000000
        /*0040*/ 	.short	0x0004
        /*0042*/ 	.short	0x0020
        /*0044*/ 	.byte	0x00, 0xf5, 0x21, 0x00


	//----- nvinfo : EIATTR_KPARAM_INFO
	.align		4
.L_625:
        /*0048*/ 	.byte	0x04, 0x17
        /*004a*/ 	.short	(.L_627 - .L_626)
.L_626:
        /*004c*/ 	.word	0x00000000
        /*0050*/ 	.short	0x0003
        /*0052*/ 	.short	0x0018
        /*0054*/ 	.byte	0x00, 0xf5, 0x21, 0x00


	//----- nvinfo : EIATTR_KPARAM_INFO
	.align		4
.L_627:
        /*0058*/ 	.byte	0x04, 0x17
        /*005a*/ 	.short	(.L_629 - .L_628)
.L_628:
        /*005c*/ 	.word	0x00000000
        /*0060*/ 	.short	0x0002
        /*0062*/ 	.short	0x0010
        /*0064*/ 	.byte	0x00, 0xf5, 0x21, 0x00


	//----- nvinfo : EIATTR_KPARAM_INFO
	.align		4
.L_629:
        /*0068*/ 	.byte	0x04, 0x17
        /*006a*/ 	.short	(.L_631 - .L_630)
.L_630:
        /*006c*/ 	.word	0x00000000
        /*0070*/ 	.short	0x0001
        /*0072*/ 	.short	0x0008
        /*0074*/ 	.byte	0x00, 0xf5, 0x21, 0x00


	//----- nvinfo : EIATTR_KPARAM_INFO
	.align		4
.L_631:
        /*0078*/ 	.byte	0x04, 0x17
        /*007a*/ 	.short	(.L_633 - .L_632)
.L_632:
        /*007c*/ 	.word	0x00000000
        /*0080*/ 	.short	0x0000
        /*0082*/ 	.short	0x0000
        /*0084*/ 	.byte	0x00, 0xf0, 0x11, 0x00


	//----- nvinfo : EIATTR_SPARSE_MMA_MASK
	.align		4
.L_633:
        /*0088*/ 	.byte	0x03, 0x50
        /*008a*/ 	.short	0x0000


	//----- nvinfo : EIATTR_MAXREG_COUNT
	.align		4
        /*008c*/ 	.byte	0x03, 0x1b
        /*008e*/ 	.short	0x00ff


	//----- nvinfo : EIATTR_MERCURY_ISA_VERSION
	.align		4
        /*0090*/ 	.byte	0x03, 0x5f
        /*0092*/ 	.short	0x0101


	//----- nvinfo : EIATTR_COOP_GROUP_MASK_REGIDS
	.align		4
        /*0094*/ 	.byte	0x04, 0x29
        /*0096*/ 	.short	(.L_635 - .L_634)


	//   ....[0]....
.L_634:
        /*0098*/ 	.word	0xffffffff


	//----- nvinfo : EIATTR_COOP_GROUP_INSTR_OFFSETS
	.align		4
.L_635:
        /*009c*/ 	.byte	0x04, 0x28
        /*009e*/ 	.short	(.L_637 - .L_636)


	//   ....[0]....
.L_636:
        /*00a0*/ 	.word	0x00000150


	//----- nvinfo : EIATTR_VRC_CTA_INIT_COUNT
	.align		4
.L_637:
        /*00a4*/ 	.byte	0x02, 0x4a
	.zero		1
	.zero		1


	//----- nvinfo : EIATTR_EXIT_INSTR_OFFSETS
	.align		4
        /*00a8*/ 	.byte	0x04, 0x1c
        /*00aa*/ 	.short	(.L_639 - .L_638)


	//   ....[0]....
.L_638:
        /*00ac*/ 	.word	0x00000070


	//   ....[1]....
        /*00b0*/ 	.word	0x000004d0


	//----- nvinfo : EIATTR_CRS_STACK_SIZE
	.align		4
.L_639:
        /*00b4*/ 	.byte	0x04, 0x1e
        /*00b6*/ 	.short	(.L_641 - .L_640)
.L_640:
        /*00b8*/ 	.word	0x00000000


	//----- nvinfo : EIATTR_CBANK_PARAM_SIZE
	.align		4
.L_641:
        /*00bc*/ 	.byte	0x03, 0x19
        /*00be*/ 	.short	0x0040


	//----- nvinfo : EIATTR_PARAM_CBANK
	.align		4
        /*00c0*/ 	.byte	0x04, 0x0a
        /*00c2*/ 	.short	(.L_643 - .L_642)
	.align		4
.L_642:
        /*00c4*/ 	.word	index@(.nv.constant0._Z10relaxEdgesiPKiPPiPPxPbS5_S3_S5_)
        /*00c8*/ 	.short	0x0380
        /*00ca*/ 	.short	0x0040


	//----- nvinfo : EIATTR_SW_WAR
	.align		4
.L_643:
        /*00cc*/ 	.byte	0x04, 0x36
        /*00ce*/ 	.short	(.L_645 - .L_644)
.L_644:
        /*00d0*/ 	.word	0x00000008
.L_645:


//--------------------- .nv.info._Z24insertBatchOfEdgesKerneliPKiPKxS0_PiS3_PS3_PPxPbS7_S5_ --------------------------
	.section	.nv.info._Z24insertBatchOfEdgesKerneliPKiPKxS0_PiS3_PS3_PPxPbS7_S5_,"",@"SHT_CUDA_INFO"
	.sectionflags	@""
	.align	4


	//----- nvinfo : EIATTR_CUDA_API_VERSION
	.align		4
        /*0000*/ 	.byte	0x04, 0x37
        /*0002*/ 	.short	(.L_647 - .L_646)
.L_646:
        /*0004*/ 	.word	0x00000082


	//----- nvinfo : EIATTR_KPARAM_INFO
	.align		4
.L_647:
        /*0008*/ 	.byte	0x04, 0x17
        /*000a*/ 	.short	(.L_649 - .L_648)
.L_648:
        /*000c*/ 	.word	0x00000000
        /*0010*/ 	.short	0x000a
        /*0012*/ 	.short	0x0050
        /*0014*/ 	.byte	0x00, 0xf5, 0x21, 0x00


	//----- nvinfo : EIATTR_KPARAM_INFO
	.align		4
.L_649:
        /*0018*/ 	.byte	0x04, 0x17
        /*001a*/ 	.short	(.L_651 - .L_650)
.L_650:
        /*001c*/ 	.word	0x00000000
        /*0020*/ 	.short	0x0009
        /*0022*/ 	.short	0x0048
        /*0024*/ 	.byte	0x00, 0xf5, 0x21, 0x00


	//----- nvinfo : EIATTR_KPARAM_INFO
	.align		4
.L_651:
        /*0028*/ 	.byte	0x04, 0x17
        /*002a*/ 	.short	(.L_653 - .L_652)
.L_652:
        /*002c*/ 	.word	0x00000000
        /*0030*/ 	.short	0x0008
        /*0032*/ 	.short	0x0040
        /*0034*/ 	.byte	0x00, 0xf5, 0x21, 0x00


	//----- nvinfo : EIATTR_KPARAM_INFO
	.align		4
.L_653:
        /*0038*/ 	.byte	0x04, 0x17
        /*003a*/ 	.short	(.L_655 - .L_654)
.L_654:
        /*003c*/ 	.word	0x00000000
        /*0040*/ 	.short	0x0007
        /*0042*/ 	.short	0x0038
        /*0044*/ 	.byte	0x00, 0xf5, 0x21, 0x00


	//----- nvinfo : EIATTR_KPARAM_INFO
	.align		4
.L_655:
        /*0048*/ 	.byte	0x04, 0x17
        /*004a*/ 	.short	(.L_657 - .L_656)
.L_656:
        /*004c*/ 	.word	0x00000000
        /*0050*/ 	.short	0x0006
        /*0052*/ 	.short	0x0030
        /*0054*/ 	.byte	0x00, 0xf5, 0x21, 0x00


	//----- nvinfo : EIATTR_KPARAM_INFO
	.align		4
.L_657:
        /*0058*/ 	.byte	0x04, 0x17
        /*005a*/ 	.short	(.L_659 - .L_658)
.L_658:
        /*005c*/ 	.word	0x00000000
        /*0060*/ 	.short	0x0005
        /*0062*/ 	.short	0x0028
        /*0064*/ 	.byte	0x00, 0xf5, 0x21, 0x00


	//----- nvinfo : EIATTR_KPARAM_INFO
	.align		4
.L_659:
        /*0068*/ 	.byte	0x04, 0x17
        /*006a*/ 	.short	(.L_661 - .L_660)
.L_660:
        /*006c*/ 	.word	0x00000000
        /*0070*/ 	.short	0x0004
        /*0072*/ 	.short	0x0020
        /*0074*/ 	.byte	0x00, 0xf5, 0x21, 0x00


	//----- nvinfo : EIATTR_KPARAM_INFO
	.align		4
.L_661:
        /*0078*/ 	.byte	0x04, 0x17
        /*007a*/ 	.short	(.L_663 - .L_662)
.L_662:
        /*007c*/ 	.word	0x00000000
        /*0080*/ 	.short	0x0003
        /*0082*/ 	.short	0x0018
        /*0084*/ 	.byte	0x00, 0xf5, 0x21, 0x00


	//----- nvinfo : EIATTR_KPARAM_INFO
	.align		4
.L_663:
        /*0088*/ 	.byte	0x04, 0x17
        /*008a*/ 	.short	(.L_665 - .L_664)
.L_664:
        /*008c*/ 	.word	0x00000000
        /*0090*/ 	.short	0x0002
        /*0092*/ 	.short	0x0010
        /*0094*/ 	.byte	0x00, 0xf5, 0x21, 0x00


	//----- nvinfo : EIATTR_KPARAM_INFO
	.align		4
.L_665:
        /*0098*/ 	.byte	0x04, 0x17
        /*009a*/ 	.short	(.L_667 - .L_666)
.L_666:
        /*009c*/ 	.word	0x00000000
        /*00a0*/ 	.short	0x0001
        /*00a2*/ 	.short	0x0008
        /*00a4*/ 	.byte	0x00, 0xf5, 0x21, 0x00


	//----- nvinfo : EIATTR_KPARAM_INFO
	.align		4
.L_667:
        /*00a8*/ 	.byte	0x04, 0x17
        /*00aa*/ 	.short	(.L_669 - .L_668)
.L_668:
        /*00ac*/ 	.word	0x00000000
        /*00b0*/ 	.short	0x0000
        /*00b2*/ 	.short	0x0000
        /*00b4*/ 	.byte	0x00, 0xf0, 0x11, 0x00


	//----- nvinfo : EIATTR_SPARSE_MMA_MASK
	.align		4
.L_669:
        /*00b8*/ 	.byte	0x03, 0x50
        /*00ba*/ 	.short	0x0000


	//----- nvinfo : EIATTR_MAXREG_COUNT
	.align		4
        /*00bc*/ 	.byte	0x03, 0x1b
        /*00be*/ 	.short	0x00ff


	//----- nvinfo : EIATTR_EXTERNS
	.align		4
        /*00c0*/ 	.byte	0x04, 0x0f
        /*00c2*/ 	.short	(.L_671 - .L_670)


	//   ....[0]....
	.align		4
.L_670:
        /*00c4*/ 	.word	index@(malloc)


	//   ....[1]....
	.align		4
        /*00c8*/ 	.word	index@(free)


	//   ....[2]....
	.align		4
        /*00cc*/ 	.word	index@(vprintf)


	//----- nvinfo : EIATTR_MERCURY_ISA_VERSION
	.align		4
.L_671:
        /*00d0*/ 	.byte	0x03, 0x5f
        /*00d2*/ 	.short	0x0101


	//----- nvinfo : EIATTR_COOP_GROUP_MASK_REGIDS
	.align		4
        /*00d4*/ 	.byte	0x04, 0x29
        /*00d6*/ 	.short	(.L_673 - .L_672)


	//   ....[0]....
.L_672:
        /*00d8*/ 	.word	0xffffffff


	//   ....[1]....
        /*00dc*/ 	.word	0xffffffff


	//   ....[2]....
        /*00e0*/ 	.word	0xffffffff


	//   ....[3]....
        /*00e4*/ 	.word	0xffffffff


	//   ....[4]....
        /*00e8*/ 	.word	0xffffffff


	//   ....[5]....
        /*00ec*/ 	.word	0xffffffff


	//   ....[6]....
        /*00f0*/ 	.word	0x0500000f


	//   ....[7]....
        /*00f4*/ 	.word	0x0500000f


	//   ....[8]....
        /*00f8*/ 	.word	0x0500000f


	//   ....[9]....
        /*00fc*/ 	.word	0x0500000f


	//   ....[10]....
        /*0100*/ 	.word	0x0500000f


	//   ....[11]....
        /*0104*/ 	.word	0x0500000f


	//----- nvinfo : EIATTR_COOP_GROUP_INSTR_OFFSETS
	.align		4
.L_673:
        /*0108*/ 	.byte	0x04, 0x28
        /*010a*/ 	.short	(.L_675 - .L_674)


	//   ....[0]....
.L_674:
        /*010c*/ 	.word	0x00000310


	//   ....[1]....
        /*0110*/ 	.word	0x00000320


	//   ....[2]....
        /*0114*/ 	.word	0x00000330


	//   ....[3]....
        /*0118*/ 	.word	0x00000340


	//   ....[4]....
        /*011c*/ 	.word	0x00000a90


	//   ....[5]....
        /*0120*/ 	.word	0x00000c10


	//   ....[6]....
        /*0124*/ 	.word	0x00001020


	//   ....[7]....
        /*0128*/ 	.word	0x000010b0


	//   ....[8]....
        /*012c*/ 	.word	0x00001100


	//   ....[9]....
        /*0130*/ 	.word	0x00001150


	//   ....[10]....
        /*0134*/ 	.word	0x000011c0


	//   ....[11]....
        /*0138*/ 	.word	0x00001230


	//----- nvinfo : EIATTR_VRC_CTA_INIT_COUNT
	.align		4
.L_675:
        /*013c*/ 	.byte	0x02, 0x4a
	.zero		1
	.zero		1


	//----- nvinfo : EIATTR_SYSCALL_OFFSETS
	.align		4
        /*0140*/ 	.byte	0x04, 0x46
        /*0142*/ 	.short	(.L_677 - .L_676)


	//   ....[0]....
.L_676:
        /*0144*/ 	.word	0x00000230


	//   ....[1]....
        /*0148*/ 	.word	0x000002b0


	//   ....[2]....
        /*014c*/ 	.word	0x00000410


	//   ....[3]....
        /*0150*/ 	.word	0x00000b20


	//   ....[4]....
        /*0154*/ 	.word	0x00000b80


	//----- nvinfo : EIATTR_EXIT_INSTR_OFFSETS
	.align		4
.L_677:
        /*0158*/ 	.byte	0x04, 0x1c
        /*015a*/ 	.short	(.L_679 - .L_678)


	//   ....[0]....
.L_678:
        /*015c*/ 	.word	0x00000070


	//   ....[1]....
        /*0160*/ 	.word	0x00000fb0


	//----- nvinfo : EIATTR_CRS_STACK_SIZE
	.align		4
.L_679:
        /*0164*/ 	.byte	0x04, 0x1e
        /*0166*/ 	.short	(.L_681 - .L_680)
.L_680:
        /*0168*/ 	.word	0x00000000


	//----- nvinfo : EIATTR_CBANK_PARAM_SIZE
	.align		4
.L_681:
        /*016c*/ 	.byte	0x03, 0x19
        /*016e*/ 	.short	0x0058


	//----- nvinfo : EIATTR_PARAM_CBANK
	.align		4
        /*0170*/ 	.byte	0x04, 0x0a
        /*0172*/ 	.short	(.L_683 - .L_682)
	.align		4
.L_682:
        /*0174*/ 	.word	index@(.nv.constant0._Z24insertBatchOfEdgesKerneliPKiPKxS0_PiS3_PS3_PPxPbS7_S5_)
        /*0178*/ 	.short	0x0380
        /*017a*/ 	.short	0x0058


	//----- nvinfo : EIATTR_SW_WAR
	.align		4
.L_683:
        /*017c*/ 	.byte	0x04, 0x36
        /*017e*/ 	.short	(.L_685 - .L_684)
.L_684:
        /*0180*/ 	.word	0x00000008
.L_685:


//--------------------- .nv.info._Z12eraseAdjListiPPiPPx --------------------------
	.section	.nv.info._Z12eraseAdjListiPPiPPx,"",@"SHT_CUDA_INFO"
	.sectionflags	@""
	.align	4


	//----- nvinfo : EIATTR_CUDA_API_VERSION
	.align		4
        /*0000*/ 	.byte	0x04, 0x37
        /*0002*/ 	.short	(.L_687 - .L_686)
.L_686:
        /*0004*/ 	.word	0x00000082


	//----- nvinfo : EIATTR_KPARAM_INFO
	.align		4
.L_687:
        /*0008*/ 	.byte	0x04, 0x17
        /*000a*/ 	.short	(.L_689 - .L_688)
.L_688:
        /*000c*/ 	.word	0x00000000
        /*0010*/ 	.short	0x0002
        /*0012*/ 	.short	0x0010
        /*0014*/ 	.byte	0x00, 0xf5, 0x21, 0x00


	//----- nvinfo : EIATTR_KPARAM_INFO
	.align		4
.L_689:
        /*0018*/ 	.byte	0x04, 0x17
        /*001a*/ 	.short	(.L_691 - .L_690)
.L_690:
        /*001c*/ 	.word	0x00000000
        /*0020*/ 	.short	0x0001
        /*0022*/ 	.short	0x0008
        /*0024*/ 	.byte	0x00, 0xf5, 0x21, 0x00


	//----- nvinfo : EIATTR_KPARAM_INFO
	.align		4
.L_691:
        /*0028*/ 	.byte	0x04, 0x17
        /*002a*/ 	.short	(.L_693 - .L_692)
.L_692:
        /*002c*/ 	.word	0x00000000
        /*0030*/ 	.short	0x0000
        /*0032*/ 	.short	0x0000
        /*0034*/ 	.byte	0x00, 0xf0, 0x11, 0x00


	//----- nvinfo : EIATTR_SPARSE_MMA_MASK
	.align		4
.L_693:
        /*0038*/ 	.byte	0x03, 0x50
        /*003a*/ 	.short	0x0000


	//----- nvinfo : EIATTR_MAXREG_COUNT
	.align		4
        /*003c*/ 	.byte	0x03, 0x1b
        /*003e*/ 	.short	0x00ff


	//----- nvinfo : EIATTR_EXTERNS
	.align		4
        /*0040*/ 	.byte	0x04, 0x0f
        /*0042*/ 	.short	(.L_695 - .L_694)


	//   ....[0]....
	.align		4
.L_694:
        /*0044*/ 	.word	index@(free)


	//----- nvinfo : EIATTR_MERCURY_ISA_VERSION
	.align		4
.L_695:
        /*0048*/ 	.byte	0x03, 0x5f
        /*004a*/ 	.short	0x0101


	//----- nvinfo : EIATTR_VRC_CTA_INIT_COUNT
	.align		4
        /*004c*/ 	.byte	0x02, 0x4a
	.zero		1
	.zero		1


	//----- nvinfo : EIATTR_SYSCALL_OFFSETS
	.align		4
        /*0050*/ 	.byte	0x04, 0x46
        /*0052*/ 	.short	(.L_697 - .L_696)


	//   ....[0]....
.L_696:
        /*0054*/ 	.word	0x00000160


	//   ....[1]....
        /*0058*/ 	.word	0x000001c0


	//----- nvinfo : EIATTR_EXIT_INSTR_OFFSETS
	.align		4
.L_697:
        /*005c*/ 	.byte	0x04, 0x1c
        /*005e*/ 	.short	(.L_699 - .L_698)


	//   ....[0]....
.L_698:
        /*0060*/ 	.word	0x00000070


	//   ....[1]....
        /*0064*/ 	.word	0x000001f0


	//----- nvinfo : EIATTR_CRS_STACK_SIZE
	.align		4
.L_699:
        /*0068*/ 	.byte	0x04, 0x1e
        /*006a*/ 	.short	(.L_701 - .L_700)
.L_700:
        /*006c*/ 	.word	0x00000000


	//----- nvinfo : EIATTR_CBANK_PARAM_SIZE
	.align		4
.L_701:
        /*0070*/ 	.byte	0x03, 0x19
        /*0072*/ 	.short	0x0018


	//----- nvinfo : EIATTR_PARAM_CBANK
	.align		4
        /*0074*/ 	.byte	0x04, 0x0a
        /*0076*/ 	.short	(.L_703 - .L_702)
	.align		4
.L_702:
        /*0078*/ 	.word	index@(.nv.constant0._Z12eraseAdjListiPPiPPx)
        /*007c*/ 	.short	0x0380
        /*007e*/ 	.short	0x0018


	//----- nvinfo : EIATTR_SW_WAR
	.align		4
.L_703:
        /*0080*/ 	.byte	0x04, 0x36
        /*0082*/ 	.short	(.L_705 - .L_704)
.L_704:
        /*0084*/ 	.word	0x00000008
.L_705:


//--------------------- .nv.info._Z17initializeAdjListiPPiPPxS_S_i --------------------------
	.section	.nv.info._Z17initializeAdjListiPPiPPxS_S_i,"",@"SHT_CUDA_INFO"
	.sectionflags	@""
	.align	4


	//----- nvinfo : EIATTR_CUDA_API_VERSION
	.align		4
        /*0000*/ 	.byte	0x04, 0x37
        /*0002*/ 	.short	(.L_707 - .L_706)
.L_706:
        /*0004*/ 	.word	0x00000082


	//----- nvinfo : EIATTR_KPARAM_INFO
	.align		4
.L_707:
        /*0008*/ 	.byte	0x04, 0x17
        /*000a*/ 	.short	(.L_709 - .L_708)
.L_708:
        /*000c*/ 	.word	0x00000000
        /*0010*/ 	.short	0x0005
        /*0012*/ 	.short	0x0028
        /*0014*/ 	.byte	0x00, 0xf0, 0x11, 0x00


	//----- nvinfo : EIATTR_KPARAM_INFO
	.align		4
.L_709:
        /*0018*/ 	.byte	0x04, 0x17
        /*001a*/ 	.short	(.L_711 - .L_710)
.L_710:
        /*001c*/ 	.word	0x00000000
        /*0020*/ 	.short	0x0004
        /*0022*/ 	.short	0x0020
        /*0024*/ 	.byte	0x00, 0xf5, 0x21, 0x00


	//----- nvinfo : EIATTR_KPARAM_INFO
	.align		4
.L_711:
        /*0028*/ 	.byte	0x04, 0x17
        /*002a*/ 	.short	(.L_713 - .L_712)
.L_712:
        /*002c*/ 	.word	0x00000000
        /*0030*/ 	.short	0x0003
        /*0032*/ 	.short	0x0018
        /*0034*/ 	.byte	0x00, 0xf5, 0x21, 0x00


	//----- nvinfo : EIATTR_KPARAM_INFO
	.align		4
.L_713:
        /*0038*/ 	.byte	0x04, 0x17
        /*003a*/ 	.short	(.L_715 - .L_714)
.L_714:
        /*003c*/ 	.word	0x00000000
        /*0040*/ 	.short	0x0002
        /*0042*/ 	.short	0x0010
        /*0044*/ 	.byte	0x00, 0xf5, 0x21, 0x00


	//----- nvinfo : EIATTR_KPARAM_INFO
	.align		4
.L_715:
        /*0048*/ 	.byte	0x04, 0x17
        /*004a*/ 	.short	(.L_717 - .L_716)
.L_716:
        /*004c*/ 	.word	0x00000000
        /*0050*/ 	.short	0x0001
        /*0052*/ 	.short	0x0008
        /*0054*/ 	.byte	0x00, 0xf5, 0x21, 0x00


	//----- nvinfo : EIATTR_KPARAM_INFO
	.align		4
.L_717:
        /*0058*/ 	.byte	0x04, 0x17
        /*005a*/ 	.short	(.L_719 - .L_718)
.L_718:
        /*005c*/ 	.word	0x00000000
        /*0060*/ 	.short	0x0000
        /*0062*/ 	.short	0x0000
        /*0064*/ 	.byte	0x00, 0xf0, 0x11, 0x00


	//----- nvinfo : EIATTR_SPARSE_MMA_MASK
	.align		4
.L_719:
        /*0068*/ 	.byte	0x03, 0x50
        /*006a*/ 	.short	0x0000


	//----- nvinfo : EIATTR_MAXREG_COUNT
	.align		4
        /*006c*/ 	.byte	0x03, 0x1b
        /*006e*/ 	.short	0x00ff


	//----- nvinfo : EIATTR_EXTERNS
	.align		4
        /*0070*/ 	.byte	0x04, 0x0f
        /*0072*/ 	.short	(.L_721 - .L_720)


	//   ....[0]....
	.align		4
.L_720:
        /*0074*/ 	.word	index@(malloc)


	//----- nvinfo : EIATTR_MERCURY_ISA_VERSION
	.align		4
.L_721:
        /*0078*/ 	.byte	0x03, 0x5f
        /*007a*/ 	.short	0x0101


	//----- nvinfo : EIATTR_VRC_CTA_INIT_COUNT
	.align		4
        /*007c*/ 	.byte	0x02, 0x4a
	.zero		1
	.zero		1


	//----- nvinfo : EIATTR_SYSCALL_OFFSETS
	.align		4
        /*0080*/ 	.byte	0x04, 0x46
        /*0082*/ 	.short	(.L_723 - .L_722)


	//   ....[0]....
.L_722:
        /*0084*/ 	.word	0x00000190


	//   ....[1]....
        /*0088*/ 	.word	0x00000250


	//----- nvinfo : EIATTR_EXIT_INSTR_OFFSETS
	.align		4
.L_723:
        /*008c*/ 	.byte	0x04, 0x1c
        /*008e*/ 	.short	(.L_725 - .L_724)


	//   ....[0]....
.L_724:
        /*0090*/ 	.word	0x00000070


	//   ....[1]....
        /*0094*/ 	.word	0x00000320


	//----- nvinfo : EIATTR_CRS_STACK_SIZE
	.align		4
.L_725:
        /*0098*/ 	.byte	0x04, 0x1e
        /*009a*/ 	.short	(.L_727 - .L_726)
.L_726:
        /*009c*/ 	.word	0x00000000


	//----- nvinfo : EIATTR_CBANK_PARAM_SIZE
	.align		4
.L_727:
        /*00a0*/ 	.byte	0x03, 0x19
        /*00a2*/ 	.short	0x002c


	//----- nvinfo : EIATTR_PARAM_CBANK
	.align		4
        /*00a4*/ 	.byte	0x04, 0x0a
        /*00a6*/ 	.short	(.L_729 - .L_728)
	.align		4
.L_728:
        /*00a8*/ 	.word	index@(.nv.constant0._Z17initializeAdjListiPPiPPxS_S_i)
        /*00ac*/ 	.short	0x0380
        /*00ae*/ 	.short	0x002c


	//----- nvinfo : EIATTR_SW_WAR
	.align		4
.L_729:
        /*00b0*/ 	.byte	0x04, 0x36
        /*00b2*/ 	.short	(.L_731 - .L_730)
.L_730:
        /*00b4*/ 	.word	0x00000008
.L_731:


//--------------------- .nv.callgraph             --------------------------
	.section	.nv.callgraph,"",@"SHT_CUDA_CALLGRAPH"
	.align	4
	.sectionentsize	8
	.align		4
        /*0000*/ 	.word	0x00000000
	.align		4
        /*0004*/ 	.word	0xffffffff
	.align		4
        /*0008*/ 	.word	index@(_Z24insertBatchOfEdgesKerneliPKiPKxS0_PiS3_PS3_PPxPbS7_S5_)
	.align		4
        /*000c*/ 	.word	index@(vprintf)
	.align		4
        /*0010*/ 	.word	index@(_Z24insertBatchOfEdgesKerneliPKiPKxS0_PiS3_PS3_PPxPbS7_S5_)
	.align		4
        /*0014*/ 	.word	index@(free)
	.align		4
        /*0018*/ 	.word	index@(_Z24insertBatchOfEdgesKerneliPKiPKxS0_PiS3_PS3_PPxPbS7_S5_)
	.align		4
        /*001c*/ 	.word	index@(malloc)
	.align		4
        /*0020*/ 	.word	index@(_Z12eraseAdjListiPPiPPx)
	.align		4
        /*0024*/ 	.word	index@(free)
	.align		4
        /*0028*/ 	.word	index@(_Z17initializeAdjListiPPiPPxS_S_i)
	.align		4
        /*002c*/ 	.word	index@(malloc)
	.align		4
        /*0030*/ 	.word	0x00000000
	.align		4
        /*0034*/ 	.word	0xfffffffe
	.align		4
        /*0038*/ 	.word	0x00000000
	.align		4
        /*003c*/ 	.word	0xfffffffd
	.align		4
        /*0040*/ 	.word	0x00000000
	.align		4
        /*0044*/ 	.word	0xfffffffc


//--------------------- .nv.constant4             --------------------------
	.section	.nv.constant4,"a",@progbits
	.align	8
	.align		8
.nv.constant4:
        /*0000*/ 	.dword	_ZN34_INTERNAL_5946f87a_4_k_cu_8cb8c66f4cuda3std3__45__cpo5beginE
	.align		8
        /*0008*/ 	.dword	_ZN34_INTERNAL_5946f87a_4_k_cu_8cb8c66f4cuda3std3__45__cpo3endE
	.align		8
        /*0010*/ 	.dword	_ZN34_INTERNAL_5946f87a_4_k_cu_8cb8c66f4cuda3std3__45__cpo6cbeginE
	.align		8
        /*0018*/ 	.dword	_ZN34_INTERNAL_5946f87a_4_k_cu_8cb8c66f4cuda3std3__45__cpo4cendE
	.align		8
        /*0020*/ 	.dword	_ZN34_INTERNAL_5946f87a_4_k_cu_8cb8c66f4cuda3std3__45__cpo6rbeginE
	.align		8
        /*0028*/ 	.dword	_ZN34_INTERNAL_5946f87a_4_k_cu_8cb8c66f4cuda3std3__45__cpo4rendE
	.align		8
        /*0030*/ 	.dword	_ZN34_INTERNAL_5946f87a_4_k_cu_8cb8c66f4cuda3std3__45__cpo7crbeginE
	.align		8
        /*0038*/ 	.dword	_ZN34_INTERNAL_5946f87a_4_k_cu_8cb8c66f4cuda3std3__45__cpo5crendE
	.align		8
        /*0040*/ 	.dword	_ZN34_INTERNAL_5946f87a_4_k_cu_8cb8c66f4cuda3std3__436_GLOBAL__N__5946f87a_4_k_cu_8cb8c66f6ignoreE
	.align		8
        /*0048*/ 	.dword	_ZN34_INTERNAL_5946f87a_4_k_cu_8cb8c66f4cuda3std3__419piecewise_constructE
	.align		8
        /*0050*/ 	.dword	_ZN34_INTERNAL_5946f87a_4_k_cu_8cb8c66f4cuda3std3__48in_placeE
	.align		8
        /*0058*/ 	.dword	_ZN34_INTERNAL_5946f87a_4_k_cu_8cb8c66f4cuda3std3__420unreachable_sentinelE
	.align		8
        /*0060*/ 	.dword	_ZN34_INTERNAL_5946f87a_4_k_cu_8cb8c66f4cuda3std3__47nulloptE
	.align		8
        /*0068*/ 	.dword	_ZN34_INTERNAL_5946f87a_4_k_cu_8cb8c66f4cuda3std3__48unexpectE
	.align		8
        /*0070*/ 	.dword	_ZN34_INTERNAL_5946f87a_4_k_cu_8cb8c66f4cuda3std6ranges3__45__cpo4swapE
	.align		8
        /*0078*/ 	.dword	_ZN34_INTERNAL_5946f87a_4_k_cu_8cb8c66f4cuda3std6ranges3__45__cpo9iter_moveE
	.align		8
        /*0080*/ 	.dword	_ZN34_INTERNAL_5946f87a_4_k_cu_8cb8c66f4cuda3std6ranges3__45__cpo5beginE
	.align		8
        /*0088*/ 	.dword	_ZN34_INTERNAL_5946f87a_4_k_cu_8cb8c66f4cuda3std6ranges3__45__cpo3endE
	.align		8
        /*0090*/ 	.dword	_ZN34_INTERNAL_5946f87a_4_k_cu_8cb8c66f4cuda3std6ranges3__45__cpo6cbeginE
	.align		8
        /*0098*/ 	.dword	_ZN34_INTERNAL_5946f87a_4_k_cu_8cb8c66f4cuda3std6ranges3__45__cpo4cendE
	.align		8
        /*00a0*/ 	.dword	_ZN34_INTERNAL_5946f87a_4_k_cu_8cb8c66f4cuda3std6ranges3__45__cpo7advanceE
	.align		8
        /*00a8*/ 	.dword	_ZN34_INTERNAL_5946f87a_4_k_cu_8cb8c66f4cuda3std6ranges3__45__cpo9iter_swapE
	.align		8
        /*00b0*/ 	.dword	_ZN34_INTERNAL_5946f87a_4_k_cu_8cb8c66f4cuda3std6ranges3__45__cpo4nextE
	.align		8
        /*00b8*/ 	.dword	_ZN34_INTERNAL_5946f87a_4_k_cu_8cb8c66f4cuda3std6ranges3__45__cpo4prevE
	.align		8
        /*00c0*/ 	.dword	_ZN34_INTERNAL_5946f87a_4_k_cu_8cb8c66f4cuda3std6ranges3__45__cpo4dataE
	.align		8
        /*00c8*/ 	.dword	_ZN34_INTERNAL_5946f87a_4_k_cu_8cb8c66f4cuda3std6ranges3__45__cpo5cdataE
	.align		8
        /*00d0*/ 	.dword	_ZN34_INTERNAL_5946f87a_4_k_cu_8cb8c66f4cuda3std6ranges3__45__cpo4sizeE
	.align		8
        /*00d8*/ 	.dword	_ZN34_INTERNAL_5946f87a_4_k_cu_8cb8c66f4cuda3std6ranges3__45__cpo5ssizeE
	.align		8
        /*00e0*/ 	.dword	_ZN34_INTERNAL_5946f87a_4_k_cu_8cb8c66f4cuda3std6ranges3__45__cpo8distanceE
	.align		8
        /*00e8*/ 	.dword	_ZN34_INTERNAL_5946f87a_4_k_cu_8cb8c66f6thrust24THRUST_300001_SM_1000_NS8cuda_cub3parE
	.align		8
        /*00f0*/ 	.dword	_ZN34_INTERNAL_5946f87a_4_k_cu_8cb8c66f6thrust24THRUST_300001_SM_1000_NS8cuda_cub10par_nosyncE
	.align		8
        /*00f8*/ 	.dword	_ZN34_INTERNAL_5946f87a_4_k_cu_8cb8c66f6thrust24THRUST_300001_SM_1000_NS6system6detail10sequential3seqE
	.align		8
        /*0100*/ 	.dword	_ZN34_INTERNAL_5946f87a_4_k_cu_8cb8c66f6thrust24THRUST_300001_SM_1000_NS6system3cpp3parE
	.align		8
        /*0108*/ 	.dword	_ZN34_INTERNAL_5946f87a_4_k_cu_8cb8c66f6thrust24THRUST_300001_SM_1000_NS12placeholders2_1E
	.align		8
        /*0110*/ 	.dword	_ZN34_INTERNAL_5946f87a_4_k_cu_8cb8c66f6thrust24THRUST_300001_SM_1000_NS12placeholders2_2E
	.align		8
        /*0118*/ 	.dword	_ZN34_INTERNAL_5946f87a_4_k_cu_8cb8c66f6thrust24THRUST_300001_SM_1000_NS12placeholders2_3E
	.align		8
        /*0120*/ 	.dword	_ZN34_INTERNAL_5946f87a_4_k_cu_8cb8c66f6thrust24THRUST_300001_SM_1000_NS12placeholders2_4E
	.align		8
        /*0128*/ 	.dword	_ZN34_INTERNAL_5946f87a_4_k_cu_8cb8c66f6thrust24THRUST_300001_SM_1000_NS12placeholders2_5E
	.align		8
        /*0130*/ 	.dword	_ZN34_INTERNAL_5946f87a_4_k_cu_8cb8c66f6thrust24THRUST_300001_SM_1000_NS12placeholders2_6E
	.align		8
        /*0138*/ 	.dword	_ZN34_INTERNAL_5946f87a_4_k_cu_8cb8c66f6thrust24THRUST_300001_SM_1000_NS12placeholders2_7E
	.align		8
        /*0140*/ 	.dword	_ZN34_INTERNAL_5946f87a_4_k_cu_8cb8c66f6thrust24THRUST_300001_SM_1000_NS12placeholders2_8E
	.align		8
        /*0148*/ 	.dword	_ZN34_INTERNAL_5946f87a_4_k_cu_8cb8c66f6thrust24THRUST_300001_SM_1000_NS12placeholders2_9E
	.align		8
        /*0150*/ 	.dword	_ZN34_INTERNAL_5946f87a_4_k_cu_8cb8c66f6thrust24THRUST_300001_SM_1000_NS12placeholders3_10E
	.align		8
        /*0158*/ 	.dword	_ZN34_INTERNAL_5946f87a_4_k_cu_8cb8c66f6thrust24THRUST_300001_SM_1000_NS3seqE
	.align		8
        /*0160*/ 	.dword	_ZN34_INTERNAL_5946f87a_4_k_cu_8cb8c66f6thrust24THRUST_300001_SM_1000_NS6deviceE
	.align		8
        /*0168*/ 	.dword	$str
	.align		8
        /*0170*/ 	.dword	malloc
	.align		8
        /*0178*/ 	.dword	free
	.align		8
        /*0180*/ 	.dword	vprintf


//--------------------- .text._ZN3cub18CUB_300001_SM_10006detail10radix_sort29DeviceRadixSortOnesweepKernelINS1_5radix10policy_hubIiiyE10Policy1000ELNS0_9SortOrderE0EiiyiiNS1_21identity_decomposer_tEEEvPT5_SB_PT3_PKSC_PT1_PKSG_PT2_PKSK_T4_iiT6_ --------------------------
	.section	.text._ZN3cub18CUB_300001_SM_10006detail10radix_sort29DeviceRadixSortOnesweepKernelINS1_5radix10policy_hubIiiyE10Policy1000ELNS0_9SortOrderE0EiiyiiNS1_21identity_decomposer_tEEEvPT5_SB_PT3_PKSC_PT1_PKSG_PT2_PKSK_T4_iiT6_,"ax",@progbits
	.align	128
        .global         _ZN3cub18CUB_300001_SM_10006detail10radix_sort29DeviceRadixSortOnesweepKernelINS1_5radix10policy_hubIiiyE10Policy1000ELNS0_9SortOrderE0EiiyiiNS1_21identity_decomposer_tEEEvPT5_SB_PT3_PKSC_PT1_PKSG_PT2_PKSK_T4_iiT6_
        .type           _ZN3cub18CUB_300001_SM_10006detail10radix_sort29DeviceRadixSortOnesweepKernelINS1_5radix10policy_hubIiiyE10Policy1000ELNS0_9SortOrderE0EiiyiiNS1_21identity_decomposer_tEEEvPT5_SB_PT3_PKSC_PT1_PKSG_PT2_PKSK_T4_iiT6_,@function
        .size           _ZN3cub18CUB_300001_SM_10006detail10radix_sort29DeviceRadixSortOnesweepKernelINS1_5radix10policy_hubIiiyE10Policy1000ELNS0_9SortOrderE0EiiyiiNS1_21identity_decomposer_tEEEvPT5_SB_PT3_PKSC_PT1_PKSG_PT2_PKSK_T4_iiT6_,(.L_x_748 - _ZN3cub18CUB_300001_SM_10006detail10radix_sort29DeviceRadixSortOnesweepKernelINS1_5radix10policy_hubIiiyE10Policy1000ELNS0_9SortOrderE0EiiyiiNS1_21identity_decomposer_tEEEvPT5_SB_PT3_PKSC_PT1_PKSG_PT2_PKSK_T4_iiT6_)
        .other          _ZN3cub18CUB_300001_SM_10006detail10radix_sort29DeviceRadixSortOnesweepKernelINS1_5radix10policy_hubIiiyE10Policy1000ELNS0_9SortOrderE0EiiyiiNS1_21identity_decomposer_tEEEvPT5_SB_PT3_PKSC_PT1_PKSG_PT2_PKSK_T4_iiT6_,@"STO_CUDA_ENTRY STV_DEFAULT"
_ZN3cub18CUB_300001_SM_10006detail10radix_sort29DeviceRadixSortOnesweepKernelINS1_5radix10policy_hubIiiyE10Policy1000ELNS0_9SortOrderE0EiiyiiNS1_21identity_decomposer_tEEEvPT5_SB_PT3_PKSC_PT1_PKSG_PT2_PKSK_T4_iiT6_:
.text._ZN3cub18CUB_300001_SM_10006detail10radix_sort29DeviceRadixSortOnesweepKernelINS1_5radix10policy_hubIiiyE10Policy1000ELNS0_9SortOrderE0EiiyiiNS1_21identity_decomposer_tEEEvPT5_SB_PT3_PKSC_PT1_PKSG_PT2_PKSK_T4_iiT6_:
[----:B------:R-:W-:Y:S01]  /*0000*/  LDC R1, c[0x0][0x37c] ;  /* 0x0000df00ff017b82 */ /* 0x000fe20000000800 */
[----:B------:R-:W0:Y:S01]  /*0010*/  S2R R3, SR_TID.X ;  /* 0x0000000000037919 */ /* 0x000e220000002100 */
[----:B------:R-:W-:Y:S01]  /*0020*/  MOV R7, 0x400 ;  /* 0x0000040000077802 */ /* 0x000fe20000000f00 */
[----:B------:R-:W1:Y:S01]  /*0030*/  LDCU.64 UR6, c[0x0][0x358] ;  /* 0x00006b00ff0677ac */ /* 0x000e620008000a00 */
[----:B------:R-:W-:Y:S01]  /*0040*/  BSSY.RECONVERGENT B0, `(.L_x_0) ;  /* 0x000000c000007945 */ /* 0x000fe20003800200 */
[----:B------:R-:W2:Y:S01]  /*0050*/  S2R R0, SR_CgaCtaId ;  /* 0x0000000000007919 */ /* 0x000ea20000008800 */
[----:B0-----:R-:W-:Y:S02]  /*0060*/  ISETP.NE.AND P0, PT, R3, RZ, PT ;  /* 0x000000ff0300720c */ /* 0x001fe40003f05270 */
[----:B--2---:R-:W-:-:S11]  /*0070*/  LEA R7, R0, R7, 0x18 ;  /* 0x0000000700077211 */ /* 0x004fd600078ec0ff */
[----:B-1----:R-:W-:Y:S05]  /*0080*/  @P0 BRA `(.L_x_1) ;  /* 0x00000000001c0947 */ /* 0x002fea0003800000 */
[----:B------:R-:W0:Y:S01]  /*0090*/  LDC.64 R4, c[0x0][0x388] ;  /* 0x0000e200ff047b82 */ /* 0x000e220000000a00 */
[----:B------:R-:W-:-:S05]  /*00a0*/  IMAD.MOV.U32 R9, RZ, RZ, 0x1 ;  /* 0x00000001ff097424 */ /* 0x000fca00078e00ff */
[----:B0-----:R-:W2:Y:S02]  /*00b0*/  ATOMG.E.ADD.STRONG.GPU PT, R4, desc[UR6][R4.64], R9 ;  /* 0x80000009040479a8 */ /* 0x001ea400081ef106 */
[----:B------:R-:W0:Y:S01]  /*00c0*/  S2UR UR5, SR_CgaCtaId ;  /* 0x00000000000579c3 */ /* 0x000e220000008800 */
[----:B------:R-:W-:Y:S02]  /*00d0*/  UMOV UR4, 0x400 ;  /* 0x0000040000047882 */ /* 0x000fe40000000000 */
[----:B0-----:R-:W-:-:S09]  /*00e0*/  ULEA UR4, UR5, UR4, 0x18 ;  /* 0x0000000405047291 */ /* 0x001fd2000f8ec0ff */
[----:B--2---:R0:W-:Y:S03]  /*00f0*/  STS [UR4+0x6600], R4 ;  /* 0x00660004ff007988 */ /* 0x0041e60008000804 */
.L_x_1:
[----:B------:R-:W-:Y:S05]  /*0100*/  BSYNC.RECONVERGENT B0 ;  /* 0x0000000000007941 */ /* 0x000fea0003800200 */
.L_x_0:
[----:B------:R-:W-:Y:S06]  /*0110*/  BAR.SYNC.DEFER_BLOCKING 0x0 ;  /* 0x0000000000007b1d */ /* 0x000fec0000010000 */
[----:B------:R-:W1:Y:S01]  /*0120*/  LDCU UR4, c[0x0][0x3c0] ;  /* 0x00007800ff0477ac */ /* 0x000e620008000800 */
[----:B------:R-:W2:Y:S01]  /*0130*/  S2R R24, SR_LANEID ;  /* 0x0000000000187919 */ /* 0x000ea20000000000 */
[----:B------:R-:W3:Y:S02]  /*0140*/  LDS R42, [R7+0x6600] ;  /* 0x00660000072a7984 */ /* 0x000ee40000000800 */
[----:B---3--:R-:W-:-:S04]  /*0150*/  IMAD R0, R42, 0x1980, RZ ;  /* 0x000019802a007824 */ /* 0x008fc800078e02ff */
[----:B------:R-:W-:Y:S01]  /*0160*/  VIADD R47, R0, 0x1980 ;  /* 0x00001980002f7836 */ /* 0x000fe20000000000 */
[----:B------:R-:W-:-:S04]  /*0170*/  SHF.R.S32.HI R9, RZ, 0x1f, R0 ;  /* 0x0000001fff097819 */ /* 0x000fc80000011400 */
[----:B-1----:R-:W-:-:S13]  /*0180*/  ISETP.GT.AND P0, PT, R47, UR4, PT ;  /* 0x000000042f007c0c */ /* 0x002fda000bf04270 */
[----:B--2---:R-:W-:Y:S05]  /*0190*/  @P0 BRA `(.L_x_2) ;  /* 0x0000000000680947 */ /* 0x004fea0003800000 */
[----:B------:R-:W1:Y:S01]  /*01a0*/  LDCU.64 UR4, c[0x0][0x3a8] ;  /* 0x00007500ff0477ac */ /* 0x000e620008000a00 */
[C---:B0-----:R-:W-:Y:S02]  /*01b0*/  LOP3.LUT R4, R3.reuse, 0x1f, RZ, 0xc0, !PT ;  /* 0x0000001f03047812 */ /* 0x041fe400078ec0ff */
[----:B------:R-:W-:-:S05]  /*01c0*/  LOP3.LUT R41, R3, 0x3e0, RZ, 0xc0, !PT ;  /* 0x000003e003297812 */ /* 0x000fca00078ec0ff */
[----:B------:R-:W-:-:S05]  /*01d0*/  IMAD R5, R41, 0x11, R4 ;  /* 0x0000001129057824 */ /* 0x000fca00078e0204 */
[----:B------:R-:W-:-:S05]  /*01e0*/  IADD3 R5, P0, PT, R0, R5, RZ ;  /* 0x0000000500057210 */ /* 0x000fca0007f1e0ff */
[----:B------:R-:W-:Y:S01]  /*01f0*/  IMAD.X R0, RZ, RZ, R9, P0 ;  /* 0x000000ffff007224 */ /* 0x000fe200000e0609 */
[----:B-1----:R-:W-:-:S04]  /*0200*/  LEA R8, P0, R5, UR4, 0x2 ;  /* 0x0000000405087c11 */ /* 0x002fc8000f8010ff */
[----:B------:R-:W-:-:S05]  /*0210*/  LEA.HI.X R9, R5, UR5, R0, 0x2, P0 ;  /* 0x0000000505097c11 */ /* 0x000fca00080f1400 */
[----:B------:R0:W5:Y:S04]  /*0220*/  LDG.E R28, desc[UR6][R8.64] ;  /* 0x00000006081c7981 */ /* 0x000168000c1e1900 */
        /* <DEDUP_REMOVED lines=15> */
[----:B------:R0:W5:Y:S01]  /*0320*/  LDG.E R46, desc[UR6][R8.64+0x800] ;  /* 0x00080006082e7981 */ /* 0x000162000c1e1900 */
[----:B------:R-:W-:Y:S05]  /*0330*/  BRA `(.L_x_3) ;  /* 0x0000000400307947 */ /* 0x000fea0003800000 */
.L_x_2:
[----:B------:R-:W1:Y:S01]  /*0340*/  LDCU.64 UR8, c[0x0][0x3a8] ;  /* 0x00007500ff0877ac */ /* 0x000e620008000a00 */
[C---:B0-----:R-:W-:Y:S01]  /*0350*/  LOP3.LUT R4, R3.reuse, 0x1f, RZ, 0xc0, !PT ;  /* 0x0000001f03047812 */ /* 0x041fe200078ec0ff */
[----:B------:R-:W-:Y:S01]  /*0360*/  IMAD.MOV.U32 R28, RZ, RZ, 0x7fffffff ;  /* 0x7fffffffff1c7424 */ /* 0x000fe200078e00ff */
[----:B------:R-:W-:Y:S02]  /*0370*/  LOP3.LUT R41, R3, 0x3e0, RZ, 0xc0, !PT ;  /* 0x000003e003297812 */ /* 0x000fe400078ec0ff */
[----:B------:R-:W-:-:S03]  /*0380*/  IADD3 R5, PT, PT, -R0, UR4, RZ ;  /* 0x0000000400057c10 */ /* 0x000fc6000fffe1ff */
[----:B------:R-:W-:-:S04]  /*0390*/  IMAD R10, R41, 0x11, R4 ;  /* 0x00000011290a7824 */ /* 0x000fc800078e0204 */
[----:B------:R-:W-:Y:S01]  /*03a0*/  VIADD R8, R10, 0x40 ;  /* 0x000000400a087836 */ /* 0x000fe20000000000 */
[----:B------:R-:W-:Y:S01]  /*03b0*/  IADD3 R11, P0, PT, R0, R10, RZ ;  /* 0x0000000a000b7210 */ /* 0x000fe20007f1e0ff */
[C---:B------:R-:W-:Y:S01]  /*03c0*/  VIADD R0, R10.reuse, 0x60 ;  /* 0x000000600a007836 */ /* 0x040fe20000000000 */
[CC--:B------:R-:W-:Y:S01]  /*03d0*/  ISETP.GE.AND P2, PT, R10.reuse, R5.reuse, PT ;  /* 0x000000050a00720c */ /* 0x0c0fe20003f46270 */
[----:B------:R-:W-:Y:S01]  /*03e0*/  VIADD R6, R10, 0x20 ;  /* 0x000000200a067836 */ /* 0x000fe20000000000 */
[-C--:B------:R-:W-:Y:S01]  /*03f0*/  ISETP.GE.AND P4, PT, R8, R5.reuse, PT ;  /* 0x000000050800720c */ /* 0x080fe20003f86270 */
[----:B------:R-:W-:Y:S01]  /*0400*/  IMAD.X R12, RZ, RZ, R9, P0 ;  /* 0x000000ffff0c7224 */ /* 0x000fe200000e0609 */
[-C--:B------:R-:W-:Y:S01]  /*0410*/  ISETP.GE.AND P5, PT, R0, R5.reuse, PT ;  /* 0x000000050000720c */ /* 0x080fe20003fa6270 */
[----:B------:R-:W-:Y:S01]  /*0420*/  VIADD R0, R10, 0xa0 ;  /* 0x000000a00a007836 */ /* 0x000fe20000000000 */
[C---:B-1----:R-:W-:Y:S02]  /*0430*/  LEA R8, P0, R11.reuse, UR8, 0x2 ;  /* 0x000000080b087c11 */ /* 0x042fe4000f8010ff */
[----:B------:R-:W-:Y:S01]  /*0440*/  ISETP.GE.AND P3, PT, R6, R5, PT ;  /* 0x000000050600720c */ /* 0x000fe20003f66270 */
[----:B------:R-:W-:Y:S01]  /*0450*/  VIADD R6, R10, 0x80 ;  /* 0x000000800a067836 */ /* 0x000fe20000000000 */
[----:B------:R-:W-:-:S02]  /*0460*/  LEA.HI.X R9, R11, UR9, R12, 0x2, P0 ;  /* 0x000000090b097c11 */ /* 0x000fc400080f140c */
[-C--:B------:R-:W-:Y:S01]  /*0470*/  ISETP.GE.AND P0, PT, R0, R5.reuse, PT ;  /* 0x000000050000720c */ /* 0x080fe20003f06270 */
[----:B------:R-:W-:Y:S01]  /*0480*/  VIADD R0, R10, 0xe0 ;  /* 0x000000e00a007836 */ /* 0x000fe20000000000 */
[-C--:B------:R-:W-:Y:S01]  /*0490*/  ISETP.GE.AND P6, PT, R6, R5.reuse, PT ;  /* 0x000000050600720c */ /* 0x080fe20003fc6270 */
[----:B------:R1:W5:Y:S01]  /*04a0*/  @!P2 LDG.E R28, desc[UR6][R8.64] ;  /* 0x00000006081ca981 */ /* 0x000362000c1e1900 */
[----:B------:R-:W-:Y:S02]  /*04b0*/  IMAD.MOV.U32 R29, RZ, RZ, 0x7fffffff ;  /* 0x7fffffffff1d7424 */ /* 0x000fe400078e00ff */
[-C--:B------:R-:W-:Y:S01]  /*04c0*/  ISETP.GE.AND P2, PT, R0, R5.reuse, PT ;  /* 0x000000050000720c */ /* 0x080fe20003f46270 */
[C---:B------:R-:W-:Y:S02]  /*04d0*/  VIADD R0, R10.reuse, 0x100 ;  /* 0x000001000a007836 */ /* 0x040fe40000000000 */
[----:B------:R-:W-:Y:S01]  /*04e0*/  VIADD R6, R10, 0xc0 ;  /* 0x000000c00a067836 */ /* 0x000fe20000000000 */
[----:B------:R1:W5:Y:S01]  /*04f0*/  @!P3 LDG.E R29, desc[UR6][R8.64+0x80] ;  /* 0x00008006081db981 */ /* 0x000362000c1e1900 */
[----:B------:R-:W-:Y:S01]  /*0500*/  IMAD.MOV.U32 R31, RZ, RZ, 0x7fffffff ;  /* 0x7fffffffff1f7424 */ /* 0x000fe200078e00ff */
[-C--:B------:R-:W-:Y:S01]  /*0510*/  ISETP.GE.AND P3, PT, R0, R5.reuse, PT ;  /* 0x000000050000720c */ /* 0x080fe20003f66270 */
[----:B------:R-:W-:Y:S01]  /*0520*/  VIADD R0, R10, 0x140 ;  /* 0x000001400a007836 */ /* 0x000fe20000000000 */
[----:B------:R-:W-:Y:S01]  /*0530*/  ISETP.GE.AND P1, PT, R6, R5, PT ;  /* 0x000000050600720c */ /* 0x000fe20003f26270 */
[----:B------:R-:W-:-:S02]  /*0540*/  IMAD.MOV.U32 R32, RZ, RZ, 0x7fffffff ;  /* 0x7fffffffff207424 */ /* 0x000fc400078e00ff */
[----:B------:R1:W5:Y:S01]  /*0550*/  @!P5 LDG.E R31, desc[UR6][R8.64+0x180] ;  /* 0x00018006081fd981 */ /* 0x000362000c1e1900 */
[-C--:B------:R-:W-:Y:S01]  /*0560*/  ISETP.GE.AND P5, PT, R0, R5.reuse, PT ;  /* 0x000000050000720c */ /* 0x080fe20003fa6270 */
[C---:B------:R-:W-:Y:S02]  /*0570*/  VIADD R0, R10.reuse, 0x160 ;  /* 0x000001600a007836 */ /* 0x040fe40000000000 */
[----:B------:R-:W-:Y:S01]  /*0580*/  IMAD.MOV.U32 R30, RZ, RZ, 0x7fffffff ;  /* 0x7fffffffff1e7424 */ /* 0x000fe200078e00ff */
[----:B------:R1:W5:Y:S01]  /*0590*/  @!P6 LDG.E R32, desc[UR6][R8.64+0x200] ;  /* 0x000200060820e981 */ /* 0x000362000c1e1900 */
[----:B------:R-:W-:Y:S01]  /*05a0*/  VIADD R6, R10, 0x120 ;  /* 0x000001200a067836 */ /* 0x000fe20000000000 */
[-C--:B------:R-:W-:Y:S01]  /*05b0*/  ISETP.GE.AND P6, PT, R0, R5.reuse, PT ;  /* 0x000000050000720c */ /* 0x080fe20003fc6270 */
[----:B------:R-:W-:Y:S02]  /*05c0*/  IMAD.MOV.U32 R34, RZ, RZ, 0x7fffffff ;  /* 0x7fffffffff227424 */ /* 0x000fe400078e00ff */
[----:B------:R-:W-:Y:S01]  /*05d0*/  VIADD R0, R10, 0x1a0 ;  /* 0x000001a00a007836 */ /* 0x000fe20000000000 */
[----:B------:R1:W5:Y:S01]  /*05e0*/  @!P4 LDG.E R30, desc[UR6][R8.64+0x100] ;  /* 0x00010006081ec981 */ /* 0x000362000c1e1900 */
[----:B------:R-:W-:Y:S01]  /*05f0*/  ISETP.GE.AND P4, PT, R6, R5, PT ;  /* 0x000000050600720c */ /* 0x000fe20003f86270 */
[----:B------:R-:W-:-:S02]  /*0600*/  IMAD.MOV.U32 R33, RZ, RZ, 0x7fffffff ;  /* 0x7fffffffff217424 */ /* 0x000fc400078e00ff */
[----:B------:R1:W5:Y:S01]  /*0610*/  @!P1 LDG.E R34, desc[UR6][R8.64+0x300] ;  /* 0x0003000608229981 */ /* 0x000362000c1e1900 */
[----:B------:R-:W-:Y:S01]  /*0620*/  IMAD.MOV.U32 R35, RZ, RZ, 0x7fffffff ;  /* 0x7fffffffff237424 */ /* 0x000fe200078e00ff */
[-C--:B------:R-:W-:Y:S01]  /*0630*/  ISETP.GE.AND P1, PT, R0, R5.reuse, PT ;  /* 0x000000050000720c */ /* 0x080fe20003f26270 */
[C---:B------:R-:W-:Y:S01]  /*0640*/  VIADD R6, R10.reuse, 0x180 ;  /* 0x000001800a067836 */ /* 0x040fe20000000000 */
[----:B------:R1:W5:Y:S01]  /*0650*/  @!P0 LDG.E R33, desc[UR6][R8.64+0x280] ;  /* 0x0002800608218981 */ /* 0x000362000c1e1900 */
[----:B------:R-:W-:Y:S02]  /*0660*/  VIADD R0, R10, 0x1c0 ;  /* 0x000001c00a007836 */ /* 0x000fe40000000000 */
[----:B------:R-:W-:Y:S01]  /*0670*/  IMAD.MOV.U32 R36, RZ, RZ, 0x7fffffff ;  /* 0x7fffffffff247424 */ /* 0x000fe200078e00ff */
[----:B------:R1:W5:Y:S01]  /*0680*/  @!P2 LDG.E R35, desc[UR6][R8.64+0x380] ;  /* 0x000380060823a981 */ /* 0x000362000c1e1900 */
[----:B------:R-:W-:Y:S01]  /*0690*/  IMAD.MOV.U32 R37, RZ, RZ, 0x7fffffff ;  /* 0x7fffffffff257424 */ /* 0x000fe200078e00ff */
[-C--:B------:R-:W-:Y:S01]  /*06a0*/  ISETP.GE.AND P0, PT, R6, R5.reuse, PT ;  /* 0x000000050600720c */ /* 0x080fe20003f06270 */
[----:B------:R-:W-:Y:S01]  /*06b0*/  VIADD R6, R10, 0x1e0 ;  /* 0x000001e00a067836 */ /* 0x000fe20000000000 */
[-C--:B------:R-:W-:Y:S01]  /*06c0*/  ISETP.GE.AND P2, PT, R0, R5.reuse, PT ;  /* 0x000000050000720c */ /* 0x080fe20003f46270 */
[----:B------:R-:W-:Y:S01]  /*06d0*/  VIADD R0, R10, 0x200 ;  /* 0x000002000a007836 */ /* 0x000fe20000000000 */
[----:B------:R1:W5:Y:S02]  /*06e0*/  @!P3 LDG.E R36, desc[UR6][R8.64+0x400] ;  /* 0x000400060824b981 */ /* 0x000364000c1e1900 */
[----:B------:R-:W-:-:S02]  /*06f0*/  ISETP.GE.AND P3, PT, R6, R5, PT ;  /* 0x000000050600720c */ /* 0x000fc40003f66270 */
[----:B------:R1:W5:Y:S01]  /*0700*/  @!P4 LDG.E R37, desc[UR6][R8.64+0x480] ;  /* 0x000480060825c981 */ /* 0x000362000c1e1900 */
[----:B------:R-:W-:Y:S01]  /*0710*/  ISETP.GE.AND P4, PT, R0, R5, PT ;  /* 0x000000050000720c */ /* 0x000fe20003f86270 */
[----:B------:R-:W-:Y:S02]  /*0720*/  IMAD.MOV.U32 R38, RZ, RZ, 0x7fffffff ;  /* 0x7fffffffff267424 */ /* 0x000fe400078e00ff */
[----:B------:R-:W-:Y:S02]  /*0730*/  IMAD.MOV.U32 R39, RZ, RZ, 0x7fffffff ;  /* 0x7fffffffff277424 */ /* 0x000fe400078e00ff */
[----:B------:R-:W-:Y:S02]  /*0740*/  IMAD.MOV.U32 R40, RZ, RZ, 0x7fffffff ;  /* 0x7fffffffff287424 */ /* 0x000fe400078e00ff */
[----:B------:R-:W-:Y:S01]  /*0750*/  IMAD.MOV.U32 R43, RZ, RZ, 0x7fffffff ;  /* 0x7fffffffff2b7424 */ /* 0x000fe200078e00ff */
[----:B------:R1:W5:Y:S01]  /*0760*/  @!P5 LDG.E R38, desc[UR6][R8.64+0x500] ;  /* 0x000500060826d981 */ /* 0x000362000c1e1900 */
[----:B------:R-:W-:-:S02]  /*0770*/  IMAD.MOV.U32 R44, RZ, RZ, 0x7fffffff ;  /* 0x7fffffffff2c7424 */ /* 0x000fc400078e00ff */
[----:B------:R-:W-:Y:S01]  /*0780*/  IMAD.MOV.U32 R45, RZ, RZ, 0x7fffffff ;  /* 0x7fffffffff2d7424 */ /* 0x000fe200078e00ff */
[----:B------:R1:W5:Y:S01]  /*0790*/  @!P6 LDG.E R39, desc[UR6][R8.64+0x580] ;  /* 0x000580060827e981 */ /* 0x000362000c1e1900 */
[----:B------:R-:W-:-:S03]  /*07a0*/  IMAD.MOV.U32 R46, RZ, RZ, 0x7fffffff ;  /* 0x7fffffffff2e7424 */ /* 0x000fc600078e00ff */
[----:B------:R1:W5:Y:S04]  /*07b0*/  @!P0 LDG.E R40, desc[UR6][R8.64+0x600] ;  /* 0x0006000608288981 */ /* 0x000368000c1e1900 */
[----:B------:R1:W5:Y:S04]  /*07c0*/  @!P1 LDG.E R43, desc[UR6][R8.64+0x680] ;  /* 0x00068006082b9981 */ /* 0x000368000c1e1900 */
[----:B------:R1:W5:Y:S04]  /*07d0*/  @!P2 LDG.E R44, desc[UR6][R8.64+0x700] ;  /* 0x00070006082ca981 */ /* 0x000368000c1e1900 */
[----:B------:R1:W5:Y:S04]  /*07e0*/  @!P3 LDG.E R45, desc[UR6][R8.64+0x780] ;  /* 0x00078006082db981 */ /* 0x000368000c1e1900 */
[----:B------:R1:W5:Y:S02]  /*07f0*/  @!P4 LDG.E R46, desc[UR6][R8.64+0x800] ;  /* 0x00080006082ec981 */ /* 0x000364000c1e1900 */
.L_x_3:
[----:B------:R-:W-:Y:S01]  /*0800*/  VIMNMX R5, PT, PT, R24, 0xe0, !PT ;  /* 0x000000e018057848 */ /* 0x000fe20007fe0100 */
[----:B------:R-:W2:Y:S01]  /*0810*/  LDCU UR4, c[0x0][0x3c8] ;  /* 0x00007900ff0477ac */ /* 0x000ea20008000800 */
[----:B------:R-:W-:Y:S01]  /*0820*/  SHF.R.U32.HI R0, RZ, 0x5, R3 ;  /* 0x00000005ff007819 */ /* 0x000fe20000011603 */
[----:B------:R-:W-:Y:S01]  /*0830*/  BSSY.RECONVERGENT B0, `(.L_x_4) ;  /* 0x0000025000007945 */ /* 0x000fe20003800200 */
[--C-:B------:R-:W-:Y:S01]  /*0840*/  IADD3 R5, PT, PT, R5, 0x1f, -R24.reuse ;  /* 0x0000001f05057810 */ /* 0x100fe20007ffe818 */
[----:B------:R-:W-:Y:S01]  /*0850*/  UMOV UR5, 0xffffffff ;  /* 0xffffffff00057882 */ /* 0x000fe20000000000 */
[----:B01----:R-:W-:Y:S02]  /*0860*/  IMAD.MOV.U32 R8, RZ, RZ, R24 ;  /* 0x000000ffff087224 */ /* 0x003fe400078e0018 */
[C---:B------:R-:W-:Y:S01]  /*0870*/  ISETP.GE.U32.AND P0, PT, R5.reuse, 0x1e0, PT ;  /* 0x000001e00500780c */ /* 0x040fe20003f06070 */
[----:B------:R-:W-:Y:S01]  /*0880*/  IMAD.SHL.U32 R0, R0, 0x400, RZ ;  /* 0x0000040000007824 */ /* 0x000fe200078e00ff */
[----:B------:R-:W-:-:S04]  /*0890*/  LEA.HI R6, R5, 0x1, RZ, 0x1b ;  /* 0x0000000105067811 */ /* 0x000fc800078fd8ff */
[----:B------:R-:W-:-:S04]  /*08a0*/  LOP3.LUT R9, R6, 0xf, RZ, 0xc0, !PT ;  /* 0x0000000f06097812 */ /* 0x000fc800078ec0ff */
[----:B------:R-:W-:Y:S01]  /*08b0*/  ISETP.NE.AND P1, PT, R9, RZ, PT ;  /* 0x000000ff0900720c */ /* 0x000fe20003f25270 */
[----:B--2---:R-:W-:Y:S02]  /*08c0*/  USHF.L.U32 UR4, UR5, UR4, URZ ;  /* 0x0000000405047299 */ /* 0x004fe400080006ff */
[----:B------:R-:W-:Y:S10]  /*08d0*/  @!P0 BRA `(.L_x_5) ;  /* 0x0000000000688947 */ /* 0x000ff40003800000 */
[----:B------:R-:W-:Y:S01]  /*08e0*/  IMAD R10, R24, 0x4, R0 ;  /* 0x00000004180a7824 */ /* 0x000fe200078e0200 */
[----:B------:R-:W-:Y:S01]  /*08f0*/  LOP3.LUT R5, R6, 0xffffff0, RZ, 0xc0, !PT ;  /* 0x0ffffff006057812 */ /* 0x000fe200078ec0ff */
[----:B------:R-:W-:-:S03]  /*0900*/  IMAD.MOV.U32 R8, RZ, RZ, R24 ;  /* 0x000000ffff087224 */ /* 0x000fc600078e0018 */
[----:B------:R-:W-:Y:S01]  /*0910*/  IADD3 R10, PT, PT, R10, 0x400, R7 ;  /* 0x000004000a0a7810 */ /* 0x000fe20007ffe007 */
[----:B------:R-:W-:-:S07]  /*0920*/  IMAD.MOV R5, RZ, RZ, -R5 ;  /* 0x000000ffff057224 */ /* 0x000fce00078e0a05 */
.L_x_6:
[----:B------:R-:W-:Y:S01]  /*0930*/  VIADD R5, R5, 0x10 ;  /* 0x0000001005057836 */ /* 0x000fe20000000000 */
[----:B------:R-:W-:Y:S01]  /*0940*/  STS [R10+-0x400], RZ ;  /* 0xfffc00ff0a007388 */ /* 0x000fe20000000800 */
[----:B------:R-:W-:-:S03]  /*0950*/  VIADD R8, R8, 0x200 ;  /* 0x0000020008087836 */ /* 0x000fc60000000000 */
[----:B------:R-:W-:Y:S01]  /*0960*/  ISETP.NE.AND P0, PT, R5, RZ, PT ;  /* 0x000000ff0500720c */ /* 0x000fe20003f05270 */
[----:B------:R-:W-:Y:S04]  /*0970*/  STS [R10+-0x380], RZ ;  /* 0xfffc80ff0a007388 */ /* 0x000fe80000000800 */
[----:B------:R-:W-:Y:S04]  /*0980*/  STS [R10+-0x300], RZ ;  /* 0xfffd00ff0a007388 */ /* 0x000fe80000000800 */
[----:B------:R-:W-:Y:S04]  /*0990*/  STS [R10+-0x280], RZ ;  /* 0xfffd80ff0a007388 */ /* 0x000fe80000000800 */
[----:B------:R-:W-:Y:S04]  /*09a0*/  STS [R10+-0x200], RZ ;  /* 0xfffe00ff0a007388 */ /* 0x000fe80000000800 */
[----:B------:R-:W-:Y:S04]  /*09b0*/  STS [R10+-0x180], RZ ;  /* 0xfffe80ff0a007388 */ /* 0x000fe80000000800 */
[----:B------:R-:W-:Y:S04]  /*09c0*/  STS [R10+-0x100], RZ ;  /* 0xffff00ff0a007388 */ /* 0x000fe80000000800 */
[----:B------:R-:W-:Y:S04]  /*09d0*/  STS [R10+-0x80], RZ ;  /* 0xffff80ff0a007388 */ /* 0x000fe80000000800 */
[----:B------:R-:W-:Y:S04]  /*09e0*/  STS [R10], RZ ;  /* 0x000000ff0a007388 */ /* 0x000fe80000000800 */
[----:B------:R-:W-:Y:S04]  /*09f0*/  STS [R10+0x80], RZ ;  /* 0x000080ff0a007388 */ /* 0x000fe80000000800 */
[----:B------:R-:W-:Y:S04]  /*0a00*/  STS [R10+0x100], RZ ;  /* 0x000100ff0a007388 */ /* 0x000fe80000000800 */
[----:B------:R-:W-:Y:S04]  /*0a10*/  STS [R10+0x180], RZ ;  /* 0x000180ff0a007388 */ /* 0x000fe80000000800 */
[----:B------:R-:W-:Y:S04]  /*0a20*/  STS [R10+0x200], RZ ;  /* 0x000200ff0a007388 */ /* 0x000fe80000000800 */
[----:B------:R-:W-:Y:S04]  /*0a30*/  STS [R10+0x280], RZ ;  /* 0x000280ff0a007388 */ /* 0x000fe80000000800 */
[----:B------:R-:W-:Y:S04]  /*0a40*/  STS [R10+0x300], RZ ;  /* 0x000300ff0a007388 */ /* 0x000fe80000000800 */
[----:B------:R0:W-:Y:S02]  /*0a50*/  STS [R10+0x380], RZ ;  /* 0x000380ff0a007388 */ /* 0x0001e40000000800 */
[----:B0-----:R-:W-:Y:S01]  /*0a60*/  VIADD R10, R10, 0x800 ;  /* 0x000008000a0a7836 */ /* 0x001fe20000000000 */
[----:B------:R-:W-:Y:S06]  /*0a70*/  @P0 BRA `(.L_x_6) ;  /* 0xfffffffc00ac0947 */ /* 0x000fec000383ffff */
.L_x_5:
[----:B------:R-:W-:Y:S05]  /*0a80*/  BSYNC.RECONVERGENT B0 ;  /* 0x0000000000007941 */ /* 0x000fea0003800200 */
.L_x_4:
[----:B------:R-:W-:Y:S01]  /*0a90*/  BSSY.RECONVERGENT B0, `(.L_x_7) ;  /* 0x0000026000007945 */ /* 0x000fe20003800200 */
[----:B------:R-:W-:-:S03]  /*0aa0*/  IMAD.IADD R5, R7, 0x1, R0 ;  /* 0x0000000107057824 */ /* 0x000fc600078e0200 */
[----:B------:R-:W-:Y:S05]  /*0ab0*/  @!P1 BRA `(.L_x_8) ;  /* 0x00000000008c9947 */ /* 0x000fea0003800000 */
[----:B------:R-:W-:Y:S01]  /*0ac0*/  ISETP.GE.U32.AND P0, PT, R9, 0x8, PT ;  /* 0x000000080900780c */ /* 0x000fe20003f06070 */
[----:B------:R-:W-:Y:S01]  /*0ad0*/  BSSY.RECONVERGENT B1, `(.L_x_9) ;  /* 0x000000e000017945 */ /* 0x000fe20003800200 */
[----:B------:R-:W-:-:S04]  /*0ae0*/  LOP3.LUT R10, R6, 0x7, RZ, 0xc0, !PT ;  /* 0x00000007060a7812 */ /* 0x000fc800078ec0ff */
[----:B------:R-:W-:-:S07]  /*0af0*/  ISETP.NE.AND P1, PT, R10, RZ, PT ;  /* 0x000000ff0a00720c */ /* 0x000fce0003f25270 */
[----:B------:R-:W-:Y:S06]  /*0b00*/  @!P0 BRA `(.L_x_10) ;  /* 0x0000000000288947 */ /* 0x000fec0003800000 */
[C---:B------:R-:W-:Y:S02]  /*0b10*/  IMAD R9, R8.reuse, 0x4, R5 ;  /* 0x0000000408097824 */ /* 0x040fe400078e0205 */
[----:B------:R-:W-:-:S03]  /*0b20*/  VIADD R8, R8, 0x100 ;  /* 0x0000010008087836 */ /* 0x000fc60000000000 */
[----:B------:R0:W-:Y:S04]  /*0b30*/  STS [R9], RZ ;  /* 0x000000ff09007388 */ /* 0x0001e80000000800 */
[----:B------:R0:W-:Y:S04]  /*0b40*/  STS [R9+0x80], RZ ;  /* 0x000080ff09007388 */ /* 0x0001e80000000800 */
[----:B------:R0:W-:Y:S04]  /*0b50*/  STS [R9+0x100], RZ ;  /* 0x000100ff09007388 */ /* 0x0001e80000000800 */
[----:B------:R0:W-:Y:S04]  /*0b60*/  STS [R9+0x180], RZ ;  /* 0x000180ff09007388 */ /* 0x0001e80000000800 */
[----:B------:R0:W-:Y:S04]  /*0b70*/  STS [R9+0x200], RZ ;  /* 0x000200ff09007388 */ /* 0x0001e80000000800 */
[----:B------:R0:W-:Y:S04]  /*0b80*/  STS [R9+0x280], RZ ;  /* 0x000280ff09007388 */ /* 0x0001e80000000800 */
[----:B------:R0:W-:Y:S04]  /*0b90*/  STS [R9+0x300], RZ ;  /* 0x000300ff09007388 */ /* 0x0001e80000000800 */
[----:B------:R0:W-:Y:S02]  /*0ba0*/  STS [R9+0x380], RZ ;  /* 0x000380ff09007388 */ /* 0x0001e40000000800 */
.L_x_10:
[----:B------:R-:W-:Y:S05]  /*0bb0*/  BSYNC.RECONVERGENT B1 ;  /* 0x0000000000017941 */ /* 0x000fea0003800200 */
.L_x_9:
[----:B------:R-:W-:Y:S05]  /*0bc0*/  @!P1 BRA `(.L_x_8) ;  /* 0x0000000000489947 */ /* 0x000fea0003800000 */
[----:B------:R-:W-:Y:S02]  /*0bd0*/  ISETP.GE.U32.AND P0, PT, R10, 0x4, PT ;  /* 0x000000040a00780c */ /* 0x000fe40003f06070 */
[----:B------:R-:W-:-:S04]  /*0be0*/  LOP3.LUT R6, R6, 0x3, RZ, 0xc0, !PT ;  /* 0x0000000306067812 */ /* 0x000fc800078ec0ff */
[----:B------:R-:W-:-:S07]  /*0bf0*/  ISETP.NE.AND P1, PT, R6, RZ, PT ;  /* 0x000000ff0600720c */ /* 0x000fce0003f25270 */
[C---:B0-----:R-:W-:Y:S02]  /*0c00*/  @P0 IMAD R9, R8.reuse, 0x4, R5 ;  /* 0x0000000408090824 */ /* 0x041fe400078e0205 */
[----:B------:R-:W-:-:S03]  /*0c10*/  @P0 VIADD R8, R8, 0x80 ;  /* 0x0000008008080836 */ /* 0x000fc60000000000 */
[----:B------:R1:W-:Y:S04]  /*0c20*/  @P0 STS [R9], RZ ;  /* 0x000000ff09000388 */ /* 0x0003e80000000800 */
[----:B------:R1:W-:Y:S04]  /*0c30*/  @P0 STS [R9+0x80], RZ ;  /* 0x000080ff09000388 */ /* 0x0003e80000000800 */
[----:B------:R1:W-:Y:S04]  /*0c40*/  @P0 STS [R9+0x100], RZ ;  /* 0x000100ff09000388 */ /* 0x0003e80000000800 */
[----:B------:R1:W-:Y:S01]  /*0c50*/  @P0 STS [R9+0x180], RZ ;  /* 0x000180ff09000388 */ /* 0x0003e20000000800 */
[----:B------:R-:W-:Y:S05]  /*0c60*/  @!P1 BRA `(.L_x_8) ;  /* 0x0000000000209947 */ /* 0x000fea0003800000 */
[----:B------:R-:W-:Y:S02]  /*0c70*/  IMAD R0, R8, 0x4, R0 ;  /* 0x0000000408007824 */ /* 0x000fe400078e0200 */
[----:B------:R-:W-:Y:S02]  /*0c80*/  IMAD.MOV R6, RZ, RZ, -R6 ;  /* 0x000000ffff067224 */ /* 0x000fe400078e0a06 */
[----:B------:R-:W-:-:S07]  /*0c90*/  IMAD.IADD R0, R7, 0x1, R0 ;  /* 0x0000000107007824 */ /* 0x000fce00078e0200 */
.L_x_11:
[----:B------:R-:W-:Y:S01]  /*0ca0*/  VIADD R6, R6, 0x1 ;  /* 0x0000000106067836 */ /* 0x000fe20000000000 */
[----:B------:R0:W-:Y:S04]  /*0cb0*/  STS [R0], RZ ;  /* 0x000000ff00007388 */ /* 0x0001e80000000800 */
[----:B------:R-:W-:Y:S01]  /*0cc0*/  ISETP.NE.AND P0, PT, R6, RZ, PT ;  /* 0x000000ff0600720c */ /* 0x000fe20003f05270 */
[----:B0-----:R-:W-:-:S12]  /*0cd0*/  VIADD R0, R0, 0x80 ;  /* 0x0000008000007836 */ /* 0x001fd80000000000 */
[----:B------:R-:W-:Y:S05]  /*0ce0*/  @P0 BRA `(.L_x_11) ;  /* 0xfffffffc00ec0947 */ /* 0x000fea000383ffff */
.L_x_8:
[----:B------:R-:W-:Y:S05]  /*0cf0*/  BSYNC.RECONVERGENT B0 ;  /* 0x0000000000007941 */ /* 0x000fea0003800200 */
.L_x_7:
[----:B------:R-:W2:Y:S01]  /*0d00*/  LDCU UR5, c[0x0][0x3c4] ;  /* 0x00007880ff0577ac */ /* 0x000ea20008000800 */
[----:B-----5:R-:W-:Y:S01]  /*0d10*/  LOP3.LUT R27, R28, 0x80000000, RZ, 0x3c, !PT ;  /* 0x800000001c1b7812 */ /* 0x020fe200078e3cff */
[----:B------:R-:W-:Y:S01]  /*0d20*/  BSSY.RECONVERGENT B0, `(.L_x_12) ;  /* 0x0000080000007945 */ /* 0x000fe20003800200 */
[----:B------:R-:W-:Y:S02]  /*0d30*/  LOP3.LUT R22, R29, 0x80000000, RZ, 0x3c, !PT ;  /* 0x800000001d167812 */ /* 0x000fe400078e3cff */
[----:B------:R-:W-:Y:S02]  /*0d40*/  LOP3.LUT R21, R30, 0x80000000, RZ, 0x3c, !PT ;  /* 0x800000001e157812 */ /* 0x000fe400078e3cff */
[----:B------:R-:W-:Y:S02]  /*0d50*/  LOP3.LUT R18, R31, 0x80000000, RZ, 0x3c, !PT ;  /* 0x800000001f127812 */ /* 0x000fe400078e3cff */
[----:B------:R-:W-:Y:S02]  /*0d60*/  LOP3.LUT R20, R33, 0x80000000, RZ, 0x3c, !PT ;  /* 0x8000000021147812 */ /* 0x000fe400078e3cff */
[----:B------:R-:W-:-:S02]  /*0d70*/  LOP3.LUT R23, R32, 0x80000000, RZ, 0x3c, !PT ;  /* 0x8000000020177812 */ /* 0x000fc400078e3cff */
[----:B------:R-:W-:Y:S02]  /*0d80*/  LOP3.LUT R25, R34, 0x80000000, RZ, 0x3c, !PT ;  /* 0x8000000022197812 */ /* 0x000fe400078e3cff */
[----:B------:R-:W-:Y:S02]  /*0d90*/  LOP3.LUT R17, R36, 0x80000000, RZ, 0x3c, !PT ;  /* 0x8000000024117812 */ /* 0x000fe400078e3cff */
[----:B------:R-:W-:Y:S02]  /*0da0*/  LOP3.LUT R19, R38, 0x80000000, RZ, 0x3c, !PT ;  /* 0x8000000026137812 */ /* 0x000fe400078e3cff */
[----:B--2---:R-:W-:Y:S02]  /*0db0*/  SHF.R.U32.HI R49, RZ, UR5, R27 ;  /* 0x00000005ff317c19 */ /* 0x004fe4000801161b */
[----:B------:R-:W-:Y:S02]  /*0dc0*/  SHF.R.U32.HI R52, RZ, UR5, R22 ;  /* 0x00000005ff347c19 */ /* 0x000fe40008011616 */
[----:B------:R-:W-:-:S02]  /*0dd0*/  LOP3.LUT R49, R49, UR4, RZ, 0x30, !PT ;  /* 0x0000000431317c12 */ /* 0x000fc4000f8e30ff */
[----:B------:R-:W-:Y:S02]  /*0de0*/  LOP3.LUT R52, R52, UR4, RZ, 0x30, !PT ;  /* 0x0000000434347c12 */ /* 0x000fe4000f8e30ff */
[----:B------:R-:W-:Y:S01]  /*0df0*/  SHF.R.U32.HI R56, RZ, UR5, R21 ;  /* 0x00000005ff387c19 */ /* 0x000fe20008011615 */
[--C-:B------:R-:W-:Y:S01]  /*0e00*/  IMAD R0, R49, 0x4, R5.reuse ;  /* 0x0000000431007824 */ /* 0x100fe200078e0205 */
[----:B------:R-:W-:Y:S01]  /*0e10*/  SHF.R.U32.HI R48, RZ, UR5, R18 ;  /* 0x00000005ff307c19 */ /* 0x000fe20008011612 */
[----:B------:R-:W-:Y:S01]  /*0e20*/  IMAD R6, R52, 0x4, R5 ;  /* 0x0000000434067824 */ /* 0x000fe200078e0205 */
[----:B------:R-:W-:Y:S01]  /*0e30*/  LOP3.LUT R56, R56, UR4, RZ, 0x30, !PT ;  /* 0x0000000438387c12 */ /* 0x000fe2000f8e30ff */
[----:B------:R-:W-:Y:S01]  /*0e40*/  NOP ;  /* 0x0000000000007918 */ /* 0x000fe20000000000 */
[----:B01----:R-:W-:Y:S01]  /*0e50*/  SHF.R.U32.HI R9, RZ, UR5, R20 ;  /* 0x00000005ff097c19 */ /* 0x003fe20008011614 */
[----:B------:R0:W-:Y:S01]  /*0e60*/  ATOMS.POPC.INC.32 RZ, [R0+URZ] ;  /* 0x0000000000ff7f8c */ /* 0x0001e2000d8000ff */
[----:B------:R-:W-:-:S02]  /*0e70*/  LOP3.LUT R48, R48, UR4, RZ, 0x30, !PT ;  /* 0x0000000430307c12 */ /* 0x000fc4000f8e30ff */
[----:B------:R-:W-:Y:S01]  /*0e80*/  SHF.R.U32.HI R8, RZ, UR5, R23 ;  /* 0x00000005ff087c19 */ /* 0x000fe20008011617 */
[----:B------:R1:W-:Y:S01]  /*0e90*/  ATOMS.POPC.INC.32 RZ, [R6+URZ] ;  /* 0x0000000006ff7f8c */ /* 0x0003e2000d8000ff */
[----:B------:R-:W-:Y:S02]  /*0ea0*/  SHF.R.U32.HI R11, RZ, UR5, R25 ;  /* 0x00000005ff0b7c19 */ /* 0x000fe40008011619 */
[----:B------:R-:W-:Y:S01]  /*0eb0*/  LOP3.LUT R10, R9, UR4, RZ, 0x30, !PT ;  /* 0x00000004090a7c12 */ /* 0x000fe2000f8e30ff */
[--C-:B0-----:R-:W-:Y:S01]  /*0ec0*/  IMAD R0, R56, 0x4, R5.reuse ;  /* 0x0000000438007824 */ /* 0x101fe200078e0205 */
[----:B------:R-:W-:Y:S02]  /*0ed0*/  LOP3.LUT R8, R8, UR4, RZ, 0x30, !PT ;  /* 0x0000000408087c12 */ /* 0x000fe4000f8e30ff */
[----:B------:R-:W-:Y:S01]  /*0ee0*/  LOP3.LUT R12, R11, UR4, RZ, 0x30, !PT ;  /* 0x000000040b0c7c12 */ /* 0x000fe2000f8e30ff */
[--C-:B-1----:R-:W-:Y:S01]  /*0ef0*/  IMAD R6, R48, 0x4, R5.reuse ;  /* 0x0000000430067824 */ /* 0x102fe200078e0205 */
[----:B------:R0:W-:Y:S01]  /*0f00*/  ATOMS.POPC.INC.32 RZ, [R0+URZ] ;  /* 0x0000000000ff7f8c */ /* 0x0001e2000d8000ff */
[--C-:B------:R-:W-:Y:S01]  /*0f10*/  IMAD R9, R10, 0x4, R5.reuse ;  /* 0x000000040a097824 */ /* 0x100fe200078e0205 */
[----:B------:R-:W-:Y:S01]  /*0f20*/  LOP3.LUT R10, R35, 0x80000000, RZ, 0x3c, !PT ;  /* 0x80000000230a7812 */ /* 0x000fe200078e3cff */
[--C-:B------:R-:W-:Y:S01]  /*0f30*/  IMAD R8, R8, 0x4, R5.reuse ;  /* 0x0000000408087824 */ /* 0x100fe200078e0205 */
[----:B------:R1:W-:Y:S01]  /*0f40*/  ATOMS.POPC.INC.32 RZ, [R6+URZ] ;  /* 0x0000000006ff7f8c */ /* 0x0003e2000d8000ff */
[----:B------:R-:W-:Y:S01]  /*0f50*/  IMAD R11, R12, 0x4, R5 ;  /* 0x000000040c0b7824 */ /* 0x000fe200078e0205 */
[----:B------:R-:W-:-:S02]  /*0f60*/  LOP3.LUT R12, R37, 0x80000000, RZ, 0x3c, !PT ;  /* 0x80000000250c7812 */ /* 0x000fc400078e3cff */
[----:B------:R-:W-:Y:S01]  /*0f70*/  LOP3.LUT R16, R39, 0x80000000, RZ, 0x3c, !PT ;  /* 0x8000000027107812 */ /* 0x000fe200078e3cff */
[----:B------:R-:W-:Y:S01]  /*0f80*/  ATOMS.POPC.INC.32 RZ, [R8+URZ] ;  /* 0x0000000008ff7f8c */ /* 0x000fe2000d8000ff */
[----:B0-----:R-:W-:Y:S02]  /*0f90*/  SHF.R.U32.HI R0, RZ, UR5, R10 ;  /* 0x00000005ff007c19 */ /* 0x001fe4000801160a */
[----:B-1----:R-:W-:Y:S01]  /*0fa0*/  SHF.R.U32.HI R6, RZ, UR5, R17 ;  /* 0x00000005ff067c19 */ /* 0x002fe20008011611 */
[----:B------:R0:W-:Y:S01]  /*0fb0*/  ATOMS.POPC.INC.32 RZ, [R9+URZ] ;  /* 0x0000000009ff7f8c */ /* 0x0001e2000d8000ff */
[----:B------:R-:W-:Y:S02]  /*0fc0*/  SHF.R.U32.HI R14, RZ, UR5, R19 ;  /* 0x00000005ff0e7c19 */ /* 0x000fe40008011613 */
[----:B------:R-:W-:Y:S01]  /*0fd0*/  LOP3.LUT R6, R6, UR4, RZ, 0x30, !PT ;  /* 0x0000000406067c12 */ /* 0x000fe2000f8e30ff */
[----:B------:R1:W-:Y:S01]  /*0fe0*/  ATOMS.POPC.INC.32 RZ, [R11+URZ] ;  /* 0x000000000bff7f8c */ /* 0x0003e2000d8000ff */
[----:B------:R-:W-:-:S02]  /*0ff0*/  SHF.R.U32.HI R13, RZ, UR5, R12 ;  /* 0x00000005ff0d7c19 */ /* 0x000fc4000801160c */
[----:B------:R-:W-:Y:S02]  /*1000*/  LOP3.LUT R0, R0, UR4, RZ, 0x30, !PT ;  /* 0x0000000400007c12 */ /* 0x000fe4000f8e30ff */
[----:B0-----:R-:W-:Y:S02]  /*1010*/  SHF.R.U32.HI R9, RZ, UR5, R16 ;  /* 0x00000005ff097c19 */ /* 0x001fe40008011610 */
[----:B------:R-:W-:Y:S01]  /*1020*/  LOP3.LUT R50, R14, UR4, RZ, 0x30, !PT ;  /* 0x000000040e327c12 */ /* 0x000fe2000f8e30ff */
[--C-:B------:R-:W-:Y:S01]  /*1030*/  IMAD R14, R6, 0x4, R5.reuse ;  /* 0x00000004060e7824 */ /* 0x100fe200078e0205 */
[----:B------:R-:W-:Y:S01]  /*1040*/  LOP3.LUT R8, R13, UR4, RZ, 0x30, !PT ;  /* 0x000000040d087c12 */ /* 0x000fe2000f8e30ff */
[--C-:B------:R-:W-:Y:S01]  /*1050*/  IMAD R0, R0, 0x4, R5.reuse ;  /* 0x0000000400007824 */ /* 0x100fe200078e0205 */
[----:B------:R-:W-:Y:S01]  /*1060*/  LOP3.LUT R6, R9, UR4, RZ, 0x30, !PT ;  /* 0x0000000409067c12 */ /* 0x000fe2000f8e30ff */
[--C-:B------:R-:W-:Y:S01]  /*1070*/  IMAD R50, R50, 0x4, R5.reuse ;  /* 0x0000000432327824 */ /* 0x100fe200078e0205 */
[----:B------:R-:W-:Y:S01]  /*1080*/  LOP3.LUT R9, R40, 0x80000000, RZ, 0x3c, !PT ;  /* 0x8000000028097812 */ /* 0x000fe200078e3cff */
[--C-:B------:R-:W-:Y:S01]  /*1090*/  IMAD R26, R8, 0x4, R5.reuse ;  /* 0x00000004081a7824 */ /* 0x100fe200078e0205 */
[----:B------:R0:W-:Y:S01]  /*10a0*/  ATOMS.POPC.INC.32 RZ, [R0+URZ] ;  /* 0x0000000000ff7f8c */ /* 0x0001e2000d8000ff */
[----:B------:R-:W-:Y:S01]  /*10b0*/  IMAD R51, R6, 0x4, R5 ;  /* 0x0000000406337824 */ /* 0x000fe200078e0205 */
[----:B------:R-:W-:-:S02]  /*10c0*/  LOP3.LUT R6, R43, 0x80000000, RZ, 0x3c, !PT ;  /* 0x800000002b067812 */ /* 0x000fc400078e3cff */
[----:B-1----:R-:W-:Y:S01]  /*10d0*/  LOP3.LUT R11, R44, 0x80000000, RZ, 0x3c, !PT ;  /* 0x800000002c0b7812 */ /* 0x002fe200078e3cff */
[----:B------:R1:W-:Y:S01]  /*10e0*/  ATOMS.POPC.INC.32 RZ, [R14+URZ] ;  /* 0x000000000eff7f8c */ /* 0x0003e2000d8000ff */
[----:B------:R-:W-:Y:S02]  /*10f0*/  LOP3.LUT R8, R45, 0x80000000, RZ, 0x3c, !PT ;  /* 0x800000002d087812 */ /* 0x000fe400078e3cff */
[----:B------:R-:W-:Y:S01]  /*1100*/  LOP3.LUT R13, R46, 0x80000000, RZ, 0x3c, !PT ;  /* 0x800000002e0d7812 */ /* 0x000fe200078e3cff */
[----:B------:R2:W-:Y:S01]  /*1110*/  ATOMS.POPC.INC.32 RZ, [R26+URZ] ;  /* 0x000000001aff7f8c */ /* 0x0005e2000d8000ff */
[----:B0-----:R-:W-:Y:S02]  /*1120*/  SHF.R.U32.HI R0, RZ, UR5, R9 ;  /* 0x00000005ff007c19 */ /* 0x001fe40008011609 */
[----:B------:R-:W-:Y:S01]  /*1130*/  SHF.R.U32.HI R53, RZ, UR5, R11 ;  /* 0x00000005ff357c19 */ /* 0x000fe2000801160b */
[----:B-1----:R-:W0:Y:S01]  /*1140*/  LDC.64 R14, c[0x0][0x380] ;  /* 0x0000e000ff0e7b82 */ /* 0x002e220000000a00 */
[----:B------:R-:W-:Y:S01]  /*1150*/  SHF.R.U32.HI R55, RZ, UR5, R8 ;  /* 0x00000005ff377c19 */ /* 0x000fe20008011608 */
[----:B------:R1:W-:Y:S01]  /*1160*/  ATOMS.POPC.INC.32 RZ, [R50+URZ] ;  /* 0x0000000032ff7f8c */ /* 0x0003e2000d8000ff */
[----:B------:R-:W-:-:S02]  /*1170*/  SHF.R.U32.HI R57, RZ, UR5, R13 ;  /* 0x00000005ff397c19 */ /* 0x000fc4000801160d */
[----:B--2---:R-:W-:Y:S01]  /*1180*/  SHF.R.U32.HI R26, RZ, UR5, R6 ;  /* 0x00000005ff1a7c19 */ /* 0x004fe20008011606 */
[----:B------:R2:W-:Y:S01]  /*1190*/  ATOMS.POPC.INC.32 RZ, [R51+URZ] ;  /* 0x0000000033ff7f8c */ /* 0x0005e2000d8000ff */
[----:B------:R-:W-:Y:S02]  /*11a0*/  LOP3.LUT R0, R0, UR4, RZ, 0x30, !PT ;  /* 0x0000000400007c12 */ /* 0x000fe4000f8e30ff */
[----:B------:R-:W-:Y:S02]  /*11b0*/  LOP3.LUT R54, R26, UR4, RZ, 0x30, !PT ;  /* 0x000000041a367c12 */ /* 0x000fe4000f8e30ff */
[----:B------:R-:W-:Y:S01]  /*11c0*/  LOP3.LUT R58, R53, UR4, RZ, 0x30, !PT ;  /* 0x00000004353a7c12 */ /* 0x000fe2000f8e30ff */
[--C-:B------:R-:W-:Y:S01]  /*11d0*/  IMAD R53, R0, 0x4, R5.reuse ;  /* 0x0000000400357824 */ /* 0x100fe200078e0205 */
[----:B------:R-:W-:Y:S01]  /*11e0*/  ISETP.GT.U32.AND P2, PT, R3, 0xff, PT ;  /* 0x000000ff0300780c */ /* 0x000fe20003f44070 */
[--C-:B------:R-:W-:Y:S01]  /*11f0*/  IMAD R54, R54, 0x4, R5.reuse ;  /* 0x0000000436367824 */ /* 0x100fe200078e0205 */
[----:B------:R-:W-:Y:S01]  /*1200*/  LOP3.LUT R60, R55, UR4, RZ, 0x30, !PT ;  /* 0x00000004373c7c12 */ /* 0x000fe2000f8e30ff */
[--C-:B------:R-:W-:Y:S01]  /*1210*/  IMAD R58, R58, 0x4, R5.reuse ;  /* 0x000000043a3a7824 */ /* 0x100fe200078e0205 */
[----:B------:R-:W-:Y:S01]  /*1220*/  LOP3.LUT R26, R57, UR4, RZ, 0x30, !PT ;  /* 0x00000004391a7c12 */ /* 0x000fe2000f8e30ff */
[----:B------:R3:W-:Y:S01]  /*1230*/  ATOMS.POPC.INC.32 RZ, [R53+URZ] ;  /* 0x0000000035ff7f8c */ /* 0x0007e2000d8000ff */
[----:B-1----:R-:W-:Y:S01]  /*1240*/  P2R R50, PR, RZ, 0x4 ;  /* 0x00000004ff327803 */ /* 0x002fe20000000000 */
[----:B------:R-:W-:-:S02]  /*1250*/  IMAD R60, R60, 0x4, R5 ;  /* 0x000000043c3c7824 */ /* 0x000fc400078e0205 */
[----:B------:R-:W-:Y:S01]  /*1260*/  IMAD R5, R26, 0x4, R5 ;  /* 0x000000041a057824 */ /* 0x000fe200078e0205 */
[----:B------:R3:W-:Y:S01]  /*1270*/  ATOMS.POPC.INC.32 RZ, [R54+URZ] ;  /* 0x0000000036ff7f8c */ /* 0x0007e2000d8000ff */
[----:B--2---:R-:W-:Y:S02]  /*1280*/  IMAD R51, R3, 0x4, R7 ;  /* 0x0000000403337824 */ /* 0x004fe400078e0207 */
[----:B------:R-:W-:Y:S01]  /*1290*/  IMAD.MOV.U32 R0, RZ, RZ, RZ ;  /* 0x000000ffff007224 */ /* 0x000fe200078e00ff */
[----:B------:R3:W-:Y:S04]  /*12a0*/  ATOMS.POPC.INC.32 RZ, [R58+URZ] ;  /* 0x000000003aff7f8c */ /* 0x0007e8000d8000ff */
[----:B------:R3:W-:Y:S04]  /*12b0*/  ATOMS.POPC.INC.32 RZ, [R60+URZ] ;  /* 0x000000003cff7f8c */ /* 0x0007e8000d8000ff */
[----:B------:R3:W-:Y:S01]  /*12c0*/  ATOMS.POPC.INC.32 RZ, [R5+URZ] ;  /* 0x0000000005ff7f8c */ /* 0x0007e2000d8000ff */
[----:B------:R-:W-:Y:S06]  /*12d0*/  BAR.SYNC.DEFER_BLOCKING 0x0 ;  /* 0x0000000000007b1d */ /* 0x000fec0000010000 */
[----:B------:R-:W-:Y:S05]  /*12e0*/  @P2 BRA `(.L_x_13) ;  /* 0x00000000008c2947 */ /* 0x000fea0003800000 */
[----:B------:R-:W1:Y:S04]  /*12f0*/  LDS R0, [R51] ;  /* 0x0000000033007984 */ /* 0x000e680000000800 */
[----:B---3--:R-:W2:Y:S04]  /*1300*/  LDS R5, [R51+0x400] ;  /* 0x0004000033057984 */ /* 0x008ea80000000800 */
[----:B------:R-:W3:Y:S04]  /*1310*/  LDS R53, [R51+0x800] ;  /* 0x0008000033357984 */ /* 0x000ee80000000800 */
[----:B------:R-:W4:Y:S04]  /*1320*/  LDS R55, [R51+0xc00] ;  /* 0x000c000033377984 */ /* 0x000f280000000800 */
[----:B------:R-:W5:Y:S04]  /*1330*/  LDS R57, [R51+0x1000] ;  /* 0x0010000033397984 */ /* 0x000f680000000800 */
[----:B------:R-:W0:Y:S04]  /*1340*/  LDS R59, [R51+0x1400] ;  /* 0x00140000333b7984 */ /* 0x000e280000000800 */
[----:B------:R-:W-:Y:S04]  /*1350*/  LDS R61, [R51+0x2000] ;  /* 0x00200000333d7984 */ /* 0x000fe80000000800 */
[----:B------:R-:W-:Y:S04]  /*1360*/  LDS R63, [R51+0x2400] ;  /* 0x00240000333f7984 */ /* 0x000fe80000000800 */
[----:B------:R-:W-:Y:S04]  /*1370*/  LDS R65, [R51+0x2800] ;  /* 0x0028000033417984 */ /* 0x000fe80000000800 */
[----:B------:R-:W-:Y:S04]  /*1380*/  STS [R51], RZ ;  /* 0x000000ff33007388 */ /* 0x000fe80000000800 */
[----:B-1----:R-:W-:Y:S01]  /*1390*/  STS [R51+0x400], R0 ;  /* 0x0004000033007388 */ /* 0x002fe20000000800 */
[----:B--2---:R-:W-:-:S03]  /*13a0*/  IMAD.IADD R54, R0, 0x1, R5 ;  /* 0x0000000100367824 */ /* 0x004fc600078e0205 */
[----:B------:R-:W1:Y:S01]  /*13b0*/  LDS R5, [R51+0x1800] ;  /* 0x0018000033057984 */ /* 0x000e620000000800 */
[----:B---3--:R-:W-:-:S03]  /*13c0*/  IMAD.IADD R58, R54, 0x1, R53 ;  /* 0x00000001363a7824 */ /* 0x008fc600078e0235 */
[----:B------:R-:W2:Y:S01]  /*13d0*/  LDS R53, [R51+0x1c00] ;  /* 0x001c000033357984 */ /* 0x000ea20000000800 */
[----:B----4-:R-:W-:-:S03]  /*13e0*/  IMAD.IADD R60, R58, 0x1, R55 ;  /* 0x000000013a3c7824 */ /* 0x010fc600078e0237 */
[----:B------:R1:W-:Y:S01]  /*13f0*/  STS [R51+0x800], R54 ;  /* 0x0008003633007388 */ /* 0x0003e20000000800 */
[----:B-----5:R-:W-:-:S03]  /*1400*/  IMAD.IADD R62, R60, 0x1, R57 ;  /* 0x000000013c3e7824 */ /* 0x020fc600078e0239 */
[----:B------:R-:W3:Y:S01]  /*1410*/  LDS R55, [R51+0x2c00] ;  /* 0x002c000033377984 */ /* 0x000ee20000000800 */
[----:B0-----:R-:W-:-:S03]  /*1420*/  IMAD.IADD R64, R62, 0x1, R59 ;  /* 0x000000013e407824 */ /* 0x001fc600078e023b */
[----:B------:R0:W-:Y:S04]  /*1430*/  STS [R51+0xc00], R58 ;  /* 0x000c003a33007388 */ /* 0x0001e80000000800 */
[----:B------:R4:W-:Y:S04]  /*1440*/  STS [R51+0x1000], R60 ;  /* 0x0010003c33007388 */ /* 0x0009e80000000800 */
[----:B------:R4:W-:Y:S04]  /*1450*/  STS [R51+0x1400], R62 ;  /* 0x0014003e33007388 */ /* 0x0009e80000000800 */
[----:B------:R4:W-:Y:S01]  /*1460*/  STS [R51+0x1800], R64 ;  /* 0x0018004033007388 */ /* 0x0009e20000000800 */
[----:B-1----:R-:W-:-:S04]  /*1470*/  IMAD.IADD R54, R64, 0x1, R5 ;  /* 0x0000000140367824 */ /* 0x002fc800078e0205 */
[----:B--2---:R-:W-:Y:S01]  /*1480*/  IMAD.IADD R66, R54, 0x1, R53 ;  /* 0x0000000136427824 */ /* 0x004fe200078e0235 */
[----:B------:R4:W-:Y:S03]  /*1490*/  STS [R51+0x1c00], R54 ;  /* 0x001c003633007388 */ /* 0x0009e60000000800 */
[----:B------:R-:W-:Y:S01]  /*14a0*/  IMAD.IADD R68, R66, 0x1, R61 ;  /* 0x0000000142447824 */ /* 0x000fe200078e023d */
[----:B------:R4:W-:Y:S03]  /*14b0*/  STS [R51+0x2000], R66 ;  /* 0x0020004233007388 */ /* 0x0009e60000000800 */
[----:B------:R-:W-:Y:S01]  /*14c0*/  IMAD.IADD R70, R68, 0x1, R63 ;  /* 0x0000000144467824 */ /* 0x000fe200078e023f */
[----:B------:R4:W-:Y:S03]  /*14d0*/  STS [R51+0x2400], R68 ;  /* 0x0024004433007388 */ /* 0x0009e60000000800 */
[----:B0-----:R-:W-:Y:S01]  /*14e0*/  IMAD.IADD R58, R70, 0x1, R65 ;  /* 0x00000001463a7824 */ /* 0x001fe200078e0241 */
[----:B------:R4:W-:Y:S03]  /*14f0*/  STS [R51+0x2800], R70 ;  /* 0x0028004633007388 */ /* 0x0009e60000000800 */
[----:B---3--:R-:W-:Y:S01]  /*1500*/  IMAD.IADD R0, R58, 0x1, R55 ;  /* 0x000000013a007824 */ /* 0x008fe200078e0237 */
[----:B------:R4:W-:Y:S06]  /*1510*/  STS [R51+0x2c00], R58 ;  /* 0x002c003a33007388 */ /* 0x0009ec0000000800 */
.L_x_13:
[----:B------:R-:W-:Y:S05]  /*1520*/  BSYNC.RECONVERGENT B0 ;  /* 0x0000000000007941 */ /* 0x000fea0003800200 */
.L_x_12:
[----:B------:R-:W-:Y:S01]  /*1530*/  ISETP.NE.AND P0, PT, R0, 0x1980, PT ;  /* 0x000019800000780c */ /* 0x000fe20003f05270 */
[----:B---3--:R-:W-:Y:S01]  /*1540*/  IMAD R5, R42, 0x100, R3 ;  /* 0x000001002a057824 */ /* 0x008fe200078e0203 */
[----:B------:R-:W-:Y:S01]  /*1550*/  @!P2 LOP3.LUT R53, R0, 0x40000000, RZ, 0xfc, !PT ;  /* 0x400000000035a812 */ /* 0x000fe200078efcff */
[----:B------:R-:W-:Y:S01]  /*1560*/  IMAD R41, R41, 0x11, RZ ;  /* 0x0000001129297824 */ /* 0x000fe200078e02ff */
[----:B------:R-:W-:Y:S01]  /*1570*/  ISETP.LT.U32.AND P0, PT, R3, 0x100, !P0 ;  /* 0x000001000300780c */ /* 0x000fe20004701070 */
[----:B0-----:R-:W-:-:S03]  /*1580*/  IMAD.WIDE R14, R5, 0x4, R14 ;  /* 0x00000004050e7825 */ /* 0x001fc600078e020e */
[----:B------:R-:W-:Y:S01]  /*1590*/  LOP3.LUT R57, R41, R4, RZ, 0xfc, !PT ;  /* 0x0000000429397212 */ /* 0x000fe200078efcff */
[----:B----4-:R-:W-:Y:S01]  /*15a0*/  IMAD R54, R42, 0x1980, RZ ;  /* 0x000019802a367824 */ /* 0x010fe200078e02ff */
[----:B------:R0:W-:Y:S07]  /*15b0*/  @!P2 STG.E.STRONG.SYS desc[UR6][R14.64], R53 ;  /* 0x000000350e00a986 */ /* 0x0001ee000c115906 */
[----:B------:R-:W-:Y:S06]  /*15c0*/  BAR.RED.OR.DEFER_BLOCKING 0x0, P0 ;  /* 0x0000000000007b1d */ /* 0x000fec0000014800 */
[----:B------:R-:W1:Y:S01]  /*15d0*/  B2R.RESULT RZ, P0 ;  /* 0x0000000000ff731c */ /* 0x000e620000004000 */
[----:B------:R-:W-:-:S04]  /*15e0*/  IADD3 R4, P1, PT, R54, R57, RZ ;  /* 0x0000003936047210 */ /* 0x000fc80007f3e0ff */
[----:B------:R-:W-:Y:S01]  /*15f0*/  LEA.HI.X.SX32 R55, R54, RZ, 0x1, P1 ;  /* 0x000000ff36377211 */ /* 0x000fe200008f0eff */
[----:B------:R-:W-:-:S03]  /*1600*/  IMAD.SHL.U32 R5, R4, 0x4, RZ ;  /* 0x0000000404057824 */ /* 0x000fc600078e00ff */
[----:B------:R-:W-:Y:S01]  /*1610*/  SHF.L.U64.HI R4, R4, 0x2, R55 ;  /* 0x0000000204047819 */ /* 0x000fe20000010237 */
[----:B01----:R-:W-:Y:S06]  /*1620*/  @!P0 BRA `(.L_x_14) ;  /* 0x0000001000b48947 */ /* 0x003fec0003800000 */
[----:B------:R-:W0:Y:S01]  /*1630*/  LDCU.64 UR8, c[0x0][0x3b8] ;  /* 0x00007700ff0877ac */ /* 0x000e220008000a00 */
[----:B------:R-:W-:Y:S01]  /*1640*/  BSSY B1, `(.L_x_15) ;  /* 0x0000032000017945 */ /* 0x000fe20003800000 */
[----:B------:R-:W-:Y:S01]  /*1650*/  IMAD R13, R3, 0x8, R7 ;  /* 0x00000008030d7824 */ /* 0x000fe200078e0207 */
[----:B0-----:R-:W-:-:S04]  /*1660*/  IADD3 R8, P0, PT, R5, UR8, RZ ;  /* 0x0000000805087c10 */ /* 0x001fc8000ff1e0ff */
[----:B------:R-:W-:Y:S01]  /*1670*/  IADD3.X R9, PT, PT, R4, UR9, RZ, P0, !PT ;  /* 0x0000000904097c10 */ /* 0x000fe200087fe4ff */
[----:B------:R-:W-:Y:S08]  /*1680*/  @P2 BRA `(.L_x_16) ;  /* 0x0000000000b42947 */ /* 0x000ff00003800000 */
[----:B------:R-:W0:Y:S02]  /*1690*/  LDCU.64 UR8, c[0x0][0x398] ;  /* 0x00007300ff0877ac */ /* 0x000e240008000a00 */
[----:B0-----:R-:W-:-:S04]  /*16a0*/  LEA R10, P0, R3, UR8, 0x3 ;  /* 0x00000008030a7c11 */ /* 0x001fc8000f8018ff */
[----:B------:R-:W-:-:S05]  /*16b0*/  LEA.HI.X R11, R3, UR9, RZ, 0x3, P0 ;  /* 0x00000009030b7c11 */ /* 0x000fca00080f1cff */
[----:B------:R-:W2:Y:S01]  /*16c0*/  LDG.E.64 R4, desc[UR6][R10.64] ;  /* 0x000000060a047981 */ /* 0x000ea2000c1e1b00 */
[----:B------:R-:W-:-:S04]  /*16d0*/  ISETP.GT.U32.AND P0, PT, R3, R49, PT ;  /* 0x000000310300720c */ /* 0x000fc80003f04070 */
[----:B------:R-:W-:-:S04]  /*16e0*/  SEL R17, RZ, 0x1980, !P0 ;  /* 0x00001980ff117807 */ /* 0x000fc80004000000 */
[----:B--2---:R-:W-:Y:S01]  /*16f0*/  IADD3 R4, P0, PT, R4, -R17, RZ ;  /* 0x8000001104047210 */ /* 0x004fe20007f1e0ff */
[----:B------:R-:W-:-:S03]  /*1700*/  IMAD.MOV.U32 R17, RZ, RZ, R0 ;  /* 0x000000ffff117224 */ /* 0x000fc600078e0000 */
[----:B------:R-:W-:Y:S02]  /*1710*/  IADD3.X R5, PT, PT, R5, -0x1, RZ, P0, !PT ;  /* 0xffffffff05057810 */ /* 0x000fe400007fe4ff */
[----:B------:R-:W-:-:S03]  /*1720*/  ISETP.GE.AND P0, PT, R42, 0x1, PT ;  /* 0x000000012a00780c */ /* 0x000fc60003f06270 */
[----:B------:R0:W-:Y:S10]  /*1730*/  STS.64 [R13+0x6600], R4 ;  /* 0x006600040d007388 */ /* 0x0001f40000000a00 */
[----:B------:R-:W-:Y:S05]  /*1740*/  @!P0 BRA `(.L_x_17) ;  /* 0x00000000006c8947 */ /* 0x000fea0003800000 */
[----:B------:R-:W-:Y:S01]  /*1750*/  BSSY B0, `(.L_x_18) ;  /* 0x0000019000007945 */ /* 0x000fe20003800000 */
[----:B------:R-:W-:Y:S02]  /*1760*/  IMAD.MOV.U32 R6, RZ, RZ, -0x1 ;  /* 0xffffffffff067424 */ /* 0x000fe400078e00ff */
[----:B------:R-:W-:Y:S02]  /*1770*/  IMAD.MOV.U32 R10, RZ, RZ, R42 ;  /* 0x000000ffff0a7224 */ /* 0x000fe400078e002a */
[----:B------:R-:W-:-:S07]  /*1780*/  IMAD.MOV.U32 R17, RZ, RZ, R0 ;  /* 0x000000ffff117224 */ /* 0x000fce00078e0000 */
.L_x_22:
[----:B0-----:R-:W0:Y:S01]  /*1790*/  LDC.64 R4, c[0x0][0x380] ;  /* 0x0000e000ff047b82 */ /* 0x001e220000000a00 */
[----:B------:R-:W-:Y:S01]  /*17a0*/  VIADD R19, R10, 0xffffffff ;  /* 0xffffffff0a137836 */ /* 0x000fe20000000000 */
[----:B------:R-:W-:Y:S03]  /*17b0*/  BSSY B2, `(.L_x_19) ;  /* 0x0000008000027945 */ /* 0x000fe60003800000 */
[----:B------:R-:W-:-:S04]  /*17c0*/  IMAD R11, R19, 0x100, R3 ;  /* 0x00000100130b7824 */ /* 0x000fc800078e0203 */
[----:B0-----:R-:W-:-:S07]  /*17d0*/  IMAD.WIDE R4, R11, 0x4, R4 ;  /* 0x000000040b047825 */ /* 0x001fce00078e0204 */
.L_x_20:
[----:B------:R-:W-:Y:S05]  /*17e0*/  YIELD ;  /* 0x0000000000007946 */ /* 0x000fea0003800000 */
[----:B------:R0:W-:Y:S06]  /*17f0*/  MEMBAR.SC.CTA ;  /* 0x0000000000007992 */ /* 0x0001ec0000000000 */
[----:B0-----:R-:W2:Y:S02]  /*1800*/  LDG.E.STRONG.SYS R11, desc[UR6][R4.64] ;  /* 0x00000006040b7981 */ /* 0x001ea4000c1f5900 */
[----:B--2---:R-:W-:-:S13]  /*1810*/  ISETP.NE.AND P0, PT, R11, RZ, PT ;  /* 0x000000ff0b00720c */ /* 0x004fda0003f05270 */
[----:B------:R-:W-:Y:S05]  /*1820*/  @!P0 BRA `(.L_x_20) ;  /* 0xfffffffc00ec8947 */ /* 0x000fea000383ffff */
[----:B------:R-:W-:Y:S05]  /*1830*/  BSYNC B2 ;  /* 0x0000000000027941 */ /* 0x000fea0003800000 */
.L_x_19:
[----:B------:R-:W-:Y:S01]  /*1840*/  BSSY.RECONVERGENT B2, `(.L_x_21) ;  /* 0x0000006000027945 */ /* 0x000fe20003800200 */
[C---:B------:R-:W-:Y:S02]  /*1850*/  ISETP.GT.AND P0, PT, R11.reuse, -0x1, PT ;  /* 0xffffffff0b00780c */ /* 0x040fe40003f04270 */
[----:B------:R-:W-:Y:S01]  /*1860*/  LOP3.LUT R4, R11, 0x3fffffff, RZ, 0xc0, !PT ;  /* 0x3fffffff0b047812 */ /* 0x000fe200078ec0ff */
[----:B------:R-:W-:Y:S05]  /*1870*/  WARPSYNC.EXCLUSIVE R6 ;  /* 0x0000000006007348 */ /* 0x000fea0003a00000 */
[----:B------:R-:W-:-:S05]  /*1880*/  IMAD.IADD R17, R4, 0x1, R17 ;  /* 0x0000000104117824 */ /* 0x000fca00078e0211 */
[----:B------:R-:W-:-:S07]  /*1890*/  VOTE.ANY R6, PT, P0 ;  /* 0x0000000000067806 */ /* 0x000fce00000e0100 */
[----:B------:R-:W-:Y:S05]  /*18a0*/  BSYNC.RECONVERGENT B2 ;  /* 0x0000000000027941 */ /* 0x000fea0003800200 */
.L_x_21:
[----:B------:R-:W-:Y:S01]  /*18b0*/  ISETP.GT.U32.AND P1, PT, R10, 0x1, PT ;  /* 0x000000010a00780c */ /* 0x000fe20003f24070 */
[----:B------:R-:W-:-:S12]  /*18c0*/  IMAD.MOV.U32 R10, RZ, RZ, R19 ;  /* 0x000000ffff0a7224 */ /* 0x000fd800078e0013 */
[----:B------:R-:W-:Y:S05]  /*18d0*/  @P0 BRA P1, `(.L_x_22) ;  /* 0xfffffffc00ac0947 */ /* 0x000fea000083ffff */
[----:B------:R-:W-:Y:S05]  /*18e0*/  BSYNC B0 ;  /* 0x0000000000007941 */ /* 0x000fea0003800000 */
.L_x_18:
[----:B------:R1:W2:Y:S02]  /*18f0*/  LDS.64 R4, [R13+0x6600] ;  /* 0x006600000d047984 */ /* 0x0002a40000000a00 */
.L_x_17:
[C---:B------:R-:W-:Y:S01]  /*1900*/  IMAD.IADD R19, R17.reuse, 0x1, -R0 ;  /* 0x0000000111137824 */ /* 0x040fe200078e0a00 */
[----:B------:R-:W-:-:S04]  /*1910*/  LOP3.LUT R11, R17, 0x80000000, RZ, 0xfc, !PT ;  /* 0x80000000110b7812 */ /* 0x000fc800078efcff */
[C---:B0-2---:R-:W-:Y:S01]  /*1920*/  IADD3 R4, P0, PT, R19.reuse, R4, RZ ;  /* 0x0000000413047210 */ /* 0x045fe20007f1e0ff */
[----:B------:R0:W-:Y:S03]  /*1930*/  STG.E.STRONG.SYS desc[UR6][R14.64], R11 ;  /* 0x0000000b0e007986 */ /* 0x0001e6000c115906 */
[----:B------:R-:W-:-:S05]  /*1940*/  LEA.HI.X.SX32 R5, R19, R5, 0x1, P0 ;  /* 0x0000000513057211 */ /* 0x000fca00000f0eff */
[----:B------:R0:W-:Y:S04]  /*1950*/  STS.64 [R13+0x6600], R4 ;  /* 0x006600040d007388 */ /* 0x0001e80000000a00 */
.L_x_16:
[----:B------:R-:W-:Y:S05]  /*1960*/  BSYNC B1 ;  /* 0x0000000000017941 */ /* 0x000fea0003800000 */
.L_x_15:
[----:B0-----:R-:W0:Y:S01]  /*1970*/  LDC R5, c[0x0][0x3c0] ;  /* 0x0000f000ff057b82 */ /* 0x001e220000000800 */
[----:B------:R-:W-:-:S07]  /*1980*/  IMAD R4, R49, 0x8, R7 ;  /* 0x0000000831047824 */ /* 0x000fce00078e0207 */
[----:B------:R-:W2:Y:S01]  /*1990*/  LDC.64 R16, c[0x0][0x390] ;  /* 0x0000e400ff107b82 */ /* 0x000ea20000000a00 */
[----:B0-----:R-:W-:Y:S02]  /*19a0*/  ISETP.GE.AND P0, PT, R47, R5, PT ;  /* 0x000000052f00720c */ /* 0x001fe40003f06270 */
[----:B--2---:R-:W-:-:S04]  /*19b0*/  ISETP.EQ.U32.AND P1, PT, R16, RZ, PT ;  /* 0x000000ff1000720c */ /* 0x004fc80003f22070 */
[----:B------:R-:W-:-:S04]  /*19c0*/  ISETP.EQ.OR.EX P0, PT, R17, RZ, !P0, P1 ;  /* 0x000000ff1100720c */ /* 0x000fc80004702710 */
[----:B------:R-:W-:-:S13]  /*19d0*/  ISETP.GT.U32.OR P0, PT, R3, 0xff, P0 ;  /* 0x000000ff0300780c */ /* 0x000fda0000704470 */
[----:B------:R-:W-:Y:S05]  /*19e0*/  @P0 BRA `(.L_x_23) ;  /* 0x0000000000240947 */ /* 0x000fea0003800000 */
[----:B------:R-:W0:Y:S01]  /*19f0*/  LDS.64 R10, [R13+0x6600] ;  /* 0x006600000d0a7984 */ /* 0x000e220000000a00 */
[C---:B------:R-:W-:Y:S02]  /*1a00*/  ISETP.GT.U32.AND P0, PT, R3.reuse, R49, PT ;  /* 0x000000310300720c */ /* 0x040fe40003f04070 */
[C---:B------:R-:W-:Y:S02]  /*1a10*/  LEA R6, P2, R3.reuse, R16, 0x3 ;  /* 0x0000001003067211 */ /* 0x040fe400078418ff */
[----:B------:R-:W-:Y:S02]  /*1a20*/  SEL R7, RZ, 0x1980, !P0 ;  /* 0x00001980ff077807 */ /* 0x000fe40004000000 */
[--C-:B------:R-:W-:Y:S02]  /*1a30*/  SHF.R.S32.HI R15, RZ, 0x1f, R0.reuse ;  /* 0x0000001fff0f7819 */ /* 0x100fe40000011400 */
[----:B0-----:R-:W-:Y:S02]  /*1a40*/  IADD3 R2, P0, P1, R10, R7, R0 ;  /* 0x000000070a027210 */ /* 0x001fe4000791e000 */
[----:B------:R-:W-:-:S02]  /*1a50*/  LEA.HI.X R7, R3, R17, RZ, 0x3, P2 ;  /* 0x0000001103077211 */ /* 0x000fc400010f1cff */
[----:B------:R-:W-:-:S05]  /*1a60*/  IADD3.X R3, PT, PT, R11, RZ, R15, P0, P1 ;  /* 0x000000ff0b037210 */ /* 0x000fca00007e240f */
[----:B------:R0:W-:Y:S04]  /*1a70*/  STG.E.64 desc[UR6][R6.64], R2 ;  /* 0x0000000206007986 */ /* 0x0001e8000c101b06 */
.L_x_23:
[----:B------:R-:W-:Y:S05]  /*1a80*/  WARPSYNC.ALL ;  /* 0x0000000000007948 */ /* 0x000fea0003800000 */
[----:B------:R-:W-:Y:S01]  /*1a90*/  BAR.SYNC.DEFER_BLOCKING 0x0 ;  /* 0x0000000000007b1d */ /* 0x000fe20000010000 */
[----:B------:R-:W-:-:S05]  /*1aa0*/  ISETP.GT.AND P0, PT, R47, R5, PT ;  /* 0x000000052f00720c */ /* 0x000fca0003f04270 */
[----:B0-----:R0:W2:Y:S08]  /*1ab0*/  LDS.64 R2, [R4+0x6600] ;  /* 0x0066000004027984 */ /* 0x0010b00000000a00 */
[----:B0-----:R-:W-:Y:S05]  /*1ac0*/  @P0 BRA `(.L_x_24) ;  /* 0x00000000005c0947 */ /* 0x001fea0003800000 */
[----:B------:R-:W0:Y:S01]  /*1ad0*/  LDCU.64 UR4, c[0x0][0x3a0] ;  /* 0x00007400ff0477ac */ /* 0x000e220008000a00 */
[----:B--2---:R-:W-:-:S05]  /*1ae0*/  IADD3 R0, P1, PT, R57, R2, RZ ;  /* 0x0000000239007210 */ /* 0x004fca0007f3e0ff */
[----:B------:R-:W-:Y:S01]  /*1af0*/  IMAD.X R7, RZ, RZ, R3, P1 ;  /* 0x000000ffff077224 */ /* 0x000fe200008e0603 */
[----:B0-----:R-:W-:-:S04]  /*1b00*/  LEA R2, P1, R0, UR4, 0x2 ;  /* 0x0000000400027c11 */ /* 0x001fc8000f8210ff */
[----:B------:R-:W-:-:S05]  /*1b10*/  LEA.HI.X R3, R0, UR5, R7, 0x2, P1 ;  /* 0x0000000500037c11 */ /* 0x000fca00088f1407 */
[----:B------:R2:W-:Y:S04]  /*1b20*/  STG.E desc[UR6][R2.64], R28 ;  /* 0x0000001c02007986 */ /* 0x0005e8000c101906 */
        /* <DEDUP_REMOVED lines=15> */
[----:B------:R2:W-:Y:S01]  /*1c20*/  STG.E desc[UR6][R2.64+0x800], R46 ;  /* 0x0008002e02007986 */ /* 0x0005e2000c101906 */
[----:B------:R-:W-:Y:S05]  /*1c30*/  BRA `(.L_x_25) ;  /* 0x0000000000e07947 */ /* 0x000fea0003800000 */
.L_x_24:
[----:B------:R-:W0:Y:S01]  /*1c40*/  LDCU.64 UR4, c[0x0][0x3a0] ;  /* 0x00007400ff0477ac */ /* 0x000e220008000a00 */
[----:B------:R-:W-:Y:S01]  /*1c50*/  IMAD R4, R42, -0x1980, R5 ;  /* 0xffffe6802a047824 */ /* 0x000fe200078e0205 */
[C---:B--2---:R-:W-:Y:S01]  /*1c60*/  IADD3 R0, P1, PT, R57.reuse, R2, RZ ;  /* 0x0000000239007210 */ /* 0x044fe20007f3e0ff */
[C---:B------:R-:W-:Y:S02]  /*1c70*/  VIADD R11, R57.reuse, 0x20 ;  /* 0x00000020390b7836 */ /* 0x040fe40000000000 */
[C---:B-1----:R-:W-:Y:S01]  /*1c80*/  VIADD R13, R57.reuse, 0x40 ;  /* 0x00000040390d7836 */ /* 0x042fe20000000000 */
[-C--:B------:R-:W-:Y:S01]  /*1c90*/  ISETP.GE.AND P5, PT, R57, R4.reuse, PT ;  /* 0x000000043900720c */ /* 0x080fe20003fa6270 */
[----:B------:R-:W-:Y:S01]  /*1ca0*/  IMAD.X R7, RZ, RZ, R3, P1 ;  /* 0x000000ffff077224 */ /* 0x000fe200008e0603 */
[-C--:B------:R-:W-:Y:S01]  /*1cb0*/  ISETP.GE.AND P4, PT, R11, R4.reuse, PT ;  /* 0x000000040b00720c */ /* 0x080fe20003f86270 */
[----:B------:R-:W-:Y:S01]  /*1cc0*/  VIADD R11, R57, 0x60 ;  /* 0x00000060390b7836 */ /* 0x000fe20000000000 */
[----:B------:R-:W-:Y:S01]  /*1cd0*/  ISETP.GE.AND P3, PT, R13, R4, PT ;  /* 0x000000040d00720c */ /* 0x000fe20003f66270 */
[----:B------:R-:W-:-:S02]  /*1ce0*/  VIADD R13, R57, 0x80 ;  /* 0x00000080390d7836 */ /* 0x000fc40000000000 */
[----:B------:R-:W-:Y:S01]  /*1cf0*/  VIADD R15, R57, 0xa0 ;  /* 0x000000a0390f7836 */ /* 0x000fe20000000000 */
[-C--:B------:R-:W-:Y:S01]  /*1d00*/  ISETP.GE.AND P2, PT, R11, R4.reuse, PT ;  /* 0x000000040b00720c */ /* 0x080fe20003f46270 */
[----:B------:R-:W-:Y:S01]  /*1d10*/  VIADD R11, R57, 0xc0 ;  /* 0x000000c0390b7836 */ /* 0x000fe20000000000 */
[C---:B0-----:R-:W-:Y:S02]  /*1d20*/  LEA R2, P1, R0.reuse, UR4, 0x2 ;  /* 0x0000000400027c11 */ /* 0x041fe4000f8210ff */
[-C--:B------:R-:W-:Y:S02]  /*1d30*/  ISETP.GE.AND P6, PT, R15, R4.reuse, PT ;  /* 0x000000040f00720c */ /* 0x080fe40003fc6270 */
[----:B------:R-:W-:Y:S02]  /*1d40*/  LEA.HI.X R3, R0, UR5, R7, 0x2, P1 ;  /* 0x0000000500037c11 */ /* 0x000fe400088f1407 */
[----:B------:R-:W-:Y:S01]  /*1d50*/  ISETP.GE.AND P1, PT, R13, R4, PT ;  /* 0x000000040d00720c */ /* 0x000fe20003f26270 */
[----:B------:R-:W-:-:S02]  /*1d60*/  VIADD R13, R57, 0xe0 ;  /* 0x000000e0390d7836 */ /* 0x000fc40000000000 */
[----:B------:R0:W-:Y:S01]  /*1d70*/  @!P5 STG.E desc[UR6][R2.64], R28 ;  /* 0x0000001c0200d986 */ /* 0x0001e2000c101906 */
[-C--:B------:R-:W-:Y:S01]  /*1d80*/  ISETP.GE.AND P5, PT, R11, R4.reuse, PT ;  /* 0x000000040b00720c */ /* 0x080fe20003fa6270 */
[----:B------:R-:W-:Y:S02]  /*1d90*/  VIADD R11, R57, 0x100 ;  /* 0x00000100390b7836 */ /* 0x000fe40000000000 */
[----:B------:R0:W-:Y:S01]  /*1da0*/  @!P4 STG.E desc[UR6][R2.64+0x80], R29 ;  /* 0x0000801d0200c986 */ /* 0x0001e2000c101906 */
[-C--:B------:R-:W-:Y:S01]  /*1db0*/  ISETP.GE.AND P4, PT, R13, R4.reuse, PT ;  /* 0x000000040d00720c */ /* 0x080fe20003f86270 */
[----:B------:R-:W-:Y:S02]  /*1dc0*/  VIADD R13, R57, 0x120 ;  /* 0x00000120390d7836 */ /* 0x000fe40000000000 */
[----:B------:R0:W-:Y:S01]  /*1dd0*/  @!P3 STG.E desc[UR6][R2.64+0x100], R30 ;  /* 0x0001001e0200b986 */ /* 0x0001e2000c101906 */
        /* <DEDUP_REMOVED lines=21> */
[----:B------:R-:W-:-:S03]  /*1f30*/  ISETP.GE.AND P2, PT, R13, R4, PT ;  /* 0x000000040d00720c */ /* 0x000fc60003f46270 */
[----:B------:R0:W-:Y:S01]  /*1f40*/  @!P1 STG.E desc[UR6][R2.64+0x500], R38 ;  /* 0x0005002602009986 */ /* 0x0001e2000c101906 */
[----:B------:R-:W-:-:S03]  /*1f50*/  ISETP.GE.AND P1, PT, R11, R4, PT ;  /* 0x000000040b00720c */ /* 0x000fc60003f26270 */
[----:B------:R0:W-:Y:S04]  /*1f60*/  @!P6 STG.E desc[UR6][R2.64+0x580], R39 ;  /* 0x000580270200e986 */ /* 0x0001e8000c101906 */
[----:B------:R0:W-:Y:S04]  /*1f70*/  @!P5 STG.E desc[UR6][R2.64+0x600], R40 ;  /* 0x000600280200d986 */ /* 0x0001e8000c101906 */
[----:B------:R0:W-:Y:S04]  /*1f80*/  @!P4 STG.E desc[UR6][R2.64+0x680], R43 ;  /* 0x0006802b0200c986 */ /* 0x0001e8000c101906 */
[----:B------:R0:W-:Y:S04]  /*1f90*/  @!P3 STG.E desc[UR6][R2.64+0x700], R44 ;  /* 0x0007002c0200b986 */ /* 0x0001e8000c101906 */
[----:B------:R0:W-:Y:S04]  /*1fa0*/  @!P2 STG.E desc[UR6][R2.64+0x780], R45 ;  /* 0x0007802d0200a986 */ /* 0x0001e8000c101906 */
[----:B------:R0:W-:Y:S02]  /*1fb0*/  @!P1 STG.E desc[UR6][R2.64+0x800], R46 ;  /* 0x0008002e02009986 */ /* 0x0001e4000c101906 */
.L_x_25:
[----:B------:R-:W-:Y:S05]  /*1fc0*/  @P0 BRA `(.L_x_26) ;  /* 0x0000000000480947 */ /* 0x000fea0003800000 */
[----:B------:R3:W5:Y:S04]  /*1fd0*/  LDG.E R11, desc[UR6][R8.64] ;  /* 0x00000006080b7981 */ /* 0x000768000c1e1900 */
[----:B-1----:R3:W5:Y:S04]  /*1fe0*/  LDG.E R13, desc[UR6][R8.64+0x80] ;  /* 0x00008006080d7981 */ /* 0x002768000c1e1900 */
[----:B------:R3:W5:Y:S04]  /*1ff0*/  LDG.E R15, desc[UR6][R8.64+0x100] ;  /* 0x00010006080f7981 */ /* 0x000768000c1e1900 */
[----:B------:R3:W5:Y:S04]  /*2000*/  LDG.E R17, desc[UR6][R8.64+0x180] ;  /* 0x0001800608117981 */ /* 0x000768000c1e1900 */
[----:B------:R3:W5:Y:S04]  /*2010*/  LDG.E R19, desc[UR6][R8.64+0x200] ;  /* 0x0002000608137981 */ /* 0x000768000c1e1900 */
[----:B------:R3:W5:Y:S04]  /*2020*/  LDG.E R21, desc[UR6][R8.64+0x280] ;  /* 0x0002800608157981 */ /* 0x000768000c1e1900 */
[----:B------:R3:W5:Y:S04]  /*2030*/  LDG.E R23, desc[UR6][R8.64+0x300] ;  /* 0x0003000608177981 */ /* 0x000768000c1e1900 */
[----:B------:R3:W5:Y:S04]  /*2040*/  LDG.E R25, desc[UR6][R8.64+0x380] ;  /* 0x0003800608197981 */ /* 0x000768000c1e1900 */
[----:B------:R3:W5:Y:S04]  /*2050*/  LDG.E R27, desc[UR6][R8.64+0x400] ;  /* 0x00040006081b7981 */ /* 0x000768000c1e1900 */
[----:B0-2---:R3:W5:Y:S04]  /*2060*/  LDG.E R29, desc[UR6][R8.64+0x480] ;  /* 0x00048006081d7981 */ /* 0x005768000c1e1900 */
        /* <DEDUP_REMOVED lines=8> */
.L_x_26:
[----:B------:R-:W-:Y:S02]  /*20f0*/  IMAD.IADD R54, R5, 0x1, -R54 ;  /* 0x0000000105367824 */ /* 0x000fe400078e0a36 */
[C---:B0-2---:R-:W-:Y:S02]  /*2100*/  VIADD R3, R57.reuse, 0x20 ;  /* 0x0000002039037836 */ /* 0x045fe40000000000 */
[C---:B------:R-:W-:Y:S01]  /*2110*/  VIADD R45, R57.reuse, 0x40 ;  /* 0x00000040392d7836 */ /* 0x040fe20000000000 */
[CC--:B------:R-:W-:Y:S01]  /*2120*/  ISETP.GE.AND P5, PT, R57.reuse, R54.reuse, PT ;  /* 0x000000363900720c */ /* 0x0c0fe20003fa6270 */
[----:B------:R-:W-:Y:S01]  /*2130*/  VIADD R47, R57, 0x80 ;  /* 0x00000080392f7836 */ /* 0x000fe20000000000 */
[-C--:B------:R-:W-:Y:S01]  /*2140*/  ISETP.GE.AND P4, PT, R3, R54.reuse, PT ;  /* 0x000000360300720c */ /* 0x080fe20003f86270 */
[----:B------:R-:W-:Y:S01]  /*2150*/  VIADD R3, R57, 0x60 ;  /* 0x0000006039037836 */ /* 0x000fe20000000000 */
[-C--:B------:R-:W-:Y:S01]  /*2160*/  ISETP.GE.AND P3, PT, R45, R54.reuse, PT ;  /* 0x000000362d00720c */ /* 0x080fe20003f66270 */
[----:B------:R-:W-:Y:S01]  /*2170*/  VIADD R45, R57, 0xa0 ;  /* 0x000000a0392d7836 */ /* 0x000fe20000000000 */
[----:B------:R-:W-:-:S02]  /*2180*/  ISETP.GE.AND P1, PT, R47, R54, PT ;  /* 0x000000362f00720c */ /* 0x000fc40003f26270 */
[-C--:B------:R-:W-:Y:S01]  /*2190*/  ISETP.GE.AND P2, PT, R3, R54.reuse, PT ;  /* 0x000000360300720c */ /* 0x080fe20003f46270 */
[----:B------:R-:W-:Y:S01]  /*21a0*/  VIADD R3, R57, 0xc0 ;  /* 0x000000c039037836 */ /* 0x000fe20000000000 */
[-C--:B------:R-:W-:Y:S01]  /*21b0*/  ISETP.GE.AND P6, PT, R45, R54.reuse, PT ;  /* 0x000000362d00720c */ /* 0x080fe20003fc6270 */
[----:B------:R-:W-:Y:S02]  /*21c0*/  VIADD R45, R57, 0xe0 ;  /* 0x000000e0392d7836 */ /* 0x000fe40000000000 */
[----:B------:R0:W5:Y:S01]  /*21d0*/  @!P5 LDG.E R11, desc[UR6][R8.64] ;  /* 0x00000006080bd981 */ /* 0x000162000c1e1900 */
[-C--:B------:R-:W-:Y:S01]  /*21e0*/  ISETP.GE.AND P5, PT, R3, R54.reuse, PT ;  /* 0x000000360300720c */ /* 0x080fe20003fa6270 */
[----:B------:R-:W-:Y:S02]  /*21f0*/  VIADD R3, R57, 0x100 ;  /* 0x0000010039037836 */ /* 0x000fe40000000000 */
[----:B-1----:R0:W5:Y:S01]  /*2200*/  @!P4 LDG.E R13, desc[UR6][R8.64+0x80] ;  /* 0x00008006080dc981 */ /* 0x002162000c1e1900 */
[----:B------:R-:W-:Y:S01]  /*2210*/  ISETP.GE.AND P4, PT, R45, R54, PT ;  /* 0x000000362d00720c */ /* 0x000fe20003f86270 */
[----:B------:R-:W-:-:S02]  /*2220*/  VIADD R45, R57, 0x120 ;  /* 0x00000120392d7836 */ /* 0x000fc40000000000 */
[----:B------:R0:W5:Y:S01]  /*2230*/  @!P3 LDG.E R15, desc[UR6][R8.64+0x100] ;  /* 0x00010006080fb981 */ /* 0x000162000c1e1900 */
[-C--:B------:R-:W-:Y:S01]  /*2240*/  ISETP.GE.AND P3, PT, R3, R54.reuse, PT ;  /* 0x000000360300720c */ /* 0x080fe20003f66270 */
[----:B------:R-:W-:Y:S02]  /*2250*/  VIADD R3, R57, 0x140 ;  /* 0x0000014039037836 */ /* 0x000fe40000000000 */
[----:B------:R0:W5:Y:S01]  /*2260*/  @!P2 LDG.E R17, desc[UR6][R8.64+0x180] ;  /* 0x000180060811a981 */ /* 0x000162000c1e1900 */
[-C--:B------:R-:W-:Y:S01]  /*2270*/  ISETP.GE.AND P2, PT, R45, R54.reuse, PT ;  /* 0x000000362d00720c */ /* 0x080fe20003f46270 */
[----:B------:R-:W-:Y:S02]  /*2280*/  VIADD R45, R57, 0x160 ;  /* 0x00000160392d7836 */ /* 0x000fe40000000000 */
[----:B------:R0:W5:Y:S01]  /*2290*/  @!P1 LDG.E R19, desc[UR6][R8.64+0x200] ;  /* 0x0002000608139981 */ /* 0x000162000c1e1900 */
        /* <DEDUP_REMOVED lines=15> */
[----:B------:R-:W-:-:S03]  /*2390*/  ISETP.GE.AND P2, PT, R45, R54, PT ;  /* 0x000000362d00720c */ /* 0x000fc60003f46270 */
[----:B------:R0:W5:Y:S01]  /*23a0*/  @!P1 LDG.E R31, desc[UR6][R8.64+0x500] ;  /* 0x00050006081f9981 */ /* 0x000162000c1e1900 */
[----:B------:R-:W-:-:S03]  /*23b0*/  ISETP.GE.AND P1, PT, R3, R54, PT ;  /* 0x000000360300720c */ /* 0x000fc60003f26270 */
[----:B------:R0:W5:Y:S04]  /*23c0*/  @!P6 LDG.E R33, desc[UR6][R8.64+0x580] ;  /* 0x000580060821e981 */ /* 0x000168000c1e1900 */
[----:B------:R0:W5:Y:S04]  /*23d0*/  @!P5 LDG.E R35, desc[UR6][R8.64+0x600] ;  /* 0x000600060823d981 */ /* 0x000168000c1e1900 */
[----:B------:R0:W5:Y:S04]  /*23e0*/  @!P4 LDG.E R37, desc[UR6][R8.64+0x680] ;  /* 0x000680060825c981 */ /* 0x000168000c1e1900 */
[----:B------:R0:W5:Y:S04]  /*23f0*/  @!P3 LDG.E R39, desc[UR6][R8.64+0x700] ;  /* 0x000700060827b981 */ /* 0x000168000c1e1900 */
[----:B------:R0:W5:Y:S04]  /*2400*/  @!P2 LDG.E R41, desc[UR6][R8.64+0x780] ;  /* 0x000780060829a981 */ /* 0x000168000c1e1900 */
[----:B------:R0:W5:Y:S02]  /*2410*/  @!P1 LDG.E R43, desc[UR6][R8.64+0x800] ;  /* 0x00080006082b9981 */ /* 0x000164000c1e1900 */
.L_x_27:
[----:B------:R-:W-:Y:S05]  /*2420*/  @P0 BRA `(.L_x_28) ;  /* 0x0000000000540947 */ /* 0x000fea0003800000 */
[----:B------:R-:W1:Y:S02]  /*2430*/  LDCU.64 UR4, c[0x0][0x3b0] ;  /* 0x00007600ff0477ac */ /* 0x000e640008000a00 */
[----:B-1----:R-:W-:-:S04]  /*2440*/  LEA R2, P0, R0, UR4, 0x2 ;  /* 0x0000000400027c11 */ /* 0x002fc8000f8010ff */
[----:B------:R-:W-:-:S05]  /*2450*/  LEA.HI.X R3, R0, UR5, R7, 0x2, P0 ;  /* 0x0000000500037c11 */ /* 0x000fca00080f1407 */
[----:B-----5:R-:W-:Y:S04]  /*2460*/  STG.E desc[UR6][R2.64], R11 ;  /* 0x0000000b02007986 */ /* 0x020fe8000c101906 */
[----:B------:R-:W-:Y:S04]  /*2470*/  STG.E desc[UR6][R2.64+0x80], R13 ;  /* 0x0000800d02007986 */ /* 0x000fe8000c101906 */
        /* <DEDUP_REMOVED lines=14> */
[----:B------:R-:W-:Y:S01]  /*2560*/  STG.E desc[UR6][R2.64+0x800], R43 ;  /* 0x0008002b02007986 */ /* 0x000fe2000c101906 */
[----:B------:R-:W-:Y:S05]  /*2570*/  EXIT ;  /* 0x000000000000794d */ /* 0x000fea0003800000 */
.L_x_28:
[----:B------:R-:W1:Y:S01]  /*2580*/  LDCU.64 UR4, c[0x0][0x3b0] ;  /* 0x00007600ff0477ac */ /* 0x000e620008000a00 */
[----:B------:R-:W-:Y:S02]  /*2590*/  IMAD R42, R42, -0x1980, R5 ;  /* 0xffffe6802a2a7824 */ /* 0x000fe400078e0205 */
[C---:B------:R-:W-:Y:S02]  /*25a0*/  VIADD R5, R57.reuse, 0x40 ;  /* 0x0000004039057836 */ /* 0x040fe40000000000 */
[C---:B------:R-:W-:Y:S01]  /*25b0*/  VIADD R3, R57.reuse, 0x20 ;  /* 0x0000002039037836 */ /* 0x040fe20000000000 */
[CC--:B------:R-:W-:Y:S01]  /*25c0*/  ISETP.GE.AND P3, PT, R57.reuse, R42.reuse, PT ;  /* 0x0000002a3900720c */ /* 0x0c0fe20003f66270 */
[----:B0--3--:R-:W-:Y:S01]  /*25d0*/  VIADD R9, R57, 0x60 ;  /* 0x0000006039097836 */ /* 0x009fe20000000000 */
[-C--:B------:R-:W-:Y:S01]  /*25e0*/  ISETP.GE.AND P1, PT, R5, R42.reuse, PT ;  /* 0x0000002a0500720c */ /* 0x080fe20003f26270 */
[----:B------:R-:W-:Y:S01]  /*25f0*/  VIADD R5, R57, 0x80 ;  /* 0x0000008039057836 */ /* 0x000fe20000000000 */
[-C--:B------:R-:W-:Y:S01]  /*2600*/  ISETP.GE.AND P2, PT, R3, R42.reuse, PT ;  /* 0x0000002a0300720c */ /* 0x080fe20003f46270 */
[----:B------:R-:W-:Y:S01]  /*2610*/  VIADD R45, R57, 0xc0 ;  /* 0x000000c0392d7836 */ /* 0x000fe20000000000 */
[-C--:B------:R-:W-:Y:S01]  /*2620*/  ISETP.GE.AND P0, PT, R9, R42.reuse, PT ;  /* 0x0000002a0900720c */ /* 0x080fe20003f06270 */
[----:B------:R-:W-:Y:S01]  /*2630*/  VIADD R9, R57, 0xa0 ;  /* 0x000000a039097836 */ /* 0x000fe20000000000 */
[----:B------:R-:W-:Y:S01]  /*2640*/  ISETP.GE.AND P6, PT, R5, R42, PT ;  /* 0x0000002a0500720c */ /* 0x000fe20003fc6270 */
[----:B------:R-:W-:Y:S01]  /*2650*/  VIADD R5, R57, 0xe0 ;  /* 0x000000e039057836 */ /* 0x000fe20000000000 */
[----:B-1----:R-:W-:-:S02]  /*2660*/  LEA R2, P4, R0, UR4, 0x2 ;  /* 0x0000000400027c11 */ /* 0x002fc4000f8810ff */
[-C--:B------:R-:W-:Y:S02]  /*2670*/  ISETP.GE.AND P5, PT, R9, R42.reuse, PT ;  /* 0x0000002a0900720c */ /* 0x080fe40003fa6270 */
[----:B------:R-:W-:Y:S01]  /*2680*/  LEA.HI.X R3, R0, UR5, R7, 0x2, P4 ;  /* 0x0000000500037c11 */ /* 0x000fe2000a0f1407 */
[----:B------:R-:W-:Y:S01]  /*2690*/  VIADD R7, R57, 0x100 ;  /* 0x0000010039077836 */ /* 0x000fe20000000000 */
[----:B------:R-:W-:-:S03]  /*26a0*/  ISETP.GE.AND P4, PT, R45, R42, PT ;  /* 0x0000002a2d00720c */ /* 0x000fc60003f86270 */
[----:B-----5:R0:W-:Y:S01]  /*26b0*/  @!P3 STG.E desc[UR6][R2.64], R11 ;  /* 0x0000000b0200b986 */ /* 0x0201e2000c101906 */
        /* <DEDUP_REMOVED lines=19> */
[C---:B------:R-:W-:Y:S02]  /*27f0*/  VIADD R5, R57.reuse, 0x1e0 ;  /* 0x000001e039057836 */ /* 0x040fe40000000000 */
[----:B------:R-:W-:Y:S01]  /*2800*/  VIADD R57, R57, 0x200 ;  /* 0x0000020039397836 */ /* 0x000fe20000000000 */
[----:B------:R0:W-:Y:S01]  /*2810*/  @!P3 STG.E desc[UR6][R2.64+0x380], R25 ;  /* 0x000380190200b986 */ /* 0x0001e2000c101906 */
[----:B------:R-:W-:-:S03]  /*2820*/  ISETP.GE.AND P3, PT, R7, R42, PT ;  /* 0x0000002a0700720c */ /* 0x000fc60003f66270 */
        /* <DEDUP_REMOVED lines=9> */
[----:B------:R0:W-:Y:S01]  /*28c0*/  @!P2 STG.E desc[UR6][R2.64+0x780], R41 ;  /* 0x000780290200a986 */ /* 0x0001e2000c101906 */
[----:B------:R-:W-:Y:S05]  /*28d0*/  @P1 EXIT ;  /* 0x000000000000194d */ /* 0x000fea0003800000 */
[----:B------:R-:W-:Y:S01]  /*28e0*/  STG.E desc[UR6][R2.64+0x800], R43 ;  /* 0x0008002b02007986 */ /* 0x000fe2000c101906 */
[----:B------:R-:W-:Y:S05]  /*28f0*/  EXIT ;  /* 0x000000000000794d */ /* 0x000fea0003800000 */
.L_x_14:
[----:B------:R-:W-:Y:S01]  /*2900*/  IMAD.MOV.U32 R2, RZ, RZ, RZ ;  /* 0x000000ffff027224 */ /* 0x000fe200078e00ff */
[C---:B------:R-:W-:Y:S01]  /*2910*/  ISETP.GT.U32.AND P0, PT, R3.reuse, 0x1f, PT ;  /* 0x0000001f0300780c */ /* 0x040fe20003f04070 */
[----:B------:R-:W-:Y:S05]  /*2920*/  WARPSYNC.ALL ;  /* 0x0000000000007948 */ /* 0x000fea0003800000 */
[----:B------:R-:W-:-:S04]  /*2930*/  IMAD.HI.U32 R14, R3, 0x15555556, R2 ;  /* 0x15555556030e7827 */ /* 0x000fc800078e0002 */
[----:B------:R-:W-:-:S05]  /*2940*/  IMAD R15, R14, 0x4, R7 ;  /* 0x000000040e0f7824 */ /* 0x000fca00078e0207 */
[----:B------:R0:W-:Y:S01]  /*2950*/  STS [R15+0x3410], R0 ;  /* 0x003410000f007388 */ /* 0x0001e20000000800 */
[----:B------:R-:W-:Y:S06]  /*2960*/  BAR.SYNC.DEFER_BLOCKING 0x0 ;  /* 0x0000000000007b1d */ /* 0x000fec0000010000 */
[----:B------:R-:W-:Y:S05]  /*2970*/  @P0 BRA `(.L_x_29) ;  /* 0x0000000000dc0947 */ /* 0x000fea0003800000 */
[----:B------:R-:W-:Y:S01]  /*2980*/  IMAD R14, R3, 0x34, R7 ;  /* 0x00000034030e7824 */ /* 0x000fe200078e0207 */
[----:B------:R-:W-:-:S04]  /*2990*/  UMOV UR8, 0xffffffff ;  /* 0xffffffff00087882 */ /* 0x000fc80000000000 */
[----:B------:R-:W-:Y:S04]  /*29a0*/  LDS R28, [R14+0x3410] ;  /* 0x003410000e1c7984 */ /* 0x000fe80000000800 */
[----:B------:R-:W-:Y:S04]  /*29b0*/  LDS R29, [R14+0x3414] ;  /* 0x003414000e1d7984 */ /* 0x000fe80000000800 */
[----:B------:R-:W1:Y:S04]  /*29c0*/  LDS R30, [R14+0x3418] ;  /* 0x003418000e1e7984 */ /* 0x000e680000000800 */
[----:B------:R-:W-:Y:S04]  /*29d0*/  LDS R31, [R14+0x341c] ;  /* 0x00341c000e1f7984 */ /* 0x000fe80000000800 */
[----:B------:R-:W2:Y:S04]  /*29e0*/  LDS R32, [R14+0x3420] ;  /* 0x003420000e207984 */ /* 0x000ea80000000800 */
[----:B------:R-:W-:Y:S04]  /*29f0*/  LDS R33, [R14+0x3424] ;  /* 0x003424000e217984 */ /* 0x000fe80000000800 */
[----:B------:R-:W3:Y:S04]  /*2a00*/  LDS R34, [R14+0x3428] ;  /* 0x003428000e227984 */ /* 0x000ee80000000800 */
[----:B------:R-:W-:Y:S04]  /*2a10*/  LDS R35, [R14+0x342c] ;  /* 0x00342c000e237984 */ /* 0x000fe80000000800 */
[----:B------:R-:W4:Y:S04]  /*2a20*/  LDS R36, [R14+0x3430] ;  /* 0x003430000e247984 */ /* 0x000f280000000800 */
[----:B------:R-:W-:Y:S04]  /*2a30*/  LDS R37, [R14+0x3434] ;  /* 0x003434000e257984 */ /* 0x000fe80000000800 */
[----:B------:R-:W5:Y:S04]  /*2a40*/  LDS R38, [R14+0x3438] ;  /* 0x003438000e267984 */ /* 0x000f680000000800 */
[----:B------:R-:W0:Y:S01]  /*2a50*/  LDS R39, [R14+0x343c] ;  /* 0x00343c000e277984 */ /* 0x000e220000000800 */
[----:B-1----:R-:W-:-:S04]  /*2a60*/  IADD3 R40, PT, PT, R30, R29, R28 ;  /* 0x0000001d1e287210 */ /* 0x002fc80007ffe01c */
[----:B--2---:R-:W-:-:S04]  /*2a70*/  IADD3 R40, PT, PT, R32, R40, R31 ;  /* 0x0000002820287210 */ /* 0x004fc80007ffe01f */
[----:B---3--:R-:W-:-:S04]  /*2a80*/  IADD3 R40, PT, PT, R34, R40, R33 ;  /* 0x0000002822287210 */ /* 0x008fc80007ffe021 */
[----:B----4-:R-:W-:-:S04]  /*2a90*/  IADD3 R40, PT, PT, R36, R40, R35 ;  /* 0x0000002824287210 */ /* 0x010fc80007ffe023 */
[----:B-----5:R-:W-:-:S05]  /*2aa0*/  IADD3 R40, PT, PT, R38, R40, R37 ;  /* 0x0000002826287210 */ /* 0x020fca0007ffe025 */
[----:B0-----:R-:W-:Y:S01]  /*2ab0*/  IMAD.IADD R39, R39, 0x1, R40 ;  /* 0x0000000127277824 */ /* 0x001fe200078e0228 */
[----:B------:R-:W-:Y:S06]  /*2ac0*/  BRA.DIV UR8, `(.L_x_30) ;  /* 0x0000007a08547947 */ /* 0x000fec000b800000 */
[----:B------:R-:W0:Y:S02]  /*2ad0*/  SHFL.UP P0, R40, R39, 0x1, RZ ;  /* 0x0420000027287989 */ /* 0x000e2400000000ff */
[----:B0-----:R-:W-:-:S05]  /*2ae0*/  @P0 IMAD.IADD R40, R39, 0x1, R40 ;  /* 0x0000000127280824 */ /* 0x001fca00078e0228 */
[----:B------:R-:W0:Y:S02]  /*2af0*/  SHFL.UP P0, R43, R40, 0x2, RZ ;  /* 0x04400000282b7989 */ /* 0x000e2400000000ff */
[----:B0-----:R-:W-:-:S05]  /*2b00*/  @P0 IMAD.IADD R43, R40, 0x1, R43 ;  /* 0x00000001282b0824 */ /* 0x001fca00078e022b */
[----:B------:R-:W0:Y:S02]  /*2b10*/  SHFL.UP P0, R44, R43, 0x4, RZ ;  /* 0x048000002b2c7989 */ /* 0x000e2400000000ff */
[----:B0-----:R-:W-:-:S05]  /*2b20*/  @P0 IMAD.IADD R44, R43, 0x1, R44 ;  /* 0x000000012b2c0824 */ /* 0x001fca00078e022c */
[----:B------:R-:W0:Y:S02]  /*2b30*/  SHFL.UP P0, R45, R44, 0x8, RZ ;  /* 0x050000002c2d7989 */ /* 0x000e2400000000ff */
[----:B0-----:R-:W-:-:S05]  /*2b40*/  @P0 IMAD.IADD R45, R44, 0x1, R45 ;  /* 0x000000012c2d0824 */ /* 0x001fca00078e022d */
[----:B------:R0:W1:Y:S02]  /*2b50*/  SHFL.UP P0, R46, R45, 0x10, RZ ;  /* 0x060000002d2e7989 */ /* 0x00006400000000ff */
.L_x_120:
[----:B-1----:R-:W-:-:S04]  /*2b60*/  @P0 IMAD.IADD R46, R45, 0x1, R46 ;  /* 0x000000012d2e0824 */ /* 0x002fc800078e022e */
[----:B------:R-:W-:-:S04]  /*2b70*/  IMAD.IADD R39, R46, 0x1, -R39 ;  /* 0x000000012e277824 */ /* 0x000fc800078e0a27 */
[----:B------:R-:W-:Y:S01]  /*2b80*/  IMAD.IADD R28, R28, 0x1, R39 ;  /* 0x000000011c1c7824 */ /* 0x000fe200078e0227 */
[----:B------:R1:W-:Y:S03]  /*2b90*/  STS [R14+0x3410], R39 ;  /* 0x003410270e007388 */ /* 0x0003e60000000800 */
        /* <DEDUP_REMOVED lines=19> */
[----:B------:R1:W-:Y:S04]  /*2cd0*/  STS [R14+0x3438], R37 ;  /* 0x003438250e007388 */ /* 0x0003e80000000800 */
[----:B------:R1:W-:Y:S02]  /*2ce0*/  STS [R14+0x343c], R43 ;  /* 0x00343c2b0e007388 */ /* 0x0003e40000000800 */
.L_x_29:
[----:B------:R-:W-:Y:S05]  /*2cf0*/  WARPSYNC.ALL ;  /* 0x0000000000007948 */ /* 0x000fea0003800000 */
[----:B------:R-:W-:Y:S01]  /*2d00*/  BAR.SYNC.DEFER_BLOCKING 0x0 ;  /* 0x0000000000007b1d */ /* 0x000fe20000010000 */
[----:B------:R-:W-:Y:S02]  /*2d10*/  ISETP.NE.AND P0, PT, R50, RZ, PT ;  /* 0x000000ff3200720c */ /* 0x000fe40003f05270 */
[----:B-1----:R-:W-:-:S03]  /*2d20*/  SHF.R.U32.HI R28, RZ, UR5, R27 ;  /* 0x00000005ff1c7c19 */ /* 0x002fc6000801161b */
[----:B------:R-:W-:Y:S01]  /*2d30*/  BSSY.RECONVERGENT B0, `(.L_x_31) ;  /* 0x0000028000007945 */ /* 0x000fe20003800200 */
[----:B------:R-:W-:Y:S01]  /*2d40*/  LOP3.LUT R28, R28, UR4, RZ, 0x30, !PT ;  /* 0x000000041c1c7c12 */ /* 0x000fe2000f8e30ff */
[----:B0-----:R-:W0:Y:S06]  /*2d50*/  LDS R15, [R15+0x3410] ;  /* 0x003410000f0f7984 */ /* 0x001e2c0000000800 */
[----:B------:R-:W-:Y:S05]  /*2d60*/  @P0 BRA `(.L_x_32) ;  /* 0x0000000000900947 */ /* 0x000fea0003800000 */
[----:B------:R-:W0:Y:S04]  /*2d70*/  LDS R14, [R51] ;  /* 0x00000000330e7984 */ /* 0x000e280000000800 */
[----:B------:R-:W1:Y:S04]  /*2d80*/  LDS R30, [R51+0x400] ;  /* 0x00040000331e7984 */ /* 0x000e680000000800 */
[----:B------:R-:W2:Y:S04]  /*2d90*/  LDS R32, [R51+0x800] ;  /* 0x0008000033207984 */ /* 0x000ea80000000800 */
[----:B------:R-:W3:Y:S04]  /*2da0*/  LDS R34, [R51+0xc00] ;  /* 0x000c000033227984 */ /* 0x000ee80000000800 */
[----:B------:R-:W4:Y:S04]  /*2db0*/  LDS R36, [R51+0x1000] ;  /* 0x0010000033247984 */ /* 0x000f280000000800 */
[----:B------:R-:W5:Y:S04]  /*2dc0*/  LDS R38, [R51+0x1400] ;  /* 0x0014000033267984 */ /* 0x000f680000000800 */
[----:B------:R-:W5:Y:S04]  /*2dd0*/  LDS R40, [R51+0x1800] ;  /* 0x0018000033287984 */ /* 0x000f680000000800 */
[----:B------:R-:W5:Y:S04]  /*2de0*/  LDS R44, [R51+0x1c00] ;  /* 0x001c0000332c7984 */ /* 0x000f680000000800 */
[----:B------:R-:W5:Y:S04]  /*2df0*/  LDS R46, [R51+0x2000] ;  /* 0x00200000332e7984 */ /* 0x000f680000000800 */
[----:B------:R-:W5:Y:S04]  /*2e00*/  LDS R58, [R51+0x2400] ;  /* 0x00240000333a7984 */ /* 0x000f680000000800 */
[----:B------:R-:W5:Y:S01]  /*2e10*/  LDS R60, [R51+0x2800] ;  /* 0x00280000333c7984 */ /* 0x000f620000000800 */
[----:B0-----:R-:W-:-:S03]  /*2e20*/  IMAD.IADD R14, R15, 0x1, R14 ;  /* 0x000000010f0e7824 */ /* 0x001fc600078e020e */
[----:B------:R-:W0:Y:S01]  /*2e30*/  LDS R62, [R51+0x2c00] ;  /* 0x002c0000333e7984 */ /* 0x000e220000000800 */
[C---:B-1----:R-:W-:Y:S02]  /*2e40*/  IMAD.IADD R30, R15.reuse, 0x1, R30 ;  /* 0x000000010f1e7824 */ /* 0x042fe400078e021e */
[C---:B--2---:R-:W-:Y:S01]  /*2e50*/  IMAD.IADD R32, R15.reuse, 0x1, R32 ;  /* 0x000000010f207824 */ /* 0x044fe200078e0220 */
[----:B------:R1:W-:Y:S01]  /*2e60*/  STS [R51], R14 ;  /* 0x0000000e33007388 */ /* 0x0003e20000000800 */
[----:B---3--:R-:W-:-:S03]  /*2e70*/  IMAD.IADD R34, R15, 0x1, R34 ;  /* 0x000000010f227824 */ /* 0x008fc600078e0222 */
[----:B------:R1:W-:Y:S01]  /*2e80*/  STS [R51+0x400], R30 ;  /* 0x0004001e33007388 */ /* 0x0003e20000000800 */
[----:B----4-:R-:W-:-:S03]  /*2e90*/  IMAD.IADD R36, R15, 0x1, R36 ;  /* 0x000000010f247824 */ /* 0x010fc600078e0224 */
[----:B------:R1:W-:Y:S01]  /*2ea0*/  STS [R51+0x800], R32 ;  /* 0x0008002033007388 */ /* 0x0003e20000000800 */
[----:B-----5:R-:W-:-:S03]  /*2eb0*/  IMAD.IADD R38, R15, 0x1, R38 ;  /* 0x000000010f267824 */ /* 0x020fc600078e0226 */
[----:B------:R1:W-:Y:S01]  /*2ec0*/  STS [R51+0xc00], R34 ;  /* 0x000c002233007388 */ /* 0x0003e20000000800 */
[----:B------:R-:W-:-:S03]  /*2ed0*/  IMAD.IADD R40, R15, 0x1, R40 ;  /* 0x000000010f287824 */ /* 0x000fc600078e0228 */
        /* <DEDUP_REMOVED lines=9> */
[----:B0-----:R-:W-:-:S03]  /*2f70*/  IMAD.IADD R62, R15, 0x1, R62 ;  /* 0x000000010f3e7824 */ /* 0x001fc600078e023e */
[----:B------:R1:W-:Y:S04]  /*2f80*/  STS [R51+0x2400], R58 ;  /* 0x0024003a33007388 */ /* 0x0003e80000000800 */
[----:B------:R1:W-:Y:S04]  /*2f90*/  STS [R51+0x2800], R60 ;  /* 0x0028003c33007388 */ /* 0x0003e80000000800 */
[----:B------:R1:W-:Y:S02]  /*2fa0*/  STS [R51+0x2c00], R62 ;  /* 0x002c003e33007388 */ /* 0x0003e40000000800 */
.L_x_32:
[----:B------:R-:W-:Y:S05]  /*2fb0*/  BSYNC.RECONVERGENT B0 ;  /* 0x0000000000007941 */ /* 0x000fea0003800200 */
.L_x_31:
[----:B------:R-:W-:Y:S01]  /*2fc0*/  BAR.SYNC.DEFER_BLOCKING 0x0 ;  /* 0x0000000000007b1d */ /* 0x000fe20000010000 */
[----:B------:R-:W-:Y:S01]  /*2fd0*/  R2P PR, R28, 0x7f ;  /* 0x0000007f1c007804 */ /* 0x000fe20000000000 */
[----:B------:R-:W-:-:S04]  /*2fe0*/  IMAD.MOV.U32 R47, RZ, RZ, RZ ;  /* 0x000000ffff2f7224 */ /* 0x000fc800078e00ff */
[----:B------:R-:W-:Y:S08]  /*2ff0*/  BSSY.RECONVERGENT B0, `(.L_x_33) ;  /* 0x0000024000007945 */ /* 0x000ff00003800200 */
[----:B-1----:R-:W-:Y:S02]  /*3000*/  VOTE.ANY R14, PT, P0 ;  /* 0x00000000000e7806 */ /* 0x002fe400000e0100 */
[----:B------:R-:W-:-:S02]  /*3010*/  VOTE.ANY R29, PT, P1 ;  /* 0x00000000001d7806 */ /* 0x000fc400008e0100 */
[----:B------:R-:W-:Y:S02]  /*3020*/  @!P0 LOP3.LUT R14, RZ, R14, RZ, 0x33, !PT ;  /* 0x0000000eff0e8212 */ /* 0x000fe400078e33ff */
[----:B------:R-:W-:Y:S02]  /*3030*/  VOTE.ANY R31, PT, P2 ;  /* 0x00000000001f7806 */ /* 0x000fe400010e0100 */
[----:B------:R-:W-:Y:S02]  /*3040*/  @!P1 LOP3.LUT R29, RZ, R29, RZ, 0x33, !PT ;  /* 0x0000001dff1d9212 */ /* 0x000fe400078e33ff */
[----:B------:R-:W-:Y:S02]  /*3050*/  VOTE.ANY R33, PT, P3 ;  /* 0x0000000000217806 */ /* 0x000fe400018e0100 */
[----:B------:R-:W-:Y:S02]  /*3060*/  @!P2 LOP3.LUT R31, RZ, R31, RZ, 0x33, !PT ;  /* 0x0000001fff1fa212 */ /* 0x000fe400078e33ff */
[----:B------:R-:W-:-:S02]  /*3070*/  LOP3.LUT R14, R29, R14, RZ, 0xc0, !PT ;  /* 0x0000000e1d0e7212 */ /* 0x000fc400078ec0ff */
[----:B------:R-:W-:Y:S02]  /*3080*/  @!P3 LOP3.LUT R33, RZ, R33, RZ, 0x33, !PT ;  /* 0x00000021ff21b212 */ /* 0x000fe400078e33ff */
[----:B------:R-:W-:Y:S02]  /*3090*/  LOP3.LUT R14, R31, R14, RZ, 0xc0, !PT ;  /* 0x0000000e1f0e7212 */ /* 0x000fe400078ec0ff */
[----:B------:R-:W-:Y:S02]  /*30a0*/  VOTE.ANY R29, PT, P4 ;  /* 0x00000000001d7806 */ /* 0x000fe400020e0100 */
[----:B------:R-:W-:Y:S02]  /*30b0*/  LOP3.LUT R14, R33, R14, RZ, 0xc0, !PT ;  /* 0x0000000e210e7212 */ /* 0x000fe400078ec0ff */
[----:B------:R-:W-:Y:S02]  /*30c0*/  @!P4 LOP3.LUT R29, RZ, R29, RZ, 0x33, !PT ;  /* 0x0000001dff1dc212 */ /* 0x000fe400078e33ff */
[----:B------:R-:W-:-:S02]  /*30d0*/  VOTE.ANY R31, PT, P5 ;  /* 0x00000000001f7806 */ /* 0x000fc400028e0100 */
[----:B------:R-:W-:Y:S01]  /*30e0*/  LOP3.LUT R14, R29, R14, RZ, 0xc0, !PT ;  /* 0x0000000e1d0e7212 */ /* 0x000fe200078ec0ff */
[----:B------:R-:W-:Y:S01]  /*30f0*/  IMAD.SHL.U32 R29, R3, 0x20, RZ ;  /* 0x00000020031d7824 */ /* 0x000fe200078e00ff */
[----:B------:R-:W-:Y:S02]  /*3100*/  LOP3.LUT P0, RZ, R28, 0x80, RZ, 0xc0, !PT ;  /* 0x000000801cff7812 */ /* 0x000fe4000780c0ff */
[----:B------:R-:W-:Y:S02]  /*3110*/  @!P5 LOP3.LUT R31, RZ, R31, RZ, 0x33, !PT ;  /* 0x0000001fff1fd212 */ /* 0x000fe400078e33ff */
[----:B------:R-:W-:Y:S02]  /*3120*/  VOTE.ANY R30, PT, P6 ;  /* 0x00000000001e7806 */ /* 0x000fe400030e0100 */
[----:B------:R-:W-:Y:S02]  /*3130*/  LOP3.LUT R31, R31, R14, RZ, 0xc0, !PT ;  /* 0x0000000e1f1f7212 */ /* 0x000fe400078ec0ff */
[----:B------:R-:W1:Y:S01]  /*3140*/  S2R R14, SR_LEMASK ;  /* 0x00000000000e7919 */ /* 0x000e620000003a00 */
[----:B------:R-:W-:-:S04]  /*3150*/  @!P6 LOP3.LUT R30, RZ, R30, RZ, 0x33, !PT ;  /* 0x0000001eff1ee212 */ /* 0x000fc800078e33ff */
[----:B------:R-:W-:Y:S02]  /*3160*/  VOTE.ANY R32, PT, P0 ;  /* 0x0000000000207806 */ /* 0x000fe400000e0100 */
[----:B------:R-:W-:Y:S02]  /*3170*/  LOP3.LUT R31, R30, R31, RZ, 0xc0, !PT ;  /* 0x0000001f1e1f7212 */ /* 0x000fe400078ec0ff */
[----:B------:R-:W-:Y:S02]  /*3180*/  @!P0 LOP3.LUT R32, RZ, R32, RZ, 0x33, !PT ;  /* 0x00000020ff208212 */ /* 0x000fe400078e33ff */
[----:B------:R-:W-:Y:S02]  /*3190*/  LOP3.LUT R30, R29, 0x7c00, RZ, 0xc0, !PT ;  /* 0x00007c001d1e7812 */ /* 0x000fe400078ec0ff */
[----:B------:R-:W-:-:S03]  /*31a0*/  LOP3.LUT R31, R32, R31, RZ, 0xc0, !PT ;  /* 0x0000001f201f7212 */ /* 0x000fc600078ec0ff */
[----:B------:R-:W-:Y:S01]  /*31b0*/  IMAD.IADD R29, R7, 0x1, R30 ;  /* 0x00000001071d7824 */ /* 0x000fe200078e021e */
[----:B------:R-:W2:Y:S01]  /*31c0*/  FLO.U32 R32, R31 ;  /* 0x0000001f00207300 */ /* 0x000ea200000e0000 */
[----:B-1----:R-:W-:Y:S02]  /*31d0*/  LOP3.LUT R44, R14, R31, RZ, 0xc0, !PT ;  /* 0x0000001f0e2c7212 */ /* 0x002fe400078ec0ff */
[----:B--2---:R-:W-:-:S05]  /*31e0*/  ISETP.NE.AND P0, PT, R24, R32, PT ;  /* 0x000000201800720c */ /* 0x004fca0003f05270 */
[----:B------:R-:W1:Y:S08]  /*31f0*/  POPC R44, R44 ;  /* 0x0000002c002c7309 */ /* 0x000e700000000000 */
[----:B------:R-:W-:Y:S05]  /*3200*/  @P0 BRA `(.L_x_34) ;  /* 0x0000000000080947 */ /* 0x000fea0003800000 */
[----:B------:R-:W-:-:S06]  /*3210*/  IMAD R47, R28, 0x4, R29 ;  /* 0x000000041c2f7824 */ /* 0x000fcc00078e021d */
[----:B-1----:R2:W3:Y:S02]  /*3220*/  ATOMS.ADD R47, [R47], R44 ;  /* 0x0000002c2f2f738c */ /* 0x0024e40000000000 */
.L_x_34:
[----:B------:R-:W-:Y:S05]  /*3230*/  BSYNC.RECONVERGENT B0 ;  /* 0x0000000000007941 */ /* 0x000fea0003800200 */
.L_x_33:
[----:B------:R-:W-:Y:S01]  /*3240*/  R2P PR, R52, 0x7f ;  /* 0x0000007f34007804 */ /* 0x000fe20000000000 */
[----:B---3--:R3:W4:Y:S01]  /*3250*/  SHFL.IDX PT, R47, R47, R32, 0x1f ;  /* 0x00001f202f2f7589 */ /* 0x00872200000e0000 */
[----:B------:R-:W-:Y:S01]  /*3260*/  BSSY.RECONVERGENT B0, `(.L_x_35) ;  /* 0x0000021000007945 */ /* 0x000fe20003800200 */
[----:B------:R-:W-:-:S10]  /*3270*/  IMAD.MOV.U32 R49, RZ, RZ, RZ ;  /* 0x000000ffff317224 */ /* 0x000fd400078e00ff */
[----:B------:R-:W-:Y:S02]  /*3280*/  VOTE.ANY R28, PT, P0 ;  /* 0x00000000001c7806 */ /* 0x000fe400000e0100 */
[----:B------:R-:W-:Y:S02]  /*3290*/  VOTE.ANY R31, PT, P1 ;  /* 0x00000000001f7806 */ /* 0x000fe400008e0100 */
[----:B------:R-:W-:Y:S02]  /*32a0*/  @!P0 LOP3.LUT R28, RZ, R28, RZ, 0x33, !PT ;  /* 0x0000001cff1c8212 */ /* 0x000fe400078e33ff */
[----:B------:R-:W-:Y:S02]  /*32b0*/  VOTE.ANY R33, PT, P2 ;  /* 0x0000000000217806 */ /* 0x000fe400010e0100 */
[----:B------:R-:W-:Y:S02]  /*32c0*/  @!P1 LOP3.LUT R31, RZ, R31, RZ, 0x33, !PT ;  /* 0x0000001fff1f9212 */ /* 0x000fe400078e33ff */
[----:B------:R-:W-:-:S02]  /*32d0*/  @!P2 LOP3.LUT R33, RZ, R33, RZ, 0x33, !PT ;  /* 0x00000021ff21a212 */ /* 0x000fc400078e33ff */
[----:B------:R-:W-:Y:S02]  /*32e0*/  LOP3.LUT R28, R31, R28, RZ, 0xc0, !PT ;  /* 0x0000001c1f1c7212 */ /* 0x000fe400078ec0ff */
[----:B------:R-:W-:Y:S02]  /*32f0*/  VOTE.ANY R31, PT, P3 ;  /* 0x00000000001f7806 */ /* 0x000fe400018e0100 */
[----:B------:R-:W-:Y:S02]  /*3300*/  LOP3.LUT R28, R33, R28, RZ, 0xc0, !PT ;  /* 0x0000001c211c7212 */ /* 0x000fe400078ec0ff */
[----:B------:R-:W-:Y:S02]  /*3310*/  LOP3.LUT P0, RZ, R52, 0x80, RZ, 0xc0, !PT ;  /* 0x0000008034ff7812 */ /* 0x000fe4000780c0ff */
[----:B------:R-:W-:Y:S02]  /*3320*/  VOTE.ANY R33, PT, P4 ;  /* 0x0000000000217806 */ /* 0x000fe400020e0100 */
[----:B------:R-:W-:-:S02]  /*3330*/  @!P3 LOP3.LUT R31, RZ, R31, RZ, 0x33, !PT ;  /* 0x0000001fff1fb212 */ /* 0x000fc400078e33ff */
[----:B------:R-:W-:Y:S02]  /*3340*/  @!P4 LOP3.LUT R33, RZ, R33, RZ, 0x33, !PT ;  /* 0x00000021ff21c212 */ /* 0x000fe400078e33ff */
[----:B------:R-:W-:Y:S02]  /*3350*/  LOP3.LUT R28, R31, R28, RZ, 0xc0, !PT ;  /* 0x0000001c1f1c7212 */ /* 0x000fe400078ec0ff */
[----:B------:R-:W-:Y:S02]  /*3360*/  VOTE.ANY R31, PT, P5 ;  /* 0x00000000001f7806 */ /* 0x000fe400028e0100 */
[----:B------:R-:W-:Y:S02]  /*3370*/  LOP3.LUT R28, R33, R28, RZ, 0xc0, !PT ;  /* 0x0000001c211c7212 */ /* 0x000fe400078ec0ff */
[----:B------:R-:W-:Y:S02]  /*3380*/  VOTE.ANY R33, PT, P6 ;  /* 0x0000000000217806 */ /* 0x000fe400030e0100 */
[----:B------:R-:W-:-:S02]  /*3390*/  @!P5 LOP3.LUT R31, RZ, R31, RZ, 0x33, !PT ;  /* 0x0000001fff1fd212 */ /* 0x000fc400078e33ff */
[----:B------:R-:W-:Y:S02]  /*33a0*/  VOTE.ANY R35, PT, P0 ;  /* 0x0000000000237806 */ /* 0x000fe400000e0100 */
[----:B------:R-:W-:Y:S02]  /*33b0*/  @!P6 LOP3.LUT R33, RZ, R33, RZ, 0x33, !PT ;  /* 0x00000021ff21e212 */ /* 0x000fe400078e33ff */
[----:B------:R-:W-:Y:S02]  /*33c0*/  LOP3.LUT R28, R31, R28, RZ, 0xc0, !PT ;  /* 0x0000001c1f1c7212 */ /* 0x000fe400078ec0ff */
[----:B------:R-:W-:Y:S02]  /*33d0*/  @!P0 LOP3.LUT R35, RZ, R35, RZ, 0x33, !PT ;  /* 0x00000023ff238212 */ /* 0x000fe400078e33ff */
[----:B------:R-:W-:-:S04]  /*33e0*/  LOP3.LUT R28, R33, R28, RZ, 0xc0, !PT ;  /* 0x0000001c211c7212 */ /* 0x000fc800078ec0ff */
[----:B------:R-:W-:-:S04]  /*33f0*/  LOP3.LUT R35, R35, R28, RZ, 0xc0, !PT ;  /* 0x0000001c23237212 */ /* 0x000fc800078ec0ff */
[----:B------:R-:W5:Y:S01]  /*3400*/  FLO.U32 R30, R35 ;  /* 0x00000023001e7300 */ /* 0x000f6200000e0000 */
[----:B------:R-:W-:-:S07]  /*3410*/  LOP3.LUT R46, R14, R35, RZ, 0xc0, !PT ;  /* 0x000000230e2e7212 */ /* 0x000fce00078ec0ff */
[----:B------:R-:W0:Y:S01]  /*3420*/  POPC R46, R46 ;  /* 0x0000002e002e7309 */ /* 0x000e220000000000 */
[----:B-----5:R-:W-:-:S13]  /*3430*/  ISETP.NE.AND P0, PT, R24, R30, PT ;  /* 0x0000001e1800720c */ /* 0x020fda0003f05270 */
[----:B0--34-:R-:W-:Y:S05]  /*3440*/  @P0 BRA `(.L_x_36) ;  /* 0x0000000000080947 */ /* 0x019fea0003800000 */
[----:B------:R-:W-:-:S06]  /*3450*/  IMAD R49, R52, 0x4, R29 ;  /* 0x0000000434317824 */ /* 0x000fcc00078e021d */
[----:B------:R0:W3:Y:S02]  /*3460*/  ATOMS.ADD R49, [R49], R46 ;  /* 0x0000002e3131738c */ /* 0x0000e40000000000 */
.L_x_36:
[----:B------:R-:W-:Y:S05]  /*3470*/  BSYNC.RECONVERGENT B0 ;  /* 0x0000000000007941 */ /* 0x000fea0003800200 */
.L_x_35:
        /* <DEDUP_REMOVED lines=35> */
.L_x_38:
[----:B------:R-:W-:Y:S05]  /*36b0*/  BSYNC.RECONVERGENT B0 ;  /* 0x0000000000007941 */ /* 0x000fea0003800200 */
.L_x_37:
        /* <DEDUP_REMOVED lines=27> */
[----:B------:R-:W-:Y:S02]  /*3870*/  LOP3.LUT R35, R35, R28, RZ, 0xc0, !PT ;  /* 0x0000001c23237212 */ /* 0x000fe400078ec0ff */
[----:B------:R-:W-:Y:S02]  /*3880*/  SHF.R.U32.HI R28, RZ, UR5, R23 ;  /* 0x00000005ff1c7c19 */ /* 0x000fe40008011617 */
[----:B------:R-:W5:Y:S01]  /*3890*/  FLO.U32 R39, R35 ;  /* 0x0000002300277300 */ /* 0x000f6200000e0000 */
[----:B------:R-:W-:Y:S02]  /*38a0*/  LOP3.LUT R53, R14, R35, RZ, 0xc0, !PT ;  /* 0x000000230e357212 */ /* 0x000fe400078ec0ff */
[----:B------:R-:W-:-:S05]  /*38b0*/  LOP3.LUT R30, R28, UR4, RZ, 0x30, !PT ;  /* 0x000000041c1e7c12 */ /* 0x000fca000f8e30ff */
[----:B------:R-:W0:Y:S01]  /*38c0*/  POPC R53, R53 ;  /* 0x0000003500357309 */ /* 0x000e220000000000 */
[----:B-----5:R-:W-:-:S13]  /*38d0*/  ISETP.NE.AND P0, PT, R24, R39, PT ;  /* 0x000000271800720c */ /* 0x020fda0003f05270 */
[----:B0--34-:R-:W-:Y:S05]  /*38e0*/  @P0 BRA `(.L_x_40) ;  /* 0x0000000000080947 */ /* 0x019fea0003800000 */
[----:B------:R-:W-:-:S05]  /*38f0*/  IMAD R48, R48, 0x4, R29 ;  /* 0x0000000430307824 */ /* 0x000fca00078e021d */
[----:B------:R0:W3:Y:S02]  /*3900*/  ATOMS.ADD R56, [R48], R53 ;  /* 0x000000353038738c */ /* 0x0000e40000000000 */
.L_x_40:
[----:B------:R-:W-:Y:S05]  /*3910*/  BSYNC.RECONVERGENT B0 ;  /* 0x0000000000007941 */ /* 0x000fea0003800200 */
.L_x_39:
        /* <DEDUP_REMOVED lines=30> */
[----:B0-----:R-:W-:Y:S02]  /*3b00*/  LOP3.LUT R48, R14, R35, RZ, 0xc0, !PT ;  /* 0x000000230e307212 */ /* 0x001fe400078ec0ff */
[----:B------:R-:W-:-:S05]  /*3b10*/  LOP3.LUT R34, R28, UR4, RZ, 0x30, !PT ;  /* 0x000000041c227c12 */ /* 0x000fca000f8e30ff */
[----:B------:R-:W0:Y:S01]  /*3b20*/  POPC R48, R48 ;  /* 0x0000003000307309 */ /* 0x000e220000000000 */
[----:B-----5:R-:W-:-:S13]  /*3b30*/  ISETP.NE.AND P0, PT, R24, R32, PT ;  /* 0x000000201800720c */ /* 0x020fda0003f05270 */
[----:B0--34-:R-:W-:Y:S05]  /*3b40*/  @P0 BRA `(.L_x_42) ;  /* 0x0000000000080947 */ /* 0x019fea0003800000 */
[----:B------:R-:W-:-:S06]  /*3b50*/  IMAD R45, R30, 0x4, R29 ;  /* 0x000000041e2d7824 */ /* 0x000fcc00078e021d */
[----:B------:R0:W3:Y:S02]  /*3b60*/  ATOMS.ADD R45, [R45], R48 ;  /* 0x000000302d2d738c */ /* 0x0000e40000000000 */
.L_x_42:
[----:B------:R-:W-:Y:S05]  /*3b70*/  BSYNC.RECONVERGENT B0 ;  /* 0x0000000000007941 */ /* 0x000fea0003800200 */
.L_x_41:
        /* <DEDUP_REMOVED lines=35> */
[----:B------:R-:W-:-:S06]  /*3db0*/  IMAD R36, R34, 0x4, R29 ;  /* 0x0000000422247824 */ /* 0x000fcc00078e021d */
[----:B------:R0:W3:Y:S02]  /*3dc0*/  ATOMS.ADD R36, [R36], R37 ;  /* 0x000000252424738c */ /* 0x0000e40000000000 */
.L_x_44:
[----:B------:R-:W-:Y:S05]  /*3dd0*/  BSYNC.RECONVERGENT B0 ;  /* 0x0000000000007941 */ /* 0x000fea0003800200 */
.L_x_43:
        /* <DEDUP_REMOVED lines=37> */
.L_x_46:
[----:B------:R-:W-:Y:S05]  /*4030*/  BSYNC.RECONVERGENT B0 ;  /* 0x0000000000007941 */ /* 0x000fea0003800200 */
.L_x_45:
        /* <DEDUP_REMOVED lines=37> */
.L_x_48:
[----:B------:R-:W-:Y:S05]  /*4290*/  BSYNC.RECONVERGENT B0 ;  /* 0x0000000000007941 */ /* 0x000fea0003800200 */
.L_x_47:
[----:B------:R-:W-:Y:S01]  /*42a0*/  R2P PR, R40, 0x7f ;  /* 0x0000007f28007804 */ /* 0x000fe20000000000 */
[----:B---3--:R3:W4:Y:S01]  /*42b0*/  SHFL.IDX PT, R32, R32, R55, 0x1f ;  /* 0x00001f3720207589 */ /* 0x00872200000e0000 */
[----:B------:R-:W-:Y:S01]  /*42c0*/  SHF.R.U32.HI R38, RZ, UR5, R12 ;  /* 0x00000005ff267c19 */ /* 0x000fe2000801160c */
[----:B------:R-:W-:Y:S01]  /*42d0*/  BSSY.RECONVERGENT B0, `(.L_x_49) ;  /* 0x0000022000007945 */ /* 0x000fe20003800200 */
[----:B------:R-:W-:Y:S02]  /*42e0*/  IMAD.MOV.U32 R30, RZ, RZ, RZ ;  /* 0x000000ffff1e7224 */ /* 0x000fe400078e00ff */
[----:B------:R-:W-:-:S07]  /*42f0*/  LOP3.LUT R38, R38, UR4, RZ, 0x30, !PT ;  /* 0x0000000426267c12 */ /* 0x000fce000f8e30ff */
        /* <DEDUP_REMOVED lines=31> */
.L_x_50:
[----:B------:R-:W-:Y:S05]  /*44f0*/  BSYNC.RECONVERGENT B0 ;  /* 0x0000000000007941 */ /* 0x000fea0003800200 */
.L_x_49:
        /* <DEDUP_REMOVED lines=9> */
[----:B------:R-:W-:Y:S02]  /*4590*/  @!P1 LOP3.LUT R39, RZ, R39, RZ, 0x33, !PT ;  /* 0x00000027ff279212 */ /* 0x000fe400078e33ff */
[----:B------:R-:W-:Y:S02]  /*45a0*/  VOTE.ANY R55, PT, P2 ;  /* 0x0000000000377806 */ /* 0x000fe400010e0100 */
[----:B------:R-:W-:-:S02]  /*45b0*/  LOP3.LUT R28, R39, R28, RZ, 0xc0, !PT ;  /* 0x0000001c271c7212 */ /* 0x000fc400078ec0ff */
[----:B------:R-:W-:Y:S02]  /*45c0*/  VOTE.ANY R39, PT, P3 ;  /* 0x0000000000277806 */ /* 0x000fe400018e0100 */
[----:B------:R-:W-:Y:S02]  /*45d0*/  @!P2 LOP3.LUT R55, RZ, R55, RZ, 0x33, !PT ;  /* 0x00000037ff37a212 */ /* 0x000fe400078e33ff */
[----:B------:R-:W-:Y:S02]  /*45e0*/  @!P3 LOP3.LUT R39, RZ, R39, RZ, 0x33, !PT ;  /* 0x00000027ff27b212 */ /* 0x000fe400078e33ff */
[----:B------:R-:W-:Y:S02]  /*45f0*/  LOP3.LUT R28, R55, R28, RZ, 0xc0, !PT ;  /* 0x0000001c371c7212 */ /* 0x000fe400078ec0ff */
[----:B------:R-:W-:Y:S02]  /*4600*/  LOP3.LUT P0, RZ, R38, 0x80, RZ, 0xc0, !PT ;  /* 0x0000008026ff7812 */ /* 0x000fe4000780c0ff */
[----:B------:R-:W-:-:S02]  /*4610*/  VOTE.ANY R55, PT, P4 ;  /* 0x0000000000377806 */ /* 0x000fc400020e0100 */
[----:B------:R-:W-:Y:S02]  /*4620*/  LOP3.LUT R28, R39, R28, RZ, 0xc0, !PT ;  /* 0x0000001c271c7212 */ /* 0x000fe400078ec0ff */
[----:B------:R-:W-:Y:S02]  /*4630*/  VOTE.ANY R39, PT, P5 ;  /* 0x0000000000277806 */ /* 0x000fe400028e0100 */
[----:B------:R-:W-:Y:S02]  /*4640*/  @!P4 LOP3.LUT R55, RZ, R55, RZ, 0x33, !PT ;  /* 0x00000037ff37c212 */ /* 0x000fe400078e33ff */
[----:B------:R-:W-:Y:S02]  /*4650*/  @!P5 LOP3.LUT R39, RZ, R39, RZ, 0x33, !PT ;  /* 0x00000027ff27d212 */ /* 0x000fe400078e33ff */
[----:B------:R-:W-:Y:S02]  /*4660*/  LOP3.LUT R28, R55, R28, RZ, 0xc0, !PT ;  /* 0x0000001c371c7212 */ /* 0x000fe400078ec0ff */
[----:B------:R-:W-:-:S02]  /*4670*/  VOTE.ANY R55, PT, P6 ;  /* 0x0000000000377806 */ /* 0x000fc400030e0100 */
[----:B------:R-:W-:Y:S02]  /*4680*/  LOP3.LUT R28, R39, R28, RZ, 0xc0, !PT ;  /* 0x0000001c271c7212 */ /* 0x000fe400078ec0ff */
[----:B------:R-:W-:Y:S02]  /*4690*/  VOTE.ANY R39, PT, P0 ;  /* 0x0000000000277806 */ /* 0x000fe400000e0100 */
[----:B------:R-:W-:Y:S02]  /*46a0*/  @!P6 LOP3.LUT R55, RZ, R55, RZ, 0x33, !PT ;  /* 0x00000037ff37e212 */ /* 0x000fe400078e33ff */
        /* <DEDUP_REMOVED lines=8> */
[----:B------:R-:W-:-:S05]  /*4730*/  IMAD R43, R38, 0x4, R29 ;  /* 0x00000004262b7824 */ /* 0x000fca00078e021d */
[----:B------:R0:W3:Y:S02]  /*4740*/  ATOMS.ADD R60, [R43], R28 ;  /* 0x0000001c2b3c738c */ /* 0x0000e40000000000 */
.L_x_52:
[----:B------:R-:W-:Y:S05]  /*4750*/  BSYNC.RECONVERGENT B0 ;  /* 0x0000000000007941 */ /* 0x000fea0003800200 */
.L_x_51:
[----:B------:R-:W-:Y:S01]  /*4760*/  R2P PR, R40, 0x7f ;  /* 0x0000007f28007804 */ /* 0x000fe20000000000 */
[----:B---3--:R3:W4:Y:S01]  /*4770*/  SHFL.IDX PT, R39, R60, R39, 0x1f ;  /* 0x00001f273c277589 */ /* 0x00872200000e0000 */
[----:B------:R-:W-:Y:S01]  /*4780*/  SHF.R.U32.HI R58, RZ, UR5, R16 ;  /* 0x00000005ff3a7c19 */ /* 0x000fe20008011610 */
[----:B------:R-:W-:Y:S01]  /*4790*/  BSSY.RECONVERGENT B0, `(.L_x_53) ;  /* 0x0000022000007945 */ /* 0x000fe20003800200 */
[----:B------:R-:W-:Y:S02]  /*47a0*/  IMAD.MOV.U32 R64, RZ, RZ, RZ ;  /* 0x000000ffff407224 */ /* 0x000fe400078e00ff */
[----:B------:R-:W-:-:S07]  /*47b0*/  LOP3.LUT R58, R58, UR4, RZ, 0x30, !PT ;  /* 0x000000043a3a7c12 */ /* 0x000fce000f8e30ff */
[----:B------:R-:W-:Y:S02]  /*47c0*/  VOTE.ANY R38, PT, P0 ;  /* 0x0000000000267806 */ /* 0x000fe400000e0100 */
[----:B0-----:R-:W-:Y:S02]  /*47d0*/  VOTE.ANY R43, PT, P1 ;  /* 0x00000000002b7806 */ /* 0x001fe400008e0100 */
[----:B------:R-:W-:Y:S02]  /*47e0*/  @!P0 LOP3.LUT R38, RZ, R38, RZ, 0x33, !PT ;  /* 0x00000026ff268212 */ /* 0x000fe400078e33ff */
[----:B------:R-:W-:Y:S02]  /*47f0*/  @!P1 LOP3.LUT R43, RZ, R43, RZ, 0x33, !PT ;  /* 0x0000002bff2b9212 */ /* 0x000fe400078e33ff */
[----:B------:R-:W-:Y:S02]  /*4800*/  LOP3.LUT P0, RZ, R40, 0x80, RZ, 0xc0, !PT ;  /* 0x0000008028ff7812 */ /* 0x000fe4000780c0ff */
[----:B------:R-:W-:-:S02]  /*4810*/  LOP3.LUT R38, R43, R38, RZ, 0xc0, !PT ;  /* 0x000000262b267212 */ /* 0x000fc400078ec0ff */
[----:B------:R-:W-:-:S04]  /*4820*/  VOTE.ANY R43, PT, P2 ;  /* 0x00000000002b7806 */ /* 0x000fc800010e0100 */
[----:B------:R-:W-:-:S04]  /*4830*/  @!P2 LOP3.LUT R43, RZ, R43, RZ, 0x33, !PT ;  /* 0x0000002bff2ba212 */ /* 0x000fc800078e33ff */
[----:B------:R-:W-:Y:S02]  /*4840*/  LOP3.LUT R38, R43, R38, RZ, 0xc0, !PT ;  /* 0x000000262b267212 */ /* 0x000fe400078ec0ff */
        /* <DEDUP_REMOVED lines=14> */
[----:B------:R-:W-:-:S04]  /*4930*/  LOP3.LUT R55, R43, R38, RZ, 0xc0, !PT ;  /* 0x000000262b377212 */ /* 0x000fc800078ec0ff */
[----:B------:R-:W0:Y:S01]  /*4940*/  FLO.U32 R43, R55 ;  /* 0x00000037002b7300 */ /* 0x000e2200000e0000 */
[----:B------:R-:W-:-:S07]  /*4950*/  LOP3.LUT R38, R14, R55, RZ, 0xc0, !PT ;  /* 0x000000370e267212 */ /* 0x000fce00078ec0ff */
[----:B------:R-:W1:Y:S01]  /*4960*/  POPC R38, R38 ;  /* 0x0000002600267309 */ /* 0x000e620000000000 */
[----:B0-----:R-:W-:-:S13]  /*4970*/  ISETP.NE.AND P0, PT, R24, R43, PT ;  /* 0x0000002b1800720c */ /* 0x001fda0003f05270 */
[----:B-1-34-:R-:W-:Y:S05]  /*4980*/  @P0 BRA `(.L_x_54) ;  /* 0x0000000000080947 */ /* 0x01afea0003800000 */
[----:B------:R-:W-:-:S05]  /*4990*/  IMAD R55, R40, 0x4, R29 ;  /* 0x0000000428377824 */ /* 0x000fca00078e021d */
[----:B------:R0:W1:Y:S02]  /*49a0*/  ATOMS.ADD R64, [R55], R38 ;  /* 0x000000263740738c */ /* 0x0000640000000000 */
.L_x_54:
[----:B------:R-:W-:Y:S05]  /*49b0*/  BSYNC.RECONVERGENT B0 ;  /* 0x0000000000007941 */ /* 0x000fea0003800200 */
.L_x_53:
[----:B------:R-:W-:Y:S01]  /*49c0*/  R2P PR, R58, 0x7f ;  /* 0x0000007f3a007804 */ /* 0x000fe20000000000 */
[----:B-1----:R1:W3:Y:S01]  /*49d0*/  SHFL.IDX PT, R43, R64, R43, 0x1f ;  /* 0x00001f2b402b7589 */ /* 0x0022e200000e0000 */
        /* <DEDUP_REMOVED lines=30> */
[----:B------:R-:W4:Y:S01]  /*4bc0*/  POPC R40, R40 ;  /* 0x0000002800287309 */ /* 0x000f220000000000 */
[----:B0-----:R-:W-:-:S13]  /*4bd0*/  ISETP.NE.AND P0, PT, R24, R55, PT ;  /* 0x000000371800720c */ /* 0x001fda0003f05270 */
[----:B-1-34-:R-:W-:Y:S05]  /*4be0*/  @P0 BRA `(.L_x_56) ;  /* 0x0000000000080947 */ /* 0x01afea0003800000 */
[----:B------:R-:W-:-:S05]  /*4bf0*/  IMAD R59, R58, 0x4, R29 ;  /* 0x000000043a3b7824 */ /* 0x000fca00078e021d */
[----:B------:R0:W1:Y:S02]  /*4c00*/  ATOMS.ADD R62, [R59], R40 ;  /* 0x000000283b3e738c */ /* 0x0000640000000000 */
.L_x_56:
[----:B------:R-:W-:Y:S05]  /*4c10*/  BSYNC.RECONVERGENT B0 ;  /* 0x0000000000007941 */ /* 0x000fea0003800200 */
.L_x_55:
[----:B------:R-:W-:Y:S01]  /*4c20*/  R2P PR, R60, 0x7f ;  /* 0x0000007f3c007804 */ /* 0x000fe20000000000 */
[----:B--2---:R-:W-:Y:S01]  /*4c30*/  IMAD.IADD R44, R44, 0x1, R47 ;  /* 0x000000012c2c7824 */ /* 0x004fe200078e022f */
[----:B------:R-:W-:Y:S01]  /*4c40*/  BSSY.RECONVERGENT B0, `(.L_x_57) ;  /* 0x0000025000007945 */ /* 0x000fe20003800200 */
[----:B------:R-:W-:Y:S02]  /*4c50*/  IMAD.IADD R46, R46, 0x1, R49 ;  /* 0x000000012e2e7824 */ /* 0x000fe400078e0231 */
[----:B-1----:R1:W2:Y:S01]  /*4c60*/  SHFL.IDX PT, R49, R62, R55, 0x1f ;  /* 0x00001f373e317589 */ /* 0x0022a200000e0000 */
[----:B------:R-:W-:-:S07]  /*4c70*/  IMAD.MOV.U32 R64, RZ, RZ, RZ ;  /* 0x000000ffff407224 */ /* 0x000fce00078e00ff */
[----:B------:R-:W-:Y:S02]  /*4c80*/  VOTE.ANY R58, PT, P0 ;  /* 0x00000000003a7806 */ /* 0x000fe400000e0100 */
[----:B------:R-:W-:Y:S02]  /*4c90*/  VOTE.ANY R47, PT, P1 ;  /* 0x00000000002f7806 */ /* 0x000fe400008e0100 */
        /* <DEDUP_REMOVED lines=22> */
[----:B------:R-:W-:Y:S02]  /*4e00*/  SHF.R.U32.HI R58, RZ, UR5, R6 ;  /* 0x00000005ff3a7c19 */ /* 0x000fe40008011606 */
[----:B0-----:R-:W0:Y:S01]  /*4e10*/  FLO.U32 R59, R61 ;  /* 0x0000003d003b7300 */ /* 0x001e2200000e0000 */
[----:B------:R-:W-:Y:S02]  /*4e20*/  LOP3.LUT R47, R14, R61, RZ, 0xc0, !PT ;  /* 0x0000003d0e2f7212 */ /* 0x000fe400078ec0ff */
[----:B------:R-:W-:-:S05]  /*4e30*/  LOP3.LUT R58, R58, UR4, RZ, 0x30, !PT ;  /* 0x000000043a3a7c12 */ /* 0x000fca000f8e30ff */
[----:B------:R-:W3:Y:S01]  /*4e40*/  POPC R47, R47 ;  /* 0x0000002f002f7309 */ /* 0x000ee20000000000 */
[----:B0-----:R-:W-:-:S13]  /*4e50*/  ISETP.NE.AND P0, PT, R24, R59, PT ;  /* 0x0000003b1800720c */ /* 0x001fda0003f05270 */
[----:B-123--:R-:W-:Y:S05]  /*4e60*/  @P0 BRA `(.L_x_58) ;  /* 0x0000000000080947 */ /* 0x00efea0003800000 */
[----:B------:R-:W-:-:S05]  /*4e70*/  IMAD R60, R60, 0x4, R29 ;  /* 0x000000043c3c7824 */ /* 0x000fca00078e021d */
[----:B------:R0:W1:Y:S02]  /*4e80*/  ATOMS.ADD R64, [R60], R47 ;  /* 0x0000002f3c40738c */ /* 0x0000640000000000 */
.L_x_58:
[----:B------:R-:W-:Y:S05]  /*4e90*/  BSYNC.RECONVERGENT B0 ;  /* 0x0000000000007941 */ /* 0x000fea0003800200 */
.L_x_57:
[----:B------:R-:W-:Y:S01]  /*4ea0*/  R2P PR, R58, 0x7f ;  /* 0x0000007f3a007804 */ /* 0x000fe20000000000 */
[----:B------:R-:W-:Y:S01]  /*4eb0*/  IMAD.IADD R52, R51, 0x1, R52 ;  /* 0x0000000133347824 */ /* 0x000fe200078e0234 */
[----:B-1----:R1:W2:Y:S01]  /*4ec0*/  SHFL.IDX PT, R64, R64, R59, 0x1f ;  /* 0x00001f3b40407589 */ /* 0x0022a200000e0000 */
[----:B------:R-:W-:Y:S01]  /*4ed0*/  BSSY.RECONVERGENT B0, `(.L_x_59) ;  /* 0x0000024000007945 */ /* 0x000fe20003800200 */
[----:B------:R-:W-:Y:S02]  /*4ee0*/  IMAD.IADD R56, R53, 0x1, R56 ;  /* 0x0000000135387824 */ /* 0x000fe400078e0238 */
[----:B------:R-:W-:-:S07]  /*4ef0*/  IMAD.MOV.U32 R62, RZ, RZ, RZ ;  /* 0x000000ffff3e7224 */ /* 0x000fce00078e00ff */
        /* <DEDUP_REMOVED lines=25> */
[----:B------:R-:W0:Y:S01]  /*5090*/  FLO.U32 R55, R61 ;  /* 0x0000003d00377300 */ /* 0x000e2200000e0000 */
[----:B------:R-:W-:Y:S02]  /*50a0*/  LOP3.LUT R51, R14, R61, RZ, 0xc0, !PT ;  /* 0x0000003d0e337212 */ /* 0x000fe400078ec0ff */
[----:B------:R-:W-:-:S05]  /*50b0*/  LOP3.LUT R60, R60, UR4, RZ, 0x30, !PT ;  /* 0x000000043c3c7c12 */ /* 0x000fca000f8e30ff */
[----:B------:R-:W3:Y:S01]  /*50c0*/  POPC R51, R51 ;  /* 0x0000003300337309 */ /* 0x000ee20000000000 */
[----:B0-----:R-:W-:-:S13]  /*50d0*/  ISETP.NE.AND P0, PT, R24, R55, PT ;  /* 0x000000371800720c */ /* 0x001fda0003f05270 */
[----:B-123--:R-:W-:Y:S05]  /*50e0*/  @P0 BRA `(.L_x_60) ;  /* 0x0000000000080947 */ /* 0x00efea0003800000 */
[----:B------:R-:W-:-:S05]  /*50f0*/  IMAD R58, R58, 0x4, R29 ;  /* 0x000000043a3a7824 */ /* 0x000fca00078e021d */
[----:B------:R0:W1:Y:S02]  /*5100*/  ATOMS.ADD R62, [R58], R51 ;  /* 0x000000333a3e738c */ /* 0x0000640000000000 */
.L_x_60:
[----:B------:R-:W-:Y:S05]  /*5110*/  BSYNC.RECONVERGENT B0 ;  /* 0x0000000000007941 */ /* 0x000fea0003800200 */
.L_x_59:
[----:B------:R-:W-:Y:S01]  /*5120*/  R2P PR, R60, 0x7f ;  /* 0x0000007f3c007804 */ /* 0x000fe20000000000 */
[----:B------:R-:W-:Y:S01]  /*5130*/  IMAD.IADD R48, R48, 0x1, R45 ;  /* 0x0000000130307824 */ /* 0x000fe200078e022d */
[----:B-1----:R1:W2:Y:S01]  /*5140*/  SHFL.IDX PT, R62, R62, R55, 0x1f ;  /* 0x00001f373e3e7589 */ /* 0x0022a200000e0000 */
[----:B------:R-:W-:Y:S01]  /*5150*/  BSSY.RECONVERGENT B0, `(.L_x_61) ;  /* 0x0000024000007945 */ /* 0x000fe20003800200 */
[----:B------:R-:W-:-:S09]  /*5160*/  IMAD.MOV.U32 R66, RZ, RZ, RZ ;  /* 0x000000ffff427224 */ /* 0x000fd200078e00ff */
        /* <DEDUP_REMOVED lines=23> */
[----:B------:R-:W-:Y:S01]  /*52e0*/  LOP3.LUT R53, R58, R53, RZ, 0xc0, !PT ;  /* 0x000000353a357212 */ /* 0x000fe200078ec0ff */
[----:B------:R-:W-:Y:S01]  /*52f0*/  IMAD.IADD R58, R37, 0x1, R36 ;  /* 0x00000001253a7824 */ /* 0x000fe200078e0224 */
        /* <DEDUP_REMOVED lines=9> */
.L_x_62:
[----:B------:R-:W-:Y:S05]  /*5390*/  BSYNC.RECONVERGENT B0 ;  /* 0x0000000000007941 */ /* 0x000fea0003800200 */
.L_x_61:
[----:B------:R-:W-:Y:S01]  /*53a0*/  R2P PR, R36, 0x7f ;  /* 0x0000007f24007804 */ /* 0x000fe20000000000 */
[----:B------:R-:W-:Y:S01]  /*53b0*/  IMAD.IADD R34, R35, 0x1, R34 ;  /* 0x0000000123227824 */ /* 0x000fe200078e0222 */
[----:B------:R-:W-:Y:S01]  /*53c0*/  BSSY.RECONVERGENT B0, `(.L_x_63) ;  /* 0x0000022000007945 */ /* 0x000fe20003800200 */
[----:B------:R-:W-:-:S10]  /*53d0*/  IMAD.MOV.U32 R55, RZ, RZ, RZ ;  /* 0x000000ffff377224 */ /* 0x000fd400078e00ff */
        /* <DEDUP_REMOVED lines=24> */
[----:B-1----:R0:W1:Y:S02]  /*5560*/  SHFL.IDX PT, R60, R66, R45, 0x1f ;  /* 0x00001f2d423c7589 */ /* 0x00206400000e0000 */
[----:B------:R-:W2:Y:S01]  /*5570*/  FLO.U32 R59, R53 ;  /* 0x00000035003b7300 */ /* 0x000ea200000e0000 */
[----:B------:R-:W-:-:S07]  /*5580*/  LOP3.LUT R35, R14, R53, RZ, 0xc0, !PT ;  /* 0x000000350e237212 */ /* 0x000fce00078ec0ff */
[----:B------:R-:W3:Y:S01]  /*5590*/  POPC R35, R35 ;  /* 0x0000002300237309 */ /* 0x000ee20000000000 */
[----:B--2---:R-:W-:-:S13]  /*55a0*/  ISETP.NE.AND P0, PT, R24, R59, PT ;  /* 0x0000003b1800720c */ /* 0x004fda0003f05270 */
[----:B01-3--:R-:W-:Y:S05]  /*55b0*/  @P0 BRA `(.L_x_64) ;  /* 0x0000000000080947 */ /* 0x00bfea0003800000 */
[----:B------:R-:W-:-:S05]  /*55c0*/  IMAD R36, R36, 0x4, R29 ;  /* 0x0000000424247824 */ /* 0x000fca00078e021d */
[----:B------:R0:W1:Y:S02]  /*55d0*/  ATOMS.ADD R55, [R36], R35 ;  /* 0x000000232437738c */ /* 0x0000640000000000 */
.L_x_64:
[----:B------:R-:W-:Y:S05]  /*55e0*/  BSYNC.RECONVERGENT B0 ;  /* 0x0000000000007941 */ /* 0x000fea0003800200 */
.L_x_63:
[----:B------:R-:W-:Y:S01]  /*55f0*/  R2P PR, R26, 0x7f ;  /* 0x0000007f1a007804 */ /* 0x000fe20000000000 */
[----:B01----:R0:W1:Y:S01]  /*5600*/  SHFL.IDX PT, R36, R55, R59, 0x1f ;  /* 0x00001f3b37247589 */ /* 0x00306200000e0000 */
[----:B------:R-:W-:Y:S11]  /*5610*/  BSSY.RECONVERGENT B0, `(.L_x_65) ;  /* 0x0000021000007945 */ /* 0x000ff60003800200 */
[----:B------:R-:W-:-:S02]  /*5620*/  VOTE.ANY R45, PT, P0 ;  /* 0x00000000002d7806 */ /* 0x000fc400000e0100 */
[----:B------:R-:W-:Y:S02]  /*5630*/  VOTE.ANY R66, PT, P1 ;  /* 0x0000000000427806 */ /* 0x000fe400008e0100 */
[----:B------:R-:W-:Y:S02]  /*5640*/  @!P0 LOP3.LUT R45, RZ, R45, RZ, 0x33, !PT ;  /* 0x0000002dff2d8212 */ /* 0x000fe400078e33ff */
[----:B------:R-:W-:Y:S02]  /*5650*/  @!P1 LOP3.LUT R66, RZ, R66, RZ, 0x33, !PT ;  /* 0x00000042ff429212 */ /* 0x000fe400078e33ff */
[----:B------:R-:W-:Y:S02]  /*5660*/  LOP3.LUT P0, RZ, R26, 0x80, RZ, 0xc0, !PT ;  /* 0x000000801aff7812 */ /* 0x000fe4000780c0ff */
        /* <DEDUP_REMOVED lines=19> */
[----:B------:R-:W2:Y:S01]  /*57a0*/  FLO.U32 R53, R45 ;  /* 0x0000002d00357300 */ /* 0x000ea200000e0000 */
[----:B------:R-:W-:-:S07]  /*57b0*/  LOP3.LUT R14, R14, R45, RZ, 0xc0, !PT ;  /* 0x0000002d0e0e7212 */ /* 0x000fce00078ec0ff */
[----:B0-----:R0:W3:Y:S01]  /*57c0*/  POPC R55, R14 ;  /* 0x0000000e00377309 */ /* 0x0010e20000000000 */
[----:B--2---:R-:W-:Y:S01]  /*57d0*/  ISETP.NE.AND P0, PT, R24, R53, PT ;  /* 0x000000351800720c */ /* 0x004fe20003f05270 */
[----:B------:R-:W-:-:S12]  /*57e0*/  IMAD.MOV.U32 R24, RZ, RZ, RZ ;  /* 0x000000ffff187224 */ /* 0x000fd800078e00ff */
[----:B01-3--:R-:W-:Y:S05]  /*57f0*/  @P0 BRA `(.L_x_66) ;  /* 0x0000000000080947 */ /* 0x00bfea0003800000 */
[----:B------:R-:W-:-:S06]  /*5800*/  IMAD R24, R26, 0x4, R29 ;  /* 0x000000041a187824 */ /* 0x000fcc00078e021d */
[----:B------:R0:W1:Y:S02]  /*5810*/  ATOMS.ADD R24, [R24], R55 ;  /* 0x000000371818738c */ /* 0x0000640000000000 */
.L_x_66:
[----:B------:R-:W-:Y:S05]  /*5820*/  BSYNC.RECONVERGENT B0 ;  /* 0x0000000000007941 */ /* 0x000fea0003800200 */
.L_x_65:
[----:B------:R-:W-:Y:S01]  /*5830*/  BAR.SYNC.DEFER_BLOCKING 0x0 ;  /* 0x0000000000007b1d */ /* 0x000fe20000010000 */
[----:B------:R-:W-:Y:S01]  /*5840*/  IMAD.IADD R26, R40, 0x1, R49 ;  /* 0x00000001281a7824 */ /* 0x000fe200078e0231 */
[----:B------:R-:W-:Y:S01]  /*5850*/  ISETP.NE.AND P0, PT, R50, RZ, PT ;  /* 0x000000ff3200720c */ /* 0x000fe20003f05270 */
[----:B------:R-:W-:Y:S02]  /*5860*/  IMAD.IADD R28, R28, 0x1, R39 ;  /* 0x000000011c1c7824 */ /* 0x000fe400078e0227 */
[----:B------:R-:W-:Y:S01]  /*5870*/  IMAD R40, R44, 0x4, R7 ;  /* 0x000000042c287824 */ /* 0x000fe200078e0207 */
[----:B------:R-:W-:Y:S01]  /*5880*/  BSSY B1, `(.L_x_67) ;  /* 0x000005c000017945 */ /* 0x000fe20003800000 */
[----:B------:R-:W-:Y:S01]  /*5890*/  IMAD.IADD R14, R38, 0x1, R43 ;  /* 0x00000001260e7824 */ /* 0x000fe200078e022b */
[----:B-1----:R-:W1:Y:S01]  /*58a0*/  SHFL.IDX PT, R24, R24, R53, 0x1f ;  /* 0x00001f3518187589 */ /* 0x002e6200000e0000 */
[----:B------:R-:W-:Y:S02]  /*58b0*/  IMAD R39, R46, 0x4, R7 ;  /* 0x000000042e277824 */ /* 0x000fe400078e0207 */
[----:B------:R-:W-:-:S02]  /*58c0*/  IMAD.IADD R60, R37, 0x1, R60 ;  /* 0x00000001253c7824 */ /* 0x000fc400078e023c */
[--C-:B------:R-:W-:Y:S02]  /*58d0*/  IMAD R38, R52, 0x4, R7.reuse ;  /* 0x0000000434267824 */ /* 0x100fe400078e0207 */
[----:B------:R-:W-:Y:S02]  /*58e0*/  IMAD.IADD R32, R33, 0x1, R32 ;  /* 0x0000000121207824 */ /* 0x000fe400078e0220 */
[----:B------:R-:W-:Y:S02]  /*58f0*/  IMAD.IADD R44, R35, 0x1, R36 ;  /* 0x00000001232c7824 */ /* 0x000fe400078e0224 */
[--C-:B------:R-:W-:Y:S02]  /*5900*/  IMAD R37, R56, 0x4, R7.reuse ;  /* 0x0000000438257824 */ /* 0x100fe400078e0207 */
[----:B------:R-:W-:Y:S02]  /*5910*/  IMAD.IADD R30, R31, 0x1, R30 ;  /* 0x000000011f1e7824 */ /* 0x000fe400078e021e */
[--C-:B------:R-:W-:Y:S01]  /*5920*/  IMAD R36, R48, 0x4, R7.reuse ;  /* 0x0000000430247824 */ /* 0x100fe200078e0207 */
[----:B------:R2:W-:Y:S01]  /*5930*/  STS [R40+-0x4], R27 ;  /* 0xfffffc1b28007388 */ /* 0x0005e20000000800 */
[----:B------:R-:W-:-:S02]  /*5940*/  IMAD R35, R58, 0x4, R7 ;  /* 0x000000043a237824 */ /* 0x000fc400078e0207 */
[--C-:B------:R-:W-:Y:S01]  /*5950*/  IMAD R34, R34, 0x4, R7.reuse ;  /* 0x0000000422227824 */ /* 0x100fe200078e0207 */
[----:B------:R-:W-:Y:S01]  /*5960*/  STS [R39+-0x4], R22 ;  /* 0xfffffc1627007388 */ /* 0x000fe20000000800 */
[--C-:B------:R-:W-:Y:S02]  /*5970*/  IMAD R33, R32, 0x4, R7.reuse ;  /* 0x0000000420217824 */ /* 0x100fe400078e0207 */
[----:B------:R-:W-:Y:S01]  /*5980*/  IMAD.IADD R64, R47, 0x1, R64 ;  /* 0x000000012f407824 */ /* 0x000fe200078e0240 */
[----:B------:R-:W-:Y:S01]  /*5990*/  STS [R38+-0x4], R21 ;  /* 0xfffffc1526007388 */ /* 0x000fe20000000800 */
[--C-:B------:R-:W-:Y:S02]  /*59a0*/  IMAD R32, R30, 0x4, R7.reuse ;  /* 0x000000041e207824 */ /* 0x100fe400078e0207 */
[----:B------:R-:W-:Y:S01]  /*59b0*/  IMAD.IADD R62, R51, 0x1, R62 ;  /* 0x00000001333e7824 */ /* 0x000fe200078e023e */
[----:B------:R-:W-:Y:S01]  /*59c0*/  STS [R37+-0x4], R18 ;  /* 0xfffffc1225007388 */ /* 0x000fe20000000800 */
[----:B------:R-:W-:-:S02]  /*59d0*/  IMAD R31, R28, 0x4, R7 ;  /* 0x000000041c1f7824 */ /* 0x000fc400078e0207 */
[--C-:B------:R-:W-:Y:S01]  /*59e0*/  IMAD R30, R14, 0x4, R7.reuse ;  /* 0x000000040e1e7824 */ /* 0x100fe200078e0207 */
[----:B------:R-:W-:Y:S01]  /*59f0*/  STS [R36+-0x4], R23 ;  /* 0xfffffc1724007388 */ /* 0x000fe20000000800 */
[--C-:B------:R-:W-:Y:S02]  /*5a00*/  IMAD R29, R26, 0x4, R7.reuse ;  /* 0x000000041a1d7824 */ /* 0x100fe400078e0207 */
[----:B-1----:R-:W-:Y:S01]  /*5a10*/  IMAD.IADD R24, R55, 0x1, R24 ;  /* 0x0000000137187824 */ /* 0x002fe200078e0218 */
[----:B------:R-:W-:Y:S01]  /*5a20*/  STS [R35+-0x4], R20 ;  /* 0xfffffc1423007388 */ /* 0x000fe20000000800 */
[--C-:B------:R-:W-:Y:S02]  /*5a30*/  IMAD R28, R64, 0x4, R7.reuse ;  /* 0x00000004401c7824 */ /* 0x100fe400078e0207 */
[--C-:B--2---:R-:W-:Y:S01]  /*5a40*/  IMAD R27, R62, 0x4, R7.reuse ;  /* 0x000000043e1b7824 */ /* 0x104fe200078e0207 */
[----:B------:R1:W-:Y:S01]  /*5a50*/  STS [R34+-0x4], R25 ;  /* 0xfffffc1922007388 */ /* 0x0003e20000000800 */
[----:B------:R-:W-:-:S02]  /*5a60*/  IMAD R26, R60, 0x4, R7 ;  /* 0x000000043c1a7824 */ /* 0x000fc400078e0207 */
[--C-:B------:R-:W-:Y:S01]  /*5a70*/  IMAD R24, R24, 0x4, R7.reuse ;  /* 0x0000000418187824 */ /* 0x100fe200078e0207 */
[----:B------:R-:W-:Y:S04]  /*5a80*/  STS [R33+-0x4], R10 ;  /* 0xfffffc0a21007388 */ /* 0x000fe80000000800 */
[----:B------:R-:W-:Y:S01]  /*5a90*/  STS [R32+-0x4], R17 ;  /* 0xfffffc1120007388 */ /* 0x000fe20000000800 */
[----:B-1----:R-:W-:-:S03]  /*5aa0*/  IMAD R25, R44, 0x4, R7 ;  /* 0x000000042c197824 */ /* 0x002fc600078e0207 */
[----:B------:R-:W-:Y:S04]  /*5ab0*/  STS [R31+-0x4], R12 ;  /* 0xfffffc0c1f007388 */ /* 0x000fe80000000800 */
[----:B------:R1:W-:Y:S04]  /*5ac0*/  STS [R30+-0x4], R19 ;  /* 0xfffffc131e007388 */ /* 0x0003e80000000800 */
[----:B------:R2:W-:Y:S04]  /*5ad0*/  STS [R29+-0x4], R16 ;  /* 0xfffffc101d007388 */ /* 0x0005e80000000800 */
[----:B------:R2:W-:Y:S01]  /*5ae0*/  STS [R28+-0x4], R9 ;  /* 0xfffffc091c007388 */ /* 0x0005e20000000800 */
[----:B-1----:R-:W-:-:S03]  /*5af0*/  IMAD R19, R3, 0x8, R7 ;  /* 0x0000000803137824 */ /* 0x002fc600078e0207 */
[----:B------:R2:W-:Y:S04]  /*5b00*/  STS [R27+-0x4], R6 ;  /* 0xfffffc061b007388 */ /* 0x0005e80000000800 */
[----:B------:R2:W-:Y:S04]  /*5b10*/  STS [R26+-0x4], R11 ;  /* 0xfffffc0b1a007388 */ /* 0x0005e80000000800 */
[----:B------:R2:W-:Y:S04]  /*5b20*/  STS [R25+-0x4], R8 ;  /* 0xfffffc0819007388 */ /* 0x0005e80000000800 */
[----:B------:R2:W-:Y:S01]  /*5b30*/  STS [R24+-0x4], R13 ;  /* 0xfffffc0d18007388 */ /* 0x0005e20000000800 */
[----:B------:R-:W-:Y:S05]  /*5b40*/  @P0 BRA `(.L_x_68) ;  /* 0x0000000000bc0947 */ /* 0x000fea0003800000 */
[----:B------:R-:W1:Y:S02]  /*5b50*/  LDCU.64 UR8, c[0x0][0x398] ;  /* 0x00007300ff0877ac */ /* 0x000e640008000a00 */
[----:B-1----:R-:W-:-:S04]  /*5b60*/  LEA R10, P0, R3, UR8, 0x3 ;  /* 0x00000008030a7c11 */ /* 0x002fc8000f8018ff */
[----:B--2---:R-:W-:-:S05]  /*5b70*/  LEA.HI.X R11, R3, UR9, RZ, 0x3, P0 ;  /* 0x00000009030b7c11 */ /* 0x004fca00080f1cff */
[----:B------:R-:W2:Y:S01]  /*5b80*/  LDG.E.64 R8, desc[UR6][R10.64] ;  /* 0x000000060a087981 */ /* 0x000ea2000c1e1b00 */
[----:B------:R-:W-:Y:S02]  /*5b90*/  SHF.R.S32.HI R13, RZ, 0x1f, R15 ;  /* 0x0000001fff0d7819 */ /* 0x000fe4000001140f */
[----:B--2---:R-:W-:-:S05]  /*5ba0*/  IADD3 R8, P0, PT, -R15, R8, RZ ;  /* 0x000000080f087210 */ /* 0x004fca0007f1e1ff */
[----:B------:R-:W-:Y:S01]  /*5bb0*/  IMAD.X R9, R9, 0x1, ~R13, P0 ;  /* 0x0000000109097824 */ /* 0x000fe200000e0e0d */
[----:B------:R-:W-:Y:S01]  /*5bc0*/  ISETP.GE.AND P0, PT, R42, 0x1, PT ;  /* 0x000000012a00780c */ /* 0x000fe20003f06270 */
[----:B------:R-:W-:-:S03]  /*5bd0*/  IMAD.MOV.U32 R13, RZ, RZ, R0 ;  /* 0x000000ffff0d7224 */ /* 0x000fc600078e0000 */
[----:B------:R1:W-:Y:S09]  /*5be0*/  STS.64 [R19+0x6600], R8 ;  /* 0x0066000813007388 */ /* 0x0003f20000000a00 */
[----:B------:R-:W-:Y:S05]  /*5bf0*/  @!P0 BRA `(.L_x_69) ;  /* 0x00000000006c8947 */ /* 0x000fea0003800000 */
[----:B------:R-:W-:Y:S01]  /*5c00*/  BSSY B0, `(.L_x_70) ;  /* 0x0000019000007945 */ /* 0x000fe20003800000 */
[----:B------:R-:W-:Y:S02]  /*5c10*/  IMAD.MOV.U32 R6, RZ, RZ, -0x1 ;  /* 0xffffffffff067424 */ /* 0x000fe400078e00ff */
[----:B------:R-:W-:Y:S02]  /*5c20*/  IMAD.MOV.U32 R10, RZ, RZ, R42 ;  /* 0x000000ffff0a7224 */ /* 0x000fe400078e002a */
[----:B------:R-:W-:-:S07]  /*5c30*/  IMAD.MOV.U32 R13, RZ, RZ, R0 ;  /* 0x000000ffff0d7224 */ /* 0x000fce00078e0000 */
.L_x_74:
[----:B-1----:R-:W1:Y:S01]  /*5c40*/  LDC.64 R8, c[0x0][0x380] ;  /* 0x0000e000ff087b82 */ /* 0x002e620000000a00 */
[----:B------:R-:W-:Y:S01]  /*5c50*/  VIADD R17, R10, 0xffffffff ;  /* 0xffffffff0a117836 */ /* 0x000fe20000000000 */
[----:B------:R-:W-:Y:S03]  /*5c60*/  BSSY B2, `(.L_x_71) ;  /* 0x0000008000027945 */ /* 0x000fe60003800000 */
[----:B------:R-:W-:-:S04]  /*5c70*/  IMAD R11, R17, 0x100, R3 ;  /* 0x00000100110b7824 */ /* 0x000fc800078e0203 */
[----:B-1----:R-:W-:-:S07]  /*5c80*/  IMAD.WIDE R8, R11, 0x4, R8 ;  /* 0x000000040b087825 */ /* 0x002fce00078e0208 */
.L_x_72:
[----:B------:R-:W-:Y:S05]  /*5c90*/  YIELD ;  /* 0x0000000000007946 */ /* 0x000fea0003800000 */
[----:B------:R1:W-:Y:S06]  /*5ca0*/  MEMBAR.SC.CTA ;  /* 0x0000000000007992 */ /* 0x0003ec0000000000 */
[----:B-1----:R-:W2:Y:S02]  /*5cb0*/  LDG.E.STRONG.SYS R11, desc[UR6][R8.64] ;  /* 0x00000006080b7981 */ /* 0x002ea4000c1f5900 */
[----:B--2---:R-:W-:-:S13]  /*5cc0*/  ISETP.NE.AND P0, PT, R11, RZ, PT ;  /* 0x000000ff0b00720c */ /* 0x004fda0003f05270 */
[----:B------:R-:W-:Y:S05]  /*5cd0*/  @!P0 BRA `(.L_x_72) ;  /* 0xfffffffc00ec8947 */ /* 0x000fea000383ffff */
[----:B------:R-:W-:Y:S05]  /*5ce0*/  BSYNC B2 ;  /* 0x0000000000027941 */ /* 0x000fea0003800000 */
.L_x_71:
[----:B------:R-:W-:Y:S01]  /*5cf0*/  BSSY.RECONVERGENT B2, `(.L_x_73) ;  /* 0x0000006000027945 */ /* 0x000fe20003800200 */
[C---:B------:R-:W-:Y:S02]  /*5d00*/  ISETP.GT.AND P0, PT, R11.reuse, -0x1, PT ;  /* 0xffffffff0b00780c */ /* 0x040fe40003f04270 */
[----:B------:R-:W-:Y:S01]  /*5d10*/  LOP3.LUT R8, R11, 0x3fffffff, RZ, 0xc0, !PT ;  /* 0x3fffffff0b087812 */ /* 0x000fe200078ec0ff */
[----:B------:R-:W-:Y:S05]  /*5d20*/  WARPSYNC.EXCLUSIVE R6 ;  /* 0x0000000006007348 */ /* 0x000fea0003a00000 */
[----:B------:R-:W-:-:S05]  /*5d30*/  IMAD.IADD R13, R8, 0x1, R13 ;  /* 0x00000001080d7824 */ /* 0x000fca00078e020d */
[----:B------:R-:W-:-:S07]  /*5d40*/  VOTE.ANY R6, PT, P0 ;  /* 0x0000000000067806 */ /* 0x000fce00000e0100 */
[----:B------:R-:W-:Y:S05]  /*5d50*/  BSYNC.RECONVERGENT B2 ;  /* 0x0000000000027941 */ /* 0x000fea0003800200 */
.L_x_73:
[----:B------:R-:W-:Y:S01]  /*5d60*/  ISETP.GT.U32.AND P1, PT, R10, 0x1, PT ;  /* 0x000000010a00780c */ /* 0x000fe20003f24070 */
[----:B------:R-:W-:-:S12]  /*5d70*/  IMAD.MOV.U32 R10, RZ, RZ, R17 ;  /* 0x000000ffff0a7224 */ /* 0x000fd800078e0011 */
[----:B------:R-:W-:Y:S05]  /*5d80*/  @P0 BRA P1, `(.L_x_74) ;  /* 0xfffffffc00ac0947 */ /* 0x000fea000083ffff */
[----:B------:R-:W-:Y:S05]  /*5d90*/  BSYNC B0 ;  /* 0x0000000000007941 */ /* 0x000fea0003800000 */
.L_x_70:
[----:B------:R2:W3:Y:S02]  /*5da0*/  LDS.64 R8, [R19+0x6600] ;  /* 0x0066000013087984 */ /* 0x0004e40000000a00 */
.L_x_69:
[----:B------:R-:W4:Y:S01]  /*5db0*/  LDC.64 R10, c[0x0][0x380] ;  /* 0x0000e000ff0a7b82 */ /* 0x000f220000000a00 */
[C---:B------:R-:W-:Y:S01]  /*5dc0*/  IMAD.IADD R17, R13.reuse, 0x1, -R0 ;  /* 0x000000010d117824 */ /* 0x040fe200078e0a00 */
[----:B------:R-:W-:Y:S01]  /*5dd0*/  LOP3.LUT R13, R13, 0x80000000, RZ, 0xfc, !PT ;  /* 0x800000000d0d7812 */ /* 0x000fe200078efcff */
[----:B------:R-:W-:-:S03]  /*5de0*/  IMAD R21, R42, 0x100, R3 ;  /* 0x000001002a157824 */ /* 0x000fc600078e0203 */
[----:B-1-3--:R-:W-:-:S04]  /*5df0*/  IADD3 R8, P0, PT, R17, R8, RZ ;  /* 0x0000000811087210 */ /* 0x00afc80007f1e0ff */
[----:B------:R-:W-:-:S05]  /*5e00*/  LEA.HI.X.SX32 R9, R17, R9, 0x1, P0 ;  /* 0x0000000911097211 */ /* 0x000fca00000f0eff */
[----:B------:R1:W-:Y:S01]  /*5e10*/  STS.64 [R19+0x6600], R8 ;  /* 0x0066000813007388 */ /* 0x0003e20000000a00 */
[----:B----4-:R-:W-:-:S05]  /*5e20*/  IMAD.WIDE R10, R21, 0x4, R10 ;  /* 0x00000004150a7825 */ /* 0x010fca00078e020a */
[----:B------:R1:W-:Y:S02]  /*5e30*/  STG.E.STRONG.SYS desc[UR6][R10.64], R13 ;  /* 0x0000000d0a007986 */ /* 0x0003e4000c115906 */
.L_x_68:
[----:B------:R-:W-:Y:S05]  /*5e40*/  BSYNC B1 ;  /* 0x0000000000017941 */ /* 0x000fea0003800000 */
.L_x_67:
[----:B------:R-:W3:Y:S01]  /*5e50*/  LDC R23, c[0x0][0x3c0] ;  /* 0x0000f000ff177b82 */ /* 0x000ee20000000800 */
[----:B--2---:R-:W-:-:S07]  /*5e60*/  VIADD R6, R54, 0x1980 ;  /* 0x0000198036067836 */ /* 0x004fce0000000000 */
[----:B-1----:R-:W1:Y:S01]  /*5e70*/  LDC.64 R10, c[0x0][0x390] ;  /* 0x0000e400ff0a7b82 */ /* 0x002e620000000a00 */
[----:B---3--:R-:W-:Y:S02]  /*5e80*/  ISETP.GE.AND P0, PT, R6, R23, PT ;  /* 0x000000170600720c */ /* 0x008fe40003f06270 */
[----:B-1----:R-:W-:-:S04]  /*5e90*/  ISETP.EQ.U32.AND P1, PT, R10, RZ, PT ;  /* 0x000000ff0a00720c */ /* 0x002fc80003f22070 */
[----:B------:R-:W-:-:S04]  /*5ea0*/  ISETP.EQ.OR.EX P0, PT, R11, RZ, !P0, P1 ;  /* 0x000000ff0b00720c */ /* 0x000fc80004702710 */
[----:B------:R-:W-:-:S13]  /*5eb0*/  ISETP.GT.U32.OR P0, PT, R3, 0xff, P0 ;  /* 0x000000ff0300780c */ /* 0x000fda0000704470 */
[----:B------:R-:W-:Y:S05]  /*5ec0*/  @P0 BRA `(.L_x_75) ;  /* 0x0000000000200947 */ /* 0x000fea0003800000 */
[----:B------:R-:W1:Y:S01]  /*5ed0*/  LDS.64 R8, [R19+0x6600] ;  /* 0x0066000013087984 */ /* 0x000e620000000a00 */
[C---:B------:R-:W-:Y:S02]  /*5ee0*/  LEA R10, P2, R3.reuse, R10, 0x3 ;  /* 0x0000000a030a7211 */ /* 0x040fe400078418ff */
[--C-:B------:R-:W-:Y:S02]  /*5ef0*/  SHF.R.S32.HI R13, RZ, 0x1f, R0.reuse ;  /* 0x0000001fff0d7819 */ /* 0x100fe40000011400 */
[----:B------:R-:W-:Y:S02]  /*5f00*/  LEA.HI.X R11, R3, R11, RZ, 0x3, P2 ;  /* 0x0000000b030b7211 */ /* 0x000fe400010f1cff */
[----:B-1----:R-:W-:Y:S02]  /*5f10*/  IADD3 R8, P0, P1, R8, R15, R0 ;  /* 0x0000000f08087210 */ /* 0x002fe4000791e000 */
[----:B------:R-:W-:-:S04]  /*5f20*/  SHF.R.S32.HI R15, RZ, 0x1f, R15 ;  /* 0x0000001fff0f7819 */ /* 0x000fc8000001140f */
[----:B------:R-:W-:-:S05]  /*5f30*/  IADD3.X R9, PT, PT, R9, R15, R13, P0, P1 ;  /* 0x0000000f09097210 */ /* 0x000fca00007e240d */
[----:B------:R1:W-:Y:S02]  /*5f40*/  STG.E.64 desc[UR6][R10.64], R8 ;  /* 0x000000080a007986 */ /* 0x0003e4000c101b06 */
.L_x_75:
[----:B------:R-:W-:Y:S01]  /*5f50*/  ISETP.GT.AND P0, PT, R6, R23, PT ;  /* 0x000000170600720c */ /* 0x000fe20003f04270 */
[----:B------:R-:W-:Y:S05]  /*5f60*/  WARPSYNC.ALL ;  /* 0x0000000000007948 */ /* 0x000fea0003800000 */
[----:B------:R-:W-:Y:S01]  /*5f70*/  BAR.SYNC.DEFER_BLOCKING 0x0 ;  /* 0x0000000000007b1d */ /* 0x000fe20000010000 */
[----:B------:R-:W-:-:S06]  /*5f80*/  IMAD R22, R3, 0x4, R7 ;  /* 0x0000000403167824 */ /* 0x000fcc00078e0207 */
[----:B------:R-:W-:Y:S05]  /*5f90*/  @P0 BRA `(.L_x_76) ;  /* 0x0000000c003c0947 */ /* 0x000fea0003800000 */
[----:B------:R-:W2:Y:S01]  /*5fa0*/  LDS R0, [R22] ;  /* 0x0000000016007984 */ /* 0x000ea20000000800 */
[----:B------:R-:W2:Y:S01]  /*5fb0*/  LDCU UR5, c[0x0][0x3c4] ;  /* 0x00007880ff0577ac */ /* 0x000ea20008000800 */
[----:B------:R-:W3:Y:S01]  /*5fc0*/  LDCU.64 UR8, c[0x0][0x3a0] ;  /* 0x00007400ff0877ac */ /* 0x000ee20008000a00 */
[----:B--2---:R-:W-:Y:S02]  /*5fd0*/  SHF.R.U32.HI R6, RZ, UR5, R0 ;  /* 0x00000005ff067c19 */ /* 0x004fe40008011600 */
[----:B------:R-:W-:Y:S02]  /*5fe0*/  LOP3.LUT R15, R0, 0x80000000, RZ, 0x3c, !PT ;  /* 0x80000000000f7812 */ /* 0x000fe400078e3cff */
[----:B------:R-:W-:-:S05]  /*5ff0*/  LOP3.LUT R6, R6, UR4, RZ, 0x30, !PT ;  /* 0x0000000406067c12 */ /* 0x000fca000f8e30ff */
[----:B-1----:R-:W-:-:S06]  /*6000*/  IMAD R8, R6, 0x8, R7 ;  /* 0x0000000806087824 */ /* 0x002fcc00078e0207 */
[----:B------:R-:W1:Y:S02]  /*6010*/  LDS.64 R8, [R8+0x6600] ;  /* 0x0066000008087984 */ /* 0x000e640000000a00 */
[----:B-1----:R-:W-:-:S05]  /*6020*/  IADD3 R6, P1, PT, R8, R3, RZ ;  /* 0x0000000308067210 */ /* 0x002fca0007f3e0ff */
[----:B------:R-:W-:Y:S01]  /*6030*/  IMAD.X R9, RZ, RZ, R9, P1 ;  /* 0x000000ffff097224 */ /* 0x000fe200008e0609 */
[----:B---3--:R-:W-:-:S04]  /*6040*/  LEA R10, P1, R6, UR8, 0x2 ;  /* 0x00000008060a7c11 */ /* 0x008fc8000f8210ff */
[----:B------:R-:W-:-:S05]  /*6050*/  LEA.HI.X R11, R6, UR9, R9, 0x2, P1 ;  /* 0x00000009060b7c11 */ /* 0x000fca00088f1409 */
[----:B------:R-:W-:Y:S01]  /*6060*/  STG.E desc[UR6][R10.64], R15 ;  /* 0x0000000f0a007986 */ /* 0x000fe2000c101906 */
[----:B------:R-:W-:-:S03]  /*6070*/  NOP ;  /* 0x0000000000007918 */ /* 0x000fc60000000000 */
[----:B------:R-:W1:Y:S02]  /*6080*/  LDS R0, [R22+0x600] ;  /* 0x0006000016007984 */ /* 0x000e640000000800 */
[----:B-1----:R-:W-:Y:S02]  /*6090*/  SHF.R.U32.HI R6, RZ, UR5, R0 ;  /* 0x00000005ff067c19 */ /* 0x002fe40008011600 */
[----:B------:R-:W-:Y:S02]  /*60a0*/  LOP3.LUT R15, R0, 0x80000000, RZ, 0x3c, !PT ;  /* 0x80000000000f7812 */ /* 0x000fe400078e3cff */
[----:B------:R-:W-:-:S05]  /*60b0*/  LOP3.LUT R6, R6, UR4, RZ, 0x30, !PT ;  /* 0x0000000406067c12 */ /* 0x000fca000f8e30ff */
[----:B------:R-:W-:-:S06]  /*60c0*/  IMAD R8, R6, 0x8, R7 ;  /* 0x0000000806087824 */ /* 0x000fcc00078e0207 */
[----:B------:R-:W1:Y:S02]  /*60d0*/  LDS.64 R8, [R8+0x6600] ;  /* 0x0066000008087984 */ /* 0x000e640000000a00 */
[----:B-1----:R-:W-:-:S05]  /*60e0*/  IADD3 R6, P1, PT, R8, R3, RZ ;  /* 0x0000000308067210 */ /* 0x002fca0007f3e0ff */
[----:B------:R-:W-:Y:S01]  /*60f0*/  IMAD.X R9, RZ, RZ, R9, P1 ;  /* 0x000000ffff097224 */ /* 0x000fe200008e0609 */
[----:B------:R-:W-:-:S04]  /*6100*/  LEA R12, P1, R6, UR8, 0x2 ;  /* 0x00000008060c7c11 */ /* 0x000fc8000f8210ff */
        /* <DEDUP_REMOVED lines=163> */
[----:B------:R-:W-:-:S05]  /*6b40*/  IMAD R12, R6, 0x8, R7 ;  /* 0x00000008060c7824 */ /* 0x000fca00078e0207 */
        /* <DEDUP_REMOVED lines=17> */
[----:B------:R1:W-:Y:S01]  /*6c60*/  STG.E desc[UR6][R6.64+0x6000], R9 ;  /* 0x0060000906007986 */ /* 0x0003e2000c101906 */
[----:B------:R-:W-:Y:S01]  /*6c70*/  NOP ;  /* 0x0000000000007918 */ /* 0x000fe20000000000 */
[----:B------:R-:W-:Y:S05]  /*6c80*/  BRA `(.L_x_77) ;  /* 0x00000014000c7947 */ /* 0x000fea0003800000 */
.L_x_76:
[----:B-1----:R-:W-:Y:S01]  /*6c90*/  IMAD R9, R42, -0x1980, R23 ;  /* 0xffffe6802a097824 */ /* 0x002fe200078e0217 */
[----:B------:R-:W-:Y:S01]  /*6ca0*/  BSSY.RECONVERGENT B0, `(.L_x_78) ;  /* 0x000001b000007945 */ /* 0x000fe20003800200 */
[C---:B------:R-:W-:Y:S02]  /*6cb0*/  VIADD R0, R3.reuse, 0x180 ;  /* 0x0000018003007836 */ /* 0x040fe40000000000 */
[C---:B------:R-:W-:Y:S01]  /*6cc0*/  VIADD R6, R3.reuse, 0x300 ;  /* 0x0000030003067836 */ /* 0x040fe20000000000 */
[CC--:B------:R-:W-:Y:S01]  /*6cd0*/  ISETP.GE.AND P1, PT, R3.reuse, R9.reuse, PT ;  /* 0x000000090300720c */ /* 0x0c0fe20003f26270 */
[C---:B------:R-:W-:Y:S01]  /*6ce0*/  VIADD R8, R3.reuse, 0x480 ;  /* 0x0000048003087836 */ /* 0x040fe20000000000 */
[-C--:B------:R-:W-:Y:S01]  /*6cf0*/  ISETP.GE.AND P2, PT, R0, R9.reuse, PT ;  /* 0x000000090000720c */ /* 0x080fe20003f46270 */
[C---:B------:R-:W-:Y:S01]  /*6d00*/  VIADD R0, R3.reuse, 0x600 ;  /* 0x0000060003007836 */ /* 0x040fe20000000000 */
[-C--:B------:R-:W-:Y:S01]  /*6d10*/  ISETP.GE.AND P3, PT, R6, R9.reuse, PT ;  /* 0x000000090600720c */ /* 0x080fe20003f66270 */
[C---:B------:R-:W-:Y:S01]  /*6d20*/  VIADD R6, R3.reuse, 0x780 ;  /* 0x0000078003067836 */ /* 0x040fe20000000000 */
[-C--:B------:R-:W-:Y:S01]  /*6d30*/  ISETP.GE.AND P4, PT, R8, R9.reuse, PT ;  /* 0x000000090800720c */ /* 0x080fe20003f86270 */
[----:B------:R-:W-:Y:S01]  /*6d40*/  VIADD R8, R3, 0x900 ;  /* 0x0000090003087836 */ /* 0x000fe20000000000 */
[----:B------:R-:W-:-:S02]  /*6d50*/  ISETP.GE.AND P5, PT, R0, R9, PT ;  /* 0x000000090000720c */ /* 0x000fc40003fa6270 */
[----:B------:R-:W-:-:S03]  /*6d60*/  ISETP.GE.AND P6, PT, R6, R9, PT ;  /* 0x000000090600720c */ /* 0x000fc60003fc6270 */
[----:B------:R-:W-:Y:S10]  /*6d70*/  @P1 BRA `(.L_x_79) ;  /* 0x0000000000341947 */ /* 0x000ff40003800000 */
[----:B------:R-:W1:Y:S01]  /*6d80*/  LDS R0, [R22] ;  /* 0x0000000016007984 */ /* 0x000e620000000800 */
[----:B------:R-:W1:Y:S01]  /*6d90*/  LDCU UR5, c[0x0][0x3c4] ;  /* 0x00007880ff0577ac */ /* 0x000e620008000800 */
[----:B------:R-:W2:Y:S01]  /*6da0*/  LDCU.64 UR8, c[0x0][0x3a0] ;  /* 0x00007400ff0877ac */ /* 0x000ea20008000a00 */
[----:B-1----:R-:W-:Y:S02]  /*6db0*/  SHF.R.U32.HI R6, RZ, UR5, R0 ;  /* 0x00000005ff067c19 */ /* 0x002fe40008011600 */
[----:B------:R-:W-:Y:S02]  /*6dc0*/  LOP3.LUT R13, R0, 0x80000000, RZ, 0x3c, !PT ;  /* 0x80000000000d7812 */ /* 0x000fe400078e3cff */
[----:B------:R-:W-:-:S05]  /*6dd0*/  LOP3.LUT R6, R6, UR4, RZ, 0x30, !PT ;  /* 0x0000000406067c12 */ /* 0x000fca000f8e30ff */
[----:B------:R-:W-:-:S05]  /*6de0*/  IMAD R6, R6, 0x8, R7 ;  /* 0x0000000806067824 */ /* 0x000fca00078e0207 */
[----:B------:R-:W1:Y:S02]  /*6df0*/  LDS.64 R10, [R6+0x6600] ;  /* 0x00660000060a7984 */ /* 0x000e640000000a00 */
[----:B-1----:R-:W-:-:S05]  /*6e00*/  IADD3 R12, P1, PT, R10, R3, RZ ;  /* 0x000000030a0c7210 */ /* 0x002fca0007f3e0ff */
[----:B------:R-:W-:Y:S01]  /*6e10*/  IMAD.X R11, RZ, RZ, R11, P1 ;  /* 0x000000ffff0b7224 */ /* 0x000fe200008e060b */
[----:B--2---:R-:W-:-:S04]  /*6e20*/  LEA R10, P1, R12, UR8, 0x2 ;  /* 0x000000080c0a7c11 */ /* 0x004fc8000f8210ff */
[----:B------:R-:W-:-:S05]  /*6e30*/  LEA.HI.X R11, R12, UR9, R11, 0x2, P1 ;  /* 0x000000090c0b7c11 */ /* 0x000fca00088f140b */
[----:B------:R1:W-:Y:S04]  /*6e40*/  STG.E desc[UR6][R10.64], R13 ;  /* 0x0000000d0a007986 */ /* 0x0003e8000c101906 */
.L_x_79:
[----:B------:R-:W-:Y:S05]  /*6e50*/  BSYNC.RECONVERGENT B0 ;  /* 0x0000000000007941 */ /* 0x000fea0003800200 */
.L_x_78:
[----:B------:R-:W-:Y:S01]  /*6e60*/  NOP ;  /* 0x0000000000007918 */ /* 0x000fe20000000000 */
[----:B------:R-:W-:Y:S01]  /*6e70*/  BSSY.RECONVERGENT B0, `(.L_x_80) ;  /* 0x0000011000007945 */ /* 0x000fe20003800200 */
[----:B------:R-:W-:Y:S01]  /*6e80*/  ISETP.GE.AND P1, PT, R8, R9, PT ;  /* 0x000000090800720c */ /* 0x000fe20003f26270 */
[----:B------:R-:W-:Y:S02]  /*6e90*/  VIADD R8, R3, 0xa80 ;  /* 0x00000a8003087836 */ /* 0x000fe40000000000 */
[----:B------:R-:W-:Y:S10]  /*6ea0*/  @P2 BRA `(.L_x_81) ;  /* 0x0000000000342947 */ /* 0x000ff40003800000 */
[----:B------:R-:W2:Y:S01]  /*6eb0*/  LDS R0, [R22+0x600] ;  /* 0x0006000016007984 */ /* 0x000ea20000000800 */
[----:B------:R-:W2:Y:S01]  /*6ec0*/  LDCU UR5, c[0x0][0x3c4] ;  /* 0x00007880ff0577ac */ /* 0x000ea20008000800 */
[----:B------:R-:W3:Y:S01]  /*6ed0*/  LDCU.64 UR8, c[0x0][0x3a0] ;  /* 0x00007400ff0877ac */ /* 0x000ee20008000a00 */
[----:B--2---:R-:W-:Y:S02]  /*6ee0*/  SHF.R.U32.HI R6, RZ, UR5, R0 ;  /* 0x00000005ff067c19 */ /* 0x004fe40008011600 */
[----:B-1----:R-:W-:Y:S02]  /*6ef0*/  LOP3.LUT R13, R0, 0x80000000, RZ, 0x3c, !PT ;  /* 0x80000000000d7812 */ /* 0x002fe400078e3cff */
[----:B------:R-:W-:-:S05]  /*6f00*/  LOP3.LUT R6, R6, UR4, RZ, 0x30, !PT ;  /* 0x0000000406067c12 */ /* 0x000fca000f8e30ff */
[----:B------:R-:W-:-:S05]  /*6f10*/  IMAD R6, R6, 0x8, R7 ;  /* 0x0000000806067824 */ /* 0x000fca00078e0207 */
[----:B------:R-:W1:Y:S02]  /*6f20*/  LDS.64 R10, [R6+0x6600] ;  /* 0x00660000060a7984 */ /* 0x000e640000000a00 */
[----:B-1----:R-:W-:-:S05]  /*6f30*/  IADD3 R12, P2, PT, R10, R3, RZ ;  /* 0x000000030a0c7210 */ /* 0x002fca0007f5e0ff */
[----:B------:R-:W-:Y:S01]  /*6f40*/  IMAD.X R11, RZ, RZ, R11, P2 ;  /* 0x000000ffff0b7224 */ /* 0x000fe200010e060b */
[----:B---3--:R-:W-:-:S04]  /*6f50*/  LEA R10, P2, R12, UR8, 0x2 ;  /* 0x000000080c0a7c11 */ /* 0x008fc8000f8410ff */
[----:B------:R-:W-:-:S05]  /*6f60*/  LEA.HI.X R11, R12, UR9, R11, 0x2, P2 ;  /* 0x000000090c0b7c11 */ /* 0x000fca00090f140b */
[----:B------:R2:W-:Y:S04]  /*6f70*/  STG.E desc[UR6][R10.64+0x600], R13 ;  /* 0x0006000d0a007986 */ /* 0x0005e8000c101906 */
.L_x_81:
[----:B------:R-:W-:Y:S05]  /*6f80*/  BSYNC.RECONVERGENT B0 ;  /* 0x0000000000007941 */ /* 0x000fea0003800200 */
.L_x_80:
[----:B------:R-:W-:Y:S01]  /*6f90*/  NOP ;  /* 0x0000000000007918 */ /* 0x000fe20000000000 */
[----:B------:R-:W-:Y:S01]  /*6fa0*/  BSSY.RECONVERGENT B0, `(.L_x_82) ;  /* 0x0000011000007945 */ /* 0x000fe20003800200 */
[----:B------:R-:W-:Y:S02]  /*6fb0*/  ISETP.GE.AND P2, PT, R8, R9, PT ;  /* 0x000000090800720c */ /* 0x000fe40003f46270 */
[----:B------:R-:W-:Y:S01]  /*6fc0*/  LOP3.LUT R8, R3, 0xc00, RZ, 0xfc, !PT ;  /* 0x00000c0003087812 */ /* 0x000fe200078efcff */
[----:B------:R-:W-:Y:S10]  /*6fd0*/  @P3 BRA `(.L_x_83) ;  /* 0x0000000000343947 */ /* 0x000ff40003800000 */
[----:B------:R-:W3:Y:S01]  /*6fe0*/  LDS R0, [R22+0xc00] ;  /* 0x000c000016007984 */ /* 0x000ee20000000800 */
[----:B------:R-:W3:Y:S01]  /*6ff0*/  LDCU UR5, c[0x0][0x3c4] ;  /* 0x00007880ff0577ac */ /* 0x000ee20008000800 */
[----:B------:R-:W4:Y:S01]  /*7000*/  LDCU.64 UR8, c[0x0][0x3a0] ;  /* 0x00007400ff0877ac */ /* 0x000f220008000a00 */
[----:B---3--:R-:W-:Y:S02]  /*7010*/  SHF.R.U32.HI R6, RZ, UR5, R0 ;  /* 0x00000005ff067c19 */ /* 0x008fe40008011600 */
[----:B-12---:R-:W-:Y:S02]  /*7020*/  LOP3.LUT R13, R0, 0x80000000, RZ, 0x3c, !PT ;  /* 0x80000000000d7812 */ /* 0x006fe400078e3cff */
[----:B------:R-:W-:-:S05]  /*7030*/  LOP3.LUT R6, R6, UR4, RZ, 0x30, !PT ;  /* 0x0000000406067c12 */ /* 0x000fca000f8e30ff */
[----:B------:R-:W-:-:S05]  /*7040*/  IMAD R6, R6, 0x8, R7 ;  /* 0x0000000806067824 */ /* 0x000fca00078e0207 */
[----:B------:R-:W1:Y:S02]  /*7050*/  LDS.64 R10, [R6+0x6600] ;  /* 0x00660000060a7984 */ /* 0x000e640000000a00 */
[----:B-1----:R-:W-:-:S05]  /*7060*/  IADD3 R12, P3, PT, R10, R3, RZ ;  /* 0x000000030a0c7210 */ /* 0x002fca0007f7e0ff */
[----:B------:R-:W-:Y:S01]  /*7070*/  IMAD.X R11, RZ, RZ, R11, P3 ;  /* 0x000000ffff0b7224 */ /* 0x000fe200018e060b */
[----:B----4-:R-:W-:-:S04]  /*7080*/  LEA R10, P3, R12, UR8, 0x2 ;  /* 0x000000080c0a7c11 */ /* 0x010fc8000f8610ff */
[----:B------:R-:W-:-:S05]  /*7090*/  LEA.HI.X R11, R12, UR9, R11, 0x2, P3 ;  /* 0x000000090c0b7c11 */ /* 0x000fca00098f140b */
[----:B------:R3:W-:Y:S04]  /*70a0*/  STG.E desc[UR6][R10.64+0xc00], R13 ;  /* 0x000c000d0a007986 */ /* 0x0007e8000c101906 */
.L_x_83:
[----:B------:R-:W-:Y:S05]  /*70b0*/  BSYNC.RECONVERGENT B0 ;  /* 0x0000000000007941 */ /* 0x000fea0003800200 */
.L_x_82:
[----:B------:R-:W-:Y:S01]  /*70c0*/  NOP ;  /* 0x0000000000007918 */ /* 0x000fe20000000000 */
[----:B------:R-:W-:Y:S01]  /*70d0*/  BSSY.RECONVERGENT B0, `(.L_x_84) ;  /* 0x0000011000007945 */ /* 0x000fe20003800200 */
[----:B------:R-:W-:Y:S01]  /*70e0*/  ISETP.GE.AND P3, PT, R8, R9, PT ;  /* 0x000000090800720c */ /* 0x000fe20003f66270 */
[----:B------:R-:W-:Y:S02]  /*70f0*/  VIADD R8, R3, 0xd80 ;  /* 0x00000d8003087836 */ /* 0x000fe40000000000 */
[----:B------:R-:W-:Y:S10]  /*7100*/  @P4 BRA `(.L_x_85) ;  /* 0x0000000000344947 */ /* 0x000ff40003800000 */
[----:B------:R-:W4:Y:S01]  /*7110*/  LDS R0, [R22+0x1200] ;  /* 0x0012000016007984 */ /* 0x000f220000000800 */
[----:B------:R-:W4:Y:S01]  /*7120*/  LDCU UR5, c[0x0][0x3c4] ;  /* 0x00007880ff0577ac */ /* 0x000f220008000800 */
[----:B------:R-:W5:Y:S01]  /*7130*/  LDCU.64 UR8, c[0x0][0x3a0] ;  /* 0x00007400ff0877ac */ /* 0x000f620008000a00 */
[----:B----4-:R-:W-:Y:S02]  /*7140*/  SHF.R.U32.HI R6, RZ, UR5, R0 ;  /* 0x00000005ff067c19 */ /* 0x010fe40008011600 */
[----:B-123--:R-:W-:Y:S02]  /*7150*/  LOP3.LUT R13, R0, 0x80000000, RZ, 0x3c, !PT ;  /* 0x80000000000d7812 */ /* 0x00efe400078e3cff */
[----:B------:R-:W-:-:S05]  /*7160*/  LOP3.LUT R6, R6, UR4, RZ, 0x30, !PT ;  /* 0x0000000406067c12 */ /* 0x000fca000f8e30ff */
[----:B------:R-:W-:-:S05]  /*7170*/  IMAD R6, R6, 0x8, R7 ;  /* 0x0000000806067824 */ /* 0x000fca00078e0207 */
[----:B------:R-:W1:Y:S02]  /*7180*/  LDS.64 R10, [R6+0x6600] ;  /* 0x00660000060a7984 */ /* 0x000e640000000a00 */
[----:B-1----:R-:W-:-:S05]  /*7190*/  IADD3 R12, P4, PT, R10, R3, RZ ;  /* 0x000000030a0c7210 */ /* 0x002fca0007f9e0ff */
[----:B------:R-:W-:Y:S01]  /*71a0*/  IMAD.X R11, RZ, RZ, R11, P4 ;  /* 0x000000ffff0b7224 */ /* 0x000fe200020e060b */
[----:B-----5:R-:W-:-:S04]  /*71b0*/  LEA R10, P4, R12, UR8, 0x2 ;  /* 0x000000080c0a7c11 */ /* 0x020fc8000f8810ff */
[----:B------:R-:W-:-:S05]  /*71c0*/  LEA.HI.X R11, R12, UR9, R11, 0x2, P4 ;  /* 0x000000090c0b7c11 */ /* 0x000fca000a0f140b */
[----:B------:R4:W-:Y:S04]  /*71d0*/  STG.E desc[UR6][R10.64+0x1200], R13 ;  /* 0x0012000d0a007986 */ /* 0x0009e8000c101906 */
.L_x_85:
[----:B------:R-:W-:Y:S05]  /*71e0*/  BSYNC.RECONVERGENT B0 ;  /* 0x0000000000007941 */ /* 0x000fea0003800200 */
.L_x_84:
[----:B------:R-:W-:Y:S01]  /*71f0*/  NOP ;  /* 0x0000000000007918 */ /* 0x000fe20000000000 */
[----:B------:R-:W-:Y:S01]  /*7200*/  BSSY.RECONVERGENT B0, `(.L_x_86) ;  /* 0x0000011000007945 */ /* 0x000fe20003800200 */
[----:B------:R-:W-:Y:S01]  /*7210*/  ISETP.GE.AND P4, PT, R8, R9, PT ;  /* 0x000000090800720c */ /* 0x000fe20003f86270 */
[----:B------:R-:W-:Y:S02]  /*7220*/  VIADD R8, R3, 0xf00 ;  /* 0x00000f0003087836 */ /* 0x000fe40000000000 */
[----:B------:R-:W-:Y:S10]  /*7230*/  @P5 BRA `(.L_x_87) ;  /* 0x0000000000345947 */ /* 0x000ff40003800000 */
[----:B------:R-:W5:Y:S01]  /*7240*/  LDS R0, [R22+0x1800] ;  /* 0x0018000016007984 */ /* 0x000f620000000800 */
[----:B------:R-:W5:Y:S01]  /*7250*/  LDCU UR5, c[0x0][0x3c4] ;  /* 0x00007880ff0577ac */ /* 0x000f620008000800 */
[----:B------:R-:W0:Y:S01]  /*7260*/  LDCU.64 UR8, c[0x0][0x3a0] ;  /* 0x00007400ff0877ac */ /* 0x000e220008000a00 */
[----:B-----5:R-:W-:Y:S02]  /*7270*/  SHF.R.U32.HI R6, RZ, UR5, R0 ;  /* 0x00000005ff067c19 */ /* 0x020fe40008011600 */
[----:B-1234-:R-:W-:Y:S02]  /*7280*/  LOP3.LUT R13, R0, 0x80000000, RZ, 0x3c, !PT ;  /* 0x80000000000d7812 */ /* 0x01efe400078e3cff */
[----:B------:R-:W-:-:S05]  /*7290*/  LOP3.LUT R6, R6, UR4, RZ, 0x30, !PT ;  /* 0x0000000406067c12 */ /* 0x000fca000f8e30ff */
[----:B------:R-:W-:-:S05]  /*72a0*/  IMAD R6, R6, 0x8, R7 ;  /* 0x0000000806067824 */ /* 0x000fca00078e0207 */
[----:B------:R-:W1:Y:S02]  /*72b0*/  LDS.64 R10, [R6+0x6600] ;  /* 0x00660000060a7984 */ /* 0x000e640000000a00 */
[----:B-1----:R-:W-:-:S05]  /*72c0*/  IADD3 R12, P5, PT, R10, R3, RZ ;  /* 0x000000030a0c7210 */ /* 0x002fca0007fbe0ff */
[----:B------:R-:W-:Y:S01]  /*72d0*/  IMAD.X R11, RZ, RZ, R11, P5 ;  /* 0x000000ffff0b7224 */ /* 0x000fe200028e060b */
[----:B0-----:R-:W-:-:S04]  /*72e0*/  LEA R10, P5, R12, UR8, 0x2 ;  /* 0x000000080c0a7c11 */ /* 0x001fc8000f8a10ff */
[----:B------:R-:W-:-:S05]  /*72f0*/  LEA.HI.X R11, R12, UR9, R11, 0x2, P5 ;  /* 0x000000090c0b7c11 */ /* 0x000fca000a8f140b */
[----:B------:R0:W-:Y:S04]  /*7300*/  STG.E desc[UR6][R10.64+0x1800], R13 ;  /* 0x0018000d0a007986 */ /* 0x0001e8000c101906 */
.L_x_87:
[----:B------:R-:W-:Y:S05]  /*7310*/  BSYNC.RECONVERGENT B0 ;  /* 0x0000000000007941 */ /* 0x000fea0003800200 */
.L_x_86:
        /* <DEDUP_REMOVED lines=9> */
[----:B01234-:R-:W-:Y:S02]  /*73b0*/  LOP3.LUT R13, R0, 0x80000000, RZ, 0x3c, !PT ;  /* 0x80000000000d7812 */ /* 0x01ffe400078e3cff */
[----:B------:R-:W-:-:S05]  /*73c0*/  LOP3.LUT R6, R6, UR4, RZ, 0x30, !PT ;  /* 0x0000000406067c12 */ /* 0x000fca000f8e30ff */
[----:B------:R-:W-:-:S05]  /*73d0*/  IMAD R6, R6, 0x8, R7 ;  /* 0x0000000806067824 */ /* 0x000fca00078e0207 */
[----:B------:R-:W0:Y:S02]  /*73e0*/  LDS.64 R10, [R6+0x6600] ;  /* 0x00660000060a7984 */ /* 0x000e240000000a00 */
[----:B0-----:R-:W-:-:S05]  /*73f0*/  IADD3 R12, P6, PT, R10, R3, RZ ;  /* 0x000000030a0c7210 */ /* 0x001fca0007fde0ff */
[----:B------:R-:W-:Y:S01]  /*7400*/  IMAD.X R11, RZ, RZ, R11, P6 ;  /* 0x000000ffff0b7224 */ /* 0x000fe200030e060b */
[----:B------:R-:W-:-:S04]  /*7410*/  LEA R10, P6, R12, UR8, 0x2 ;  /* 0x000000080c0a7c11 */ /* 0x000fc8000f8c10ff */
[----:B------:R-:W-:-:S05]  /*7420*/  LEA.HI.X R11, R12, UR9, R11, 0x2, P6 ;  /* 0x000000090c0b7c11 */ /* 0x000fca000b0f140b */
[----:B------:R0:W-:Y:S04]  /*7430*/  STG.E desc[UR6][R10.64+0x1e00], R13 ;  /* 0x001e000d0a007986 */ /* 0x0001e8000c101906 */
.L_x_89:
[----:B------:R-:W-:Y:S05]  /*7440*/  BSYNC.RECONVERGENT B0 ;  /* 0x0000000000007941 */ /* 0x000fea0003800200 */
.L_x_88:
        /* <DEDUP_REMOVED lines=18> */
.L_x_91:
[----:B------:R-:W-:Y:S05]  /*7570*/  BSYNC.RECONVERGENT B0 ;  /* 0x0000000000007941 */ /* 0x000fea0003800200 */
.L_x_90:
        /* <DEDUP_REMOVED lines=18> */
.L_x_93:
[----:B------:R-:W-:Y:S05]  /*76a0*/  BSYNC.RECONVERGENT B0 ;  /* 0x0000000000007941 */ /* 0x000fea0003800200 */
.L_x_92:
        /* <DEDUP_REMOVED lines=18> */
.L_x_95:
[----:B------:R-:W-:Y:S05]  /*77d0*/  BSYNC.RECONVERGENT B0 ;  /* 0x0000000000007941 */ /* 0x000fea0003800200 */
.L_x_94:
        /* <DEDUP_REMOVED lines=18> */
.L_x_97:
[----:B------:R-:W-:Y:S05]  /*7900*/  BSYNC.RECONVERGENT B0 ;  /* 0x0000000000007941 */ /* 0x000fea0003800200 */
.L_x_96:
[----:B------:R-:W-:Y:S01]  /*7910*/  NOP ;  /* 0x0000000000007918 */ /* 0x000fe20000000000 */
[----:B------:R-:W-:Y:S01]  /*7920*/  BSSY.RECONVERGENT B0, `(.L_x_98) ;  /* 0x0000011000007945 */ /* 0x000fe20003800200 */
[----:B------:R-:W-:Y:S02]  /*7930*/  ISETP.GE.AND P4, PT, R8, R9, PT ;  /* 0x000000090800720c */ /* 0x000fe40003f86270 */
[----:B------:R-:W-:Y:S01]  /*7940*/  LOP3.LUT R8, R3, 0x1800, RZ, 0xfc, !PT ;  /* 0x0000180003087812 */ /* 0x000fe200078efcff */
        /* <DEDUP_REMOVED lines=14> */
.L_x_99:
[----:B------:R-:W-:Y:S05]  /*7a30*/  BSYNC.RECONVERGENT B0 ;  /* 0x0000000000007941 */ /* 0x000fea0003800200 */
.L_x_98:
[----:B------:R-:W-:Y:S01]  /*7a40*/  NOP ;  /* 0x0000000000007918 */ /* 0x000fe20000000000 */
[----:B------:R-:W-:Y:S01]  /*7a50*/  BSSY.RECONVERGENT B0, `(.L_x_100) ;  /* 0x0000010000007945 */ /* 0x000fe20003800200 */
[----:B------:R-:W-:-:S03]  /*7a60*/  ISETP.GE.AND P5, PT, R8, R9, PT ;  /* 0x000000090800720c */ /* 0x000fc60003fa6270 */
        /* <DEDUP_REMOVED lines=14> */
.L_x_101:
[----:B------:R-:W-:Y:S05]  /*7b50*/  BSYNC.RECONVERGENT B0 ;  /* 0x0000000000007941 */ /* 0x000fea0003800200 */
.L_x_100:
[----:B------:R-:W-:Y:S01]  /*7b60*/  NOP ;  /* 0x0000000000007918 */ /* 0x000fe20000000000 */
[----:B------:R-:W-:Y:S04]  /*7b70*/  BSSY.RECONVERGENT B0, `(.L_x_102) ;  /* 0x000000f000007945 */ /* 0x000fe80003800200 */
[----:B------:R-:W-:Y:S05]  /*7b80*/  @P1 BRA `(.L_x_103) ;  /* 0x0000000000341947 */ /* 0x000fea0003800000 */
        /* <DEDUP_REMOVED lines=13> */
.L_x_103:
[----:B------:R-:W-:Y:S05]  /*7c60*/  BSYNC.RECONVERGENT B0 ;  /* 0x0000000000007941 */ /* 0x000fea0003800200 */
.L_x_102:
        /* <DEDUP_REMOVED lines=16> */
.L_x_105:
[----:B------:R-:W-:Y:S05]  /*7d70*/  BSYNC.RECONVERGENT B0 ;  /* 0x0000000000007941 */ /* 0x000fea0003800200 */
.L_x_104:
        /* <DEDUP_REMOVED lines=16> */
.L_x_107:
[----:B------:R-:W-:Y:S05]  /*7e80*/  BSYNC.RECONVERGENT B0 ;  /* 0x0000000000007941 */ /* 0x000fea0003800200 */
.L_x_106:
        /* <DEDUP_REMOVED lines=16> */
.L_x_109:
[----:B------:R-:W-:Y:S05]  /*7f90*/  BSYNC.RECONVERGENT B0 ;  /* 0x0000000000007941 */ /* 0x000fea0003800200 */
.L_x_108:
[----:B------:R-:W-:Y:S01]  /*7fa0*/  NOP ;  /* 0x0000000000007918 */ /* 0x000fe20000000000 */
[----:B------:R-:W-:Y:S04]  /*7fb0*/  BSSY.RECONVERGENT B0, `(.L_x_110) ;  /* 0x000000f000007945 */ /* 0x000fe80003800200 */
[----:B------:R-:W-:Y:S05]  /*7fc0*/  @P5 BRA `(.L_x_111) ;  /* 0x0000000000345947 */ /* 0x000fea0003800000 */
[----:B------:R-:W5:Y:S01]  /*7fd0*/  LDS R0, [R22+0x6000] ;  /* 0x0060000016007984 */ /* 0x000f620000000800 */
[----:B------:R-:W5:Y:S01]  /*7fe0*/  LDCU UR5, c[0x0][0x3c4] ;  /* 0x00007880ff0577ac */ /* 0x000f620008000800 */
[----:B------:R-:W1:Y:S01]  /*7ff0*/  LDCU.64 UR8, c[0x0][0x3a0] ;  /* 0x00007400ff0877ac */ /* 0x000e620008000a00 */
[----:B-----5:R-:W-:-:S04]  /*8000*/  SHF.R.U32.HI R6, RZ, UR5, R0 ;  /* 0x00000005ff067c19 */ /* 0x020fc80008011600 */
[----:B------:R-:W-:-:S05]  /*8010*/  LOP3.LUT R6, R6, UR4, RZ, 0x30, !PT ;  /* 0x0000000406067c12 */ /* 0x000fca000f8e30ff */
[----:B0-----:R-:W-:-:S05]  /*8020*/  IMAD R8, R6, 0x8, R7 ;  /* 0x0000000806087824 */ /* 0x001fca00078e0207 */
[----:B------:R-:W0:Y:S02]  /*8030*/  LDS.64 R6, [R8+0x6600] ;  /* 0x0066000008067984 */ /* 0x000e240000000a00 */
[----:B0-----:R-:W-:-:S05]  /*8040*/  IADD3 R9, P1, PT, R6, R3, RZ ;  /* 0x0000000306097210 */ /* 0x001fca0007f3e0ff */
[----:B-1234-:R-:W-:Y:S01]  /*8050*/  IMAD.X R10, RZ, RZ, R7, P1 ;  /* 0x000000ffff0a7224 */ /* 0x01efe200008e0607 */
[----:B------:R-:W-:-:S04]  /*8060*/  LEA R6, P1, R9, UR8, 0x2 ;  /* 0x0000000809067c11 */ /* 0x000fc8000f8210ff */
[----:B------:R-:W-:Y:S02]  /*8070*/  LEA.HI.X R7, R9, UR9, R10, 0x2, P1 ;  /* 0x0000000909077c11 */ /* 0x000fe400088f140a */
[----:B------:R-:W-:-:S05]  /*8080*/  LOP3.LUT R9, R0, 0x80000000, RZ, 0x3c, !PT ;  /* 0x8000000000097812 */ /* 0x000fca00078e3cff */
[----:B------:R0:W-:Y:S02]  /*8090*/  STG.E desc[UR6][R6.64+0x6000], R9 ;  /* 0x0060000906007986 */ /* 0x0001e4000c101906 */
.L_x_111:
[----:B------:R-:W-:Y:S05]  /*80a0*/  BSYNC.RECONVERGENT B0 ;  /* 0x0000000000007941 */ /* 0x000fea0003800200 */
.L_x_110:
[----:B------:R-:W-:Y:S01]  /*80b0*/  NOP ;  /* 0x0000000000007918 */ /* 0x000fe20000000000 */
.L_x_77:
[----:B------:R-:W5:Y:S01]  /*80c0*/  LDS R0, [R22] ;  /* 0x0000000016007984 */ /* 0x000f620000000800 */
[----:B------:R-:W5:Y:S03]  /*80d0*/  LDCU UR5, c[0x0][0x3c4] ;  /* 0x00007880ff0577ac */ /* 0x000f660008000800 */
[----:B01----:R-:W0:Y:S04]  /*80e0*/  LDS R6, [R22+0x600] ;  /* 0x0006000016067984 */ /* 0x003e280000000800 */
[----:B------:R-:W1:Y:S04]  /*80f0*/  LDS R7, [R22+0xc00] ;  /* 0x000c000016077984 */ /* 0x000e680000000800 */
[----:B------:R-:W1:Y:S04]  /*8100*/  LDS R8, [R22+0x1200] ;  /* 0x0012000016087984 */ /* 0x000e680000000800 */
[----:B------:R-:W1:Y:S04]  /*8110*/  LDS R9, [R22+0x1800] ;  /* 0x0018000016097984 */ /* 0x000e680000000800 */
[----:B--234-:R-:W2:Y:S04]  /*8120*/  LDS R10, [R22+0x1e00] ;  /* 0x001e0000160a7984 */ /* 0x01cea80000000800 */
[----:B------:R-:W3:Y:S04]  /*8130*/  LDS R11, [R22+0x2400] ;  /* 0x00240000160b7984 */ /* 0x000ee80000000800 */
[----:B------:R-:W4:Y:S04]  /*8140*/  LDS R12, [R22+0x2a00] ;  /* 0x002a0000160c7984 */ /* 0x000f280000000800 */
[----:B------:R-:W4:Y:S04]  /*8150*/  LDS R13, [R22+0x3000] ;  /* 0x00300000160d7984 */ /* 0x000f280000000800 */
[----:B------:R-:W4:Y:S04]  /*8160*/  LDS R14, [R22+0x3600] ;  /* 0x00360000160e7984 */ /* 0x000f280000000800 */
[----:B------:R-:W4:Y:S01]  /*8170*/  LDS R15, [R22+0x3c00] ;  /* 0x003c0000160f7984 */ /* 0x000f220000000800 */
[----:B-----5:R-:W-:-:S03]  /*8180*/  SHF.R.U32.HI R0, RZ, UR5, R0 ;  /* 0x00000005ff007c19 */ /* 0x020fc60008011600 */
[----:B------:R-:W5:Y:S01]  /*8190*/  LDS R16, [R22+0x4200] ;  /* 0x0042000016107984 */ /* 0x000f620000000800 */
[----:B0-----:R-:W-:-:S03]  /*81a0*/  SHF.R.U32.HI R6, RZ, UR5, R6 ;  /* 0x00000005ff067c19 */ /* 0x001fc60008011606 */
[----:B------:R-:W0:Y:S01]  /*81b0*/  LDS R17, [R22+0x4800] ;  /* 0x0048000016117984 */ /* 0x000e220000000800 */
[----:B-1----:R-:W-:-:S03]  /*81c0*/  SHF.R.U32.HI R7, RZ, UR5, R7 ;  /* 0x00000005ff077c19 */ /* 0x002fc60008011607 */
[----:B------:R-:W1:Y:S01]  /*81d0*/  LDS R18, [R22+0x4e00] ;  /* 0x004e000016127984 */ /* 0x000e620000000800 */
[----:B------:R-:W-:-:S03]  /*81e0*/  SHF.R.U32.HI R8, RZ, UR5, R8 ;  /* 0x00000005ff087c19 */ /* 0x000fc60008011608 */
[----:B------:R-:W1:Y:S01]  /*81f0*/  LDS R19, [R22+0x5400] ;  /* 0x0054000016137984 */ /* 0x000e620000000800 */
[----:B------:R-:W-:-:S03]  /*8200*/  SHF.R.U32.HI R9, RZ, UR5, R9 ;  /* 0x00000005ff097c19 */ /* 0x000fc60008011609 */
[----:B------:R-:W1:Y:S01]  /*8210*/  LDS R20, [R22+0x5a00] ;  /* 0x005a000016147984 */ /* 0x000e620000000800 */
[----:B--2---:R-:W-:-:S03]  /*8220*/  SHF.R.U32.HI R10, RZ, UR5, R10 ;  /* 0x00000005ff0a7c19 */ /* 0x004fc6000801160a */
[----:B------:R-:W2:Y:S01]  /*8230*/  LDS R21, [R22+0x6000] ;  /* 0x0060000016157984 */ /* 0x000ea20000000800 */
[----:B---3--:R-:W-:Y:S02]  /*8240*/  SHF.R.U32.HI R11, RZ, UR5, R11 ;  /* 0x00000005ff0b7c19 */ /* 0x008fe4000801160b */
[----:B----4-:R-:W-:Y:S02]  /*8250*/  SHF.R.U32.HI R12, RZ, UR5, R12 ;  /* 0x00000005ff0c7c19 */ /* 0x010fe4000801160c */
[----:B------:R-:W-:Y:S02]  /*8260*/  SHF.R.U32.HI R13, RZ, UR5, R13 ;  /* 0x00000005ff0d7c19 */ /* 0x000fe4000801160d */
[----:B------:R-:W-:Y:S02]  /*8270*/  SHF.R.U32.HI R43, RZ, UR5, R14 ;  /* 0x00000005ff2b7c19 */ /* 0x000fe4000801160e */
[----:B------:R-:W-:Y:S02]  /*8280*/  LOP3.LUT R14, R12, UR4, RZ, 0x30, !PT ;  /* 0x000000040c0e7c12 */ /* 0x000fe4000f8e30ff */
[----:B------:R-:W-:-:S02]  /*8290*/  SHF.R.U32.HI R44, RZ, UR5, R15 ;  /* 0x00000005ff2c7c19 */ /* 0x000fc4000801160f */
[----:B------:R-:W-:Y:S02]  /*82a0*/  LOP3.LUT R15, R11, UR4, RZ, 0x30, !PT ;  /* 0x000000040b0f7c12 */ /* 0x000fe4000f8e30ff */
[----:B-----5:R-:W-:Y:S02]  /*82b0*/  SHF.R.U32.HI R45, RZ, UR5, R16 ;  /* 0x00000005ff2d7c19 */ /* 0x020fe40008011610 */
[----:B------:R-:W-:Y:S02]  /*82c0*/  LOP3.LUT R16, R10, UR4, RZ, 0x30, !PT ;  /* 0x000000040a107c12 */ /* 0x000fe4000f8e30ff */
[----:B0-----:R-:W-:Y:S02]  /*82d0*/  SHF.R.U32.HI R46, RZ, UR5, R17 ;  /* 0x00000005ff2e7c19 */ /* 0x001fe40008011611 */
[----:B------:R-:W-:Y:S02]  /*82e0*/  LOP3.LUT R17, R9, UR4, RZ, 0x30, !PT ;  /* 0x0000000409117c12 */ /* 0x000fe4000f8e30ff */
[----:B-1----:R-:W-:-:S02]  /*82f0*/  SHF.R.U32.HI R47, RZ, UR5, R18 ;  /* 0x00000005ff2f7c19 */ /* 0x002fc40008011612 */
[----:B------:R-:W-:Y:S02]  /*8300*/  LOP3.LUT R18, R8, UR4, RZ, 0x30, !PT ;  /* 0x0000000408127c12 */ /* 0x000fe4000f8e30ff */
[----:B------:R-:W-:Y:S02]  /*8310*/  SHF.R.U32.HI R48, RZ, UR5, R19 ;  /* 0x00000005ff307c19 */ /* 0x000fe40008011613 */
[----:B------:R-:W-:Y:S02]  /*8320*/  LOP3.LUT R19, R7, UR4, RZ, 0x30, !PT ;  /* 0x0000000407137c12 */ /* 0x000fe4000f8e30ff */
[----:B------:R-:W-:Y:S02]  /*8330*/  SHF.R.U32.HI R49, RZ, UR5, R20 ;  /* 0x00000005ff317c19 */ /* 0x000fe40008011614 */
[----:B------:R-:W-:Y:S02]  /*8340*/  LOP3.LUT R20, R6, UR4, RZ, 0x30, !PT ;  /* 0x0000000406147c12 */ /* 0x000fe4000f8e30ff */
[----:B--2---:R-:W-:-:S02]  /*8350*/  SHF.R.U32.HI R50, RZ, UR5, R21 ;  /* 0x00000005ff327c19 */ /* 0x004fc40008011615 */
[----:B------:R-:W-:Y:S02]  /*8360*/  LOP3.LUT R21, R0, UR4, RZ, 0x30, !PT ;  /* 0x0000000400157c12 */ /* 0x000fe4000f8e30ff */
[----:B------:R-:W-:Y:S02]  /*8370*/  LOP3.LUT R13, R13, UR4, RZ, 0x30, !PT ;  /* 0x000000040d0d7c12 */ /* 0x000fe4000f8e30ff */
[----:B------:R-:W-:Y:S02]  /*8380*/  LOP3.LUT R12, R43, UR4, RZ, 0x30, !PT ;  /* 0x000000042b0c7c12 */ /* 0x000fe4000f8e30ff */
[----:B------:R-:W-:Y:S02]  /*8390*/  LOP3.LUT R11, R44, UR4, RZ, 0x30, !PT ;  /* 0x000000042c0b7c12 */ /* 0x000fe4000f8e30ff */
[----:B------:R-:W-:Y:S02]  /*83a0*/  LOP3.LUT R10, R45, UR4, RZ, 0x30, !PT ;  /* 0x000000042d0a7c12 */ /* 0x000fe4000f8e30ff */
[----:B------:R-:W-:-:S02]  /*83b0*/  LOP3.LUT R9, R46, UR4, RZ, 0x30, !PT ;  /* 0x000000042e097c12 */ /* 0x000fc4000f8e30ff */
[----:B------:R-:W-:Y:S02]  /*83c0*/  LOP3.LUT R8, R47, UR4, RZ, 0x30, !PT ;  /* 0x000000042f087c12 */ /* 0x000fe4000f8e30ff */
[----:B------:R-:W-:Y:S02]  /*83d0*/  LOP3.LUT R7, R48, UR4, RZ, 0x30, !PT ;  /* 0x0000000430077c12 */ /* 0x000fe4000f8e30ff */
[----:B------:R-:W-:Y:S02]  /*83e0*/  LOP3.LUT R6, R49, UR4, RZ, 0x30, !PT ;  /* 0x0000000431067c12 */ /* 0x000fe4000f8e30ff */
[----:B------:R-:W-:Y:S01]  /*83f0*/  LOP3.LUT R0, R50, UR4, RZ, 0x30, !PT ;  /* 0x0000000432007c12 */ /* 0x000fe2000f8e30ff */
[----:B------:R-:W-:Y:S06]  /*8400*/  @P0 BRA `(.L_x_112) ;  /* 0x0000000000640947 */ /* 0x000fec0003800000 */
[----:B------:R-:W0:Y:S01]  /*8410*/  LDCU.64 UR4, c[0x0][0x3b8] ;  /* 0x00007700ff0477ac */ /* 0x000e220008000a00 */
[----:B------:R-:W-:Y:S01]  /*8420*/  IMAD R5, R42, 0x1980, RZ ;  /* 0x000019802a057824 */ /* 0x000fe200078e02ff */
[----:B------:R-:W-:-:S04]  /*8430*/  LOP3.LUT R2, R41, 0x1f, R3, 0xf8, !PT ;  /* 0x0000001f29027812 */ /* 0x000fc800078ef803 */
[----:B------:R-:W-:-:S04]  /*8440*/  IADD3 R3, P1, PT, R5, R2, RZ ;  /* 0x0000000205037210 */ /* 0x000fc80007f3e0ff */
[----:B------:R-:W-:Y:S02]  /*8450*/  LEA.HI.X.SX32 R4, R5, RZ, 0x1, P1 ;  /* 0x000000ff05047211 */ /* 0x000fe400008f0eff */
[----:B0-----:R-:W-:-:S04]  /*8460*/  LEA R2, P1, R3, UR4, 0x2 ;  /* 0x0000000403027c11 */ /* 0x001fc8000f8210ff */
        /* <DEDUP_REMOVED lines=19> */
.L_x_112:
[----:B------:R-:W-:Y:S01]  /*85a0*/  IMAD.IADD R60, R23, 0x1, -R54 ;  /* 0x00000001173c7824 */ /* 0x000fe200078e0a36 */
[----:B------:R-:W0:Y:S01]  /*85b0*/  LDCU.64 UR4, c[0x0][0x3b8] ;  /* 0x00007700ff0477ac */ /* 0x000e220008000a00 */
[----:B------:R-:W-:-:S03]  /*85c0*/  VIADD R3, R57, 0x20 ;  /* 0x0000002039037836 */ /* 0x000fc60000000000 */
[-C--:B------:R-:W-:Y:S02]  /*85d0*/  ISETP.GE.AND P2, PT, R57, R60.reuse, PT ;  /* 0x0000003c3900720c */ /* 0x080fe40003f46270 */
[----:B------:R-:W-:Y:S01]  /*85e0*/  ISETP.GE.AND P1, PT, R3, R60, PT ;  /* 0x0000003c0300720c */ /* 0x000fe20003f26270 */
[----:B------:R-:W-:-:S05]  /*85f0*/  VIADD R3, R57, 0x40 ;  /* 0x0000004039037836 */ /* 0x000fca0000000000 */
[----:B------:R-:W-:Y:S01]  /*8600*/  ISETP.GE.AND P5, PT, R3, R60, PT ;  /* 0x0000003c0300720c */ /* 0x000fe20003fa6270 */
[----:B------:R-:W-:-:S05]  /*8610*/  VIADD R3, R57, 0x60 ;  /* 0x0000006039037836 */ /* 0x000fca0000000000 */
[----:B------:R-:W-:Y:S01]  /*8620*/  ISETP.GE.AND P4, PT, R3, R60, PT ;  /* 0x0000003c0300720c */ /* 0x000fe20003f86270 */
[----:B------:R-:W-:Y:S01]  /*8630*/  VIADD R3, R57, 0x80 ;  /* 0x0000008039037836 */ /* 0x000fe20000000000 */
[----:B0-----:R-:W-:Y:S01]  /*8640*/  IADD3 R2, P6, PT, R5, UR4, RZ ;  /* 0x0000000405027c10 */ /* 0x001fe2000ffde0ff */
[----:B------:R-:W-:-:S03]  /*8650*/  VIADD R5, R57, 0xa0 ;  /* 0x000000a039057836 */ /* 0x000fc60000000000 */
[-C--:B------:R-:W-:Y:S02]  /*8660*/  ISETP.GE.AND P3, PT, R3, R60.reuse, PT ;  /* 0x0000003c0300720c */ /* 0x080fe40003f66270 */
[----:B------:R-:W-:Y:S02]  /*8670*/  IADD3.X R3, PT, PT, R4, UR5, RZ, P6, !PT ;  /* 0x0000000504037c10 */ /* 0x000fe4000b7fe4ff */
[-C--:B------:R-:W-:Y:S01]  /*8680*/  ISETP.GE.AND P6, PT, R5, R60.reuse, PT ;  /* 0x0000003c0500720c */ /* 0x080fe20003fc6270 */
[----:B------:R-:W-:Y:S02]  /*8690*/  VIADD R5, R57, 0xc0 ;  /* 0x000000c039057836 */ /* 0x000fe40000000000 */
[----:B------:R-:W5:Y:S03]  /*86a0*/  @!P2 LDG.E R41, desc[UR6][R2.64] ;  /* 0x000000060229a981 */ /* 0x000f66000c1e1900 */
[-C--:B------:R-:W-:Y:S01]  /*86b0*/  ISETP.GE.AND P2, PT, R5, R60.reuse, PT ;  /* 0x0000003c0500720c */ /* 0x080fe20003f46270 */
[----:B------:R-:W-:Y:S01]  /*86c0*/  VIADD R5, R57, 0xe0 ;  /* 0x000000e039057836 */ /* 0x000fe20000000000 */
[----:B------:R-:W5:Y:S04]  /*86d0*/  @!P1 LDG.E R44, desc[UR6][R2.64+0x80] ;  /* 0x00008006022c9981 */ /* 0x000f68000c1e1900 */
[----:B------:R-:W-:Y:S01]  /*86e0*/  ISETP.GE.AND P1, PT, R5, R60, PT ;  /* 0x0000003c0500720c */ /* 0x000fe20003f26270 */
[----:B------:R-:W-:Y:S01]  /*86f0*/  VIADD R59, R57, 0x100 ;  /* 0x00000100393b7836 */ /* 0x000fe20000000000 */
[----:B------:R-:W5:Y:S04]  /*8700*/  @!P5 LDG.E R43, desc[UR6][R2.64+0x100] ;  /* 0x00010006022bd981 */ /* 0x000f68000c1e1900 */
[----:B------:R-:W5:Y:S04]  /*8710*/  @!P4 LDG.E R46, desc[UR6][R2.64+0x180] ;  /* 0x00018006022ec981 */ /* 0x000f68000c1e1900 */
[----:B------:R-:W5:Y:S03]  /*8720*/  @!P2 LDG.E R47, desc[UR6][R2.64+0x300] ;  /* 0x00030006022fa981 */ /* 0x000f66000c1e1900 */
[C---:B------:R-:W-:Y:S01]  /*8730*/  @!P1 IADD3 R5, P2, PT, R54.reuse, R57, RZ ;  /* 0x0000003936059210 */ /* 0x040fe20007f5e0ff */
[----:B------:R-:W5:Y:S03]  /*8740*/  @!P3 LDG.E R45, desc[UR6][R2.64+0x200] ;  /* 0x00020006022db981 */ /* 0x000f66000c1e1900 */
[----:B------:R-:W-:Y:S01]  /*8750*/  @!P1 LEA.HI.X.SX32 R62, R54, RZ, 0x1, P2 ;  /* 0x000000ff363e9211 */ /* 0x000fe200010f0eff */
[----:B------:R0:W5:Y:S01]  /*8760*/  @!P6 LDG.E R48, desc[UR6][R2.64+0x280] ;  /* 0x000280060230e981 */ /* 0x000162000c1e1900 */
[----:B------:R-:W-:-:S04]  /*8770*/  @!P1 LEA R4, P2, R5, UR4, 0x2 ;  /* 0x0000000405049c11 */ /* 0x000fc8000f8410ff */
[----:B------:R-:W-:-:S05]  /*8780*/  @!P1 LEA.HI.X R5, R5, UR5, R62, 0x2, P2 ;  /* 0x0000000505059c11 */ /* 0x000fca00090f143e */
[----:B------:R1:W5:Y:S01]  /*8790*/  @!P1 LDG.E R50, desc[UR6][R4.64+0x380] ;  /* 0x0003800604329981 */ /* 0x000362000c1e1900 */
[----:B------:R-:W-:-:S13]  /*87a0*/  ISETP.GE.AND P1, PT, R59, R60, PT ;  /* 0x0000003c3b00720c */ /* 0x000fda0003f26270 */
[----:B------:R-:W-:-:S04]  /*87b0*/  @!P1 IADD3 R59, P2, PT, R54, R57, RZ ;  /* 0x00000039363b9210 */ /* 0x000fc80007f5e0ff */
[----:B------:R-:W-:Y:S02]  /*87c0*/  @!P1 LEA.HI.X.SX32 R62, R54, RZ, 0x1, P2 ;  /* 0x000000ff363e9211 */ /* 0x000fe400010f0eff */
[----:B0-----:R-:W-:-:S04]  /*87d0*/  @!P1 LEA R2, P2, R59, UR4, 0x2 ;  /* 0x000000043b029c11 */ /* 0x001fc8000f8410ff */
[----:B------:R-:W-:Y:S01]  /*87e0*/  @!P1 LEA.HI.X R3, R59, UR5, R62, 0x2, P2 ;  /* 0x000000053b039c11 */ /* 0x000fe200090f143e */
[----:B------:R-:W-:-:S04]  /*87f0*/  VIADD R59, R57, 0x120 ;  /* 0x00000120393b7836 */ /* 0x000fc80000000000 */
[----:B------:R0:W5:Y:S01]  /*8800*/  @!P1 LDG.E R49, desc[UR6][R2.64+0x400] ;  /* 0x0004000602319981 */ /* 0x000162000c1e1900 */
[----:B------:R-:W-:-:S13]  /*8810*/  ISETP.GE.AND P1, PT, R59, R60, PT ;  /* 0x0000003c3b00720c */ /* 0x000fda0003f26270 */
[----:B------:R-:W-:-:S04]  /*8820*/  @!P1 IADD3 R59, P2, PT, R54, R57, RZ ;  /* 0x00000039363b9210 */ /* 0x000fc80007f5e0ff */
[----:B------:R-:W-:Y:S02]  /*8830*/  @!P1 LEA.HI.X.SX32 R62, R54, RZ, 0x1, P2 ;  /* 0x000000ff363e9211 */ /* 0x000fe400010f0eff */
[----:B-1----:R-:W-:-:S04]  /*8840*/  @!P1 LEA R4, P2, R59, UR4, 0x2 ;  /* 0x000000043b049c11 */ /* 0x002fc8000f8410ff */
[----:B------:R-:W-:Y:S01]  /*8850*/  @!P1 LEA.HI.X R5, R59, UR5, R62, 0x2, P2 ;  /* 0x000000053b059c11 */ /* 0x000fe200090f143e */
[----:B------:R-:W-:-:S04]  /*8860*/  VIADD R59, R57, 0x140 ;  /* 0x00000140393b7836 */ /* 0x000fc80000000000 */
        /* <DEDUP_REMOVED lines=9> */
[----:B------:R-:W-:-:S05]  /*8900*/  @!P1 IMAD R62, R42, 0x1980, RZ ;  /* 0x000019802a3e9824 */ /* 0x000fca00078e02ff */
[----:B-1----:R-:W-:-:S04]  /*8910*/  @!P1 IADD3 R5, P2, PT, R62, R57, RZ ;  /* 0x000000393e059210 */ /* 0x002fc80007f5e0ff */
[----:B------:R-:W-:Y:S02]  /*8920*/  @!P1 LEA.HI.X.SX32 R62, R62, RZ, 0x1, P2 ;  /* 0x000000ff3e3e9211 */ /* 0x000fe400010f0eff */
[----:B------:R-:W-:Y:S01]  /*8930*/  @!P1 LEA R4, P2, R5, UR4, 0x2 ;  /* 0x0000000405049c11 */ /* 0x000fe2000f8410ff */
[----:B------:R-:W-:-:S03]  /*8940*/  VIADD R59, R57, 0x180 ;  /* 0x00000180393b7836 */ /* 0x000fc60000000000 */
[----:B------:R-:W-:-:S05]  /*8950*/  @!P1 LEA.HI.X R5, R5, UR5, R62, 0x2, P2 ;  /* 0x0000000505059c11 */ /* 0x000fca00090f143e */
[----:B------:R1:W5:Y:S01]  /*8960*/  @!P1 LDG.E R56, desc[UR6][R4.64+0x580] ;  /* 0x0005800604389981 */ /* 0x000362000c1e1900 */
[----:B------:R-:W-:-:S13]  /*8970*/  ISETP.GE.AND P1, PT, R59, R60, PT ;  /* 0x0000003c3b00720c */ /* 0x000fda0003f26270 */
[----:B0-----:R-:W-:-:S05]  /*8980*/  @!P1 IMAD R2, R42, 0x1980, RZ ;  /* 0x000019802a029824 */ /* 0x001fca00078e02ff */
[----:B------:R-:W-:-:S04]  /*8990*/  @!P1 IADD3 R3, P2, PT, R2, R57, RZ ;  /* 0x0000003902039210 */ /* 0x000fc80007f5e0ff */
[----:B------:R-:W-:Y:S02]  /*89a0*/  @!P1 LEA.HI.X.SX32 R62, R2, RZ, 0x1, P2 ;  /* 0x000000ff023e9211 */ /* 0x000fe400010f0eff */
[----:B------:R-:W-:Y:S01]  /*89b0*/  @!P1 LEA R2, P2, R3, UR4, 0x2 ;  /* 0x0000000403029c11 */ /* 0x000fe2000f8410ff */
[----:B------:R-:W-:-:S03]  /*89c0*/  VIADD R59, R57, 0x1a0 ;  /* 0x000001a0393b7836 */ /* 0x000fc60000000000 */
[----:B------:R-:W-:-:S05]  /*89d0*/  @!P1 LEA.HI.X R3, R3, UR5, R62, 0x2, P2 ;  /* 0x0000000503039c11 */ /* 0x000fca00090f143e */
[----:B------:R0:W5:Y:S01]  /*89e0*/  @!P1 LDG.E R53, desc[UR6][R2.64+0x600] ;  /* 0x0006000602359981 */ /* 0x000162000c1e1900 */
[----:B------:R-:W-:-:S13]  /*89f0*/  ISETP.GE.AND P1, PT, R59, R60, PT ;  /* 0x0000003c3b00720c */ /* 0x000fda0003f26270 */
[----:B-1----:R-:W-:-:S05]  /*8a00*/  @!P1 IMAD R4, R42, 0x1980, RZ ;  /* 0x000019802a049824 */ /* 0x002fca00078e02ff */
[----:B------:R-:W-:-:S04]  /*8a10*/  @!P1 IADD3 R5, P2, PT, R4, R57, RZ ;  /* 0x0000003904059210 */ /* 0x000fc80007f5e0ff */
[----:B------:R-:W-:Y:S02]  /*8a20*/  @!P1 LEA.HI.X.SX32 R62, R4, RZ, 0x1, P2 ;  /* 0x000000ff043e9211 */ /* 0x000fe400010f0eff */
[----:B------:R-:W-:Y:S01]  /*8a30*/  @!P1 LEA R4, P2, R5, UR4, 0x2 ;  /* 0x0000000405049c11 */ /* 0x000fe2000f8410ff */
[----:B------:R-:W-:-:S03]  /*8a40*/  VIADD R59, R57, 0x1c0 ;  /* 0x000001c0393b7836 */ /* 0x000fc60000000000 */
[----:B------:R-:W-:-:S05]  /*8a50*/  @!P1 LEA.HI.X R5, R5, UR5, R62, 0x2, P2 ;  /* 0x0000000505059c11 */ /* 0x000fca00090f143e */
[----:B------:R1:W5:Y:S01]  /*8a60*/  @!P1 LDG.E R54, desc[UR6][R4.64+0x680] ;  /* 0x0006800604369981 */ /* 0x000362000c1e1900 */
[----:B------:R-:W-:Y:S01]  /*8a70*/  ISETP.GE.AND P1, PT, R59, R60, PT ;  /* 0x0000003c3b00720c */ /* 0x000fe20003f26270 */
[----:B------:R-:W-:-:S05]  /*8a80*/  VIADD R59, R57, 0x200 ;  /* 0x00000200393b7836 */ /* 0x000fca0000000000 */
[----:B------:R-:W-:-:S07]  /*8a90*/  ISETP.GE.AND P3, PT, R59, R60, PT ;  /* 0x0000003c3b00720c */ /* 0x000fce0003f66270 */
[----:B0-----:R-:W-:-:S05]  /*8aa0*/  @!P1 IMAD R2, R42, 0x1980, RZ ;  /* 0x000019802a029824 */ /* 0x001fca00078e02ff */
[C---:B------:R-:W-:Y:S01]  /*8ab0*/  @!P1 IADD3 R3, P2, PT, R2.reuse, R57, RZ ;  /* 0x0000003902039210 */ /* 0x040fe20007f5e0ff */
[----:B------:R-:W0:Y:S03]  /*8ac0*/  @!P3 S2R R59, SR_TID.X ;  /* 0x00000000003bb919 */ /* 0x000e260000002100 */
[----:B------:R-:W-:Y:S02]  /*8ad0*/  @!P1 LEA.HI.X.SX32 R62, R2, RZ, 0x1, P2 ;  /* 0x000000ff023e9211 */ /* 0x000fe400010f0eff */
[----:B------:R-:W-:Y:S01]  /*8ae0*/  @!P1 LEA R2, P2, R3, UR4, 0x2 ;  /* 0x0000000403029c11 */ /* 0x000fe2000f8410ff */
[----:B-1----:R-:W-:-:S03]  /*8af0*/  VIADD R5, R57, 0x1e0 ;  /* 0x000001e039057836 */ /* 0x002fc60000000000 */
[----:B------:R-:W-:-:S05]  /*8b00*/  @!P1 LEA.HI.X R3, R3, UR5, R62, 0x2, P2 ;  /* 0x0000000503039c11 */ /* 0x000fca00090f143e */
[----:B------:R0:W5:Y:S01]  /*8b10*/  @!P1 LDG.E R51, desc[UR6][R2.64+0x700] ;  /* 0x0007000602339981 */ /* 0x000162000c1e1900 */
[----:B------:R-:W-:-:S13]  /*8b20*/  ISETP.GE.AND P1, PT, R5, R60, PT ;  /* 0x0000003c0500720c */ /* 0x000fda0003f26270 */
[----:B------:R-:W-:-:S05]  /*8b30*/  @!P1 IMAD R4, R42, 0x1980, RZ ;  /* 0x000019802a049824 */ /* 0x000fca00078e02ff */
[C---:B------:R-:W-:Y:S02]  /*8b40*/  @!P1 IADD3 R5, P2, PT, R4.reuse, R57, RZ ;  /* 0x0000003904059210 */ /* 0x040fe40007f5e0ff */
[----:B0-----:R-:W-:Y:S02]  /*8b50*/  @!P3 LOP3.LUT R2, R59, 0x3e0, RZ, 0xc0, !PT ;  /* 0x000003e03b02b812 */ /* 0x001fe400078ec0ff */
[----:B------:R-:W-:Y:S02]  /*8b60*/  @!P1 LEA.HI.X.SX32 R60, R4, RZ, 0x1, P2 ;  /* 0x000000ff043c9211 */ /* 0x000fe400010f0eff */
[----:B------:R-:W-:Y:S02]  /*8b70*/  @!P1 LEA R4, P2, R5, UR4, 0x2 ;  /* 0x0000000405049c11 */ /* 0x000fe4000f8410ff */
[----:B------:R-:W-:Y:S01]  /*8b80*/  @!P3 LOP3.LUT R59, R59, 0x1f, RZ, 0xc0, !PT ;  /* 0x0000001f3b3bb812 */ /* 0x000fe200078ec0ff */
[----:B------:R-:W-:Y:S01]  /*8b90*/  @!P3 IMAD R3, R42, 0x1980, RZ ;  /* 0x000019802a03b824 */ /* 0x000fe200078e02ff */
[----:B------:R-:W-:-:S03]  /*8ba0*/  @!P1 LEA.HI.X R5, R5, UR5, R60, 0x2, P2 ;  /* 0x0000000505059c11 */ /* 0x000fc600090f143c */
[----:B------:R-:W-:Y:S02]  /*8bb0*/  @!P3 IMAD R2, R2, 0x11, R59 ;  /* 0x000000110202b824 */ /* 0x000fe400078e023b */
[----:B------:R1:W5:Y:S03]  /*8bc0*/  @!P1 LDG.E R58, desc[UR6][R4.64+0x780] ;  /* 0x00078006043a9981 */ /* 0x000366000c1e1900 */
[----:B------:R-:W-:-:S04]  /*8bd0*/  @!P3 IADD3 R59, P1, PT, R3, R2, RZ ;  /* 0x00000002033bb210 */ /* 0x000fc80007f3e0ff */
[----:B------:R-:W-:Y:S02]  /*8be0*/  @!P3 LEA.HI.X.SX32 R60, R3, RZ, 0x1, P1 ;  /* 0x000000ff033cb211 */ /* 0x000fe400008f0eff */
[----:B------:R-:W-:-:S04]  /*8bf0*/  @!P3 LEA R2, P1, R59, UR4, 0x2 ;  /* 0x000000043b02bc11 */ /* 0x000fc8000f8210ff */
[----:B------:R-:W-:-:S05]  /*8c00*/  @!P3 LEA.HI.X R3, R59, UR5, R60, 0x2, P1 ;  /* 0x000000053b03bc11 */ /* 0x000fca00088f143c */
[----:B------:R1:W5:Y:S04]  /*8c10*/  @!P3 LDG.E R57, desc[UR6][R2.64+0x800] ;  /* 0x000800060239b981 */ /* 0x000368000c1e1900 */
.L_x_113:
[----:B------:R-:W-:Y:S08]  /*8c20*/  BAR.SYNC.DEFER_BLOCKING 0x0 ;  /* 0x0000000000007b1d */ /* 0x000ff00000010000 */
[----:B------:R-:W2:Y:S01]  /*8c30*/  S2UR UR5, SR_CgaCtaId ;  /* 0x00000000000579c3 */ /* 0x000ea20000008800 */
[----:B------:R-:W-:Y:S01]  /*8c40*/  UMOV UR4, 0x400 ;  /* 0x0000040000047882 */ /* 0x000fe20000000000 */
[----:B01----:R-:W0:Y:S01]  /*8c50*/  S2R R2, SR_TID.X ;  /* 0x0000000000027919 */ /* 0x003e220000002100 */
[----:B-----5:R1:W-:Y:S04]  /*8c60*/  STS [R40+-0x4], R41 ;  /* 0xfffffc2928007388 */ /* 0x0203e80000000800 */
[----:B------:R1:W-:Y:S01]  /*8c70*/  STS [R39+-0x4], R44 ;  /* 0xfffffc2c27007388 */ /* 0x0003e20000000800 */
[----:B--2---:R-:W-:-:S03]  /*8c80*/  ULEA UR4, UR5, UR4, 0x18 ;  /* 0x0000000405047291 */ /* 0x004fc6000f8ec0ff */
[----:B------:R1:W-:Y:S04]  /*8c90*/  STS [R38+-0x4], R43 ;  /* 0xfffffc2b26007388 */ /* 0x0003e80000000800 */
        /* <DEDUP_REMOVED lines=13> */
[----:B------:R1:W-:Y:S01]  /*8d70*/  STS [R24+-0x4], R57 ;  /* 0xfffffc3918007388 */ /* 0x0003e20000000800 */
[----:B------:R-:W-:Y:S06]  /*8d80*/  BAR.SYNC.DEFER_BLOCKING 0x0 ;  /* 0x0000000000007b1d */ /* 0x000fec0000010000 */
[----:B0-----:R-:W-:Y:S05]  /*8d90*/  @P0 BRA `(.L_x_114) ;  /* 0x00000008006c0947 */ /* 0x001fea0003800000 */
[----:B------:R-:W-:Y:S01]  /*8da0*/  LEA R21, R21, UR4, 0x3 ;  /* 0x0000000415157c11 */ /* 0x000fe2000f8e18ff */
[----:B------:R-:W-:Y:S01]  /*8db0*/  LDS R3, [R22] ;  /* 0x0000000016037984 */ /* 0x000fe20000000800 */
[----:B------:R-:W0:Y:S01]  /*8dc0*/  LDCU.64 UR8, c[0x0][0x3b0] ;  /* 0x00007600ff0877ac */ /* 0x000e220008000a00 */
[----:B-1----:R-:W-:Y:S02]  /*8dd0*/  LEA R26, R20, UR4, 0x3 ;  /* 0x00000004141a7c11 */ /* 0x002fe4000f8e18ff */
[----:B------:R-:W1:Y:S01]  /*8de0*/  LDS.64 R4, [R21+0x6600] ;  /* 0x0066000015047984 */ /* 0x000e620000000a00 */
[----:B------:R-:W-:Y:S02]  /*8df0*/  LEA R19, R19, UR4, 0x3 ;  /* 0x0000000413137c11 */ /* 0x000fe4000f8e18ff */
[----:B------:R-:W-:Y:S02]  /*8e00*/  LEA R17, R17, UR4, 0x3 ;  /* 0x0000000411117c11 */ /* 0x000fe4000f8e18ff */
[----:B------:R-:W-:-:S02]  /*8e10*/  LEA R15, R15, UR4, 0x3 ;  /* 0x000000040f0f7c11 */ /* 0x000fc4000f8e18ff */
[----:B------:R-:W-:Y:S02]  /*8e20*/  LEA R13, R13, UR4, 0x3 ;  /* 0x000000040d0d7c11 */ /* 0x000fe4000f8e18ff */
[----:B------:R-:W-:Y:S02]  /*8e30*/  LEA R11, R11, UR4, 0x3 ;  /* 0x000000040b0b7c11 */ /* 0x000fe4000f8e18ff */
[----:B------:R-:W-:Y:S02]  /*8e40*/  LEA R9, R9, UR4, 0x3 ;  /* 0x0000000409097c11 */ /* 0x000fe4000f8e18ff */
[----:B------:R-:W-:Y:S02]  /*8e50*/  LEA R7, R7, UR4, 0x3 ;  /* 0x0000000407077c11 */ /* 0x000fe4000f8e18ff */
[----:B-1----:R-:W-:-:S05]  /*8e60*/  IADD3 R4, P0, PT, R4, R2, RZ ;  /* 0x0000000204047210 */ /* 0x002fca0007f1e0ff */
[----:B------:R-:W-:Y:S01]  /*8e70*/  IMAD.X R5, RZ, RZ, R5, P0 ;  /* 0x000000ffff057224 */ /* 0x000fe200000e0605 */
[----:B0-----:R-:W-:-:S04]  /*8e80*/  LEA R24, P0, R4, UR8, 0x2 ;  /* 0x0000000804187c11 */ /* 0x001fc8000f8010ff */
[----:B------:R-:W-:-:S05]  /*8e90*/  LEA.HI.X R25, R4, UR9, R5, 0x2, P0 ;  /* 0x0000000904197c11 */ /* 0x000fca00080f1405 */
[----:B------:R-:W-:Y:S01]  /*8ea0*/  STG.E desc[UR6][R24.64], R3 ;  /* 0x0000000318007986 */ /* 0x000fe2000c101906 */
[----:B------:R-:W-:-:S03]  /*8eb0*/  NOP ;  /* 0x0000000000007918 */ /* 0x000fc60000000000 */
[----:B------:R0:W1:Y:S04]  /*8ec0*/  LDS.64 R4, [R26+0x6600] ;  /* 0x006600001a047984 */ /* 0x0000680000000a00 */
[----:B------:R-:W2:Y:S01]  /*8ed0*/  LDS R23, [R22+0x600] ;  /* 0x0006000016177984 */ /* 0x000ea20000000800 */
[----:B0-----:R-:W-:Y:S02]  /*8ee0*/  LEA R26, R18, UR4, 0x3 ;  /* 0x00000004121a7c11 */ /* 0x001fe4000f8e18ff */
[----:B-1----:R-:W-:-:S05]  /*8ef0*/  IADD3 R4, P0, PT, R4, R2, RZ ;  /* 0x0000000204047210 */ /* 0x002fca0007f1e0ff */
[----:B------:R-:W-:Y:S01]  /*8f00*/  IMAD.X R5, RZ, RZ, R5, P0 ;  /* 0x000000ffff057224 */ /* 0x000fe200000e0605 */
[----:B------:R-:W-:-:S04]  /*8f10*/  LEA R20, P0, R4, UR8, 0x2 ;  /* 0x0000000804147c11 */ /* 0x000fc8000f8010ff */
[----:B------:R-:W-:-:S05]  /*8f20*/  LEA.HI.X R21, R4, UR9, R5, 0x2, P0 ;  /* 0x0000000904157c11 */ /* 0x000fca00080f1405 */
[----:B--2---:R-:W-:Y:S01]  /*8f30*/  STG.E desc[UR6][R20.64+0x600], R23 ;  /* 0x0006001714007986 */ /* 0x004fe2000c101906 */
[----:B------:R-:W-:-:S03]  /*8f40*/  NOP ;  /* 0x0000000000007918 */ /* 0x000fc60000000000 */
[----:B------:R-:W0:Y:S04]  /*8f50*/  LDS.64 R4, [R19+0x6600] ;  /* 0x0066000013047984 */ /* 0x000e280000000a00 */
[----:B------:R-:W1:Y:S01]  /*8f60*/  LDS R3, [R22+0xc00] ;  /* 0x000c000016037984 */ /* 0x000e620000000800 */
[----:B0-----:R-:W-:-:S05]  /*8f70*/  IADD3 R4, P0, PT, R4, R2, RZ ;  /* 0x0000000204047210 */ /* 0x001fca0007f1e0ff */
[----:B------:R-:W-:Y:S01]  /*8f80*/  IMAD.X R5, RZ, RZ, R5, P0 ;  /* 0x000000ffff057224 */ /* 0x000fe200000e0605 */
[----:B------:R-:W-:-:S04]  /*8f90*/  LEA R24, P0, R4, UR8, 0x2 ;  /* 0x0000000804187c11 */ /* 0x000fc8000f8010ff */
[----:B------:R-:W-:-:S05]  /*8fa0*/  LEA.HI.X R25, R4, UR9, R5, 0x2, P0 ;  /* 0x0000000904197c11 */ /* 0x000fca00080f1405 */
[----:B-1----:R0:W-:Y:S01]  /*8fb0*/  STG.E desc[UR6][R24.64+0xc00], R3 ;  /* 0x000c000318007986 */ /* 0x0021e2000c101906 */
[----:B------:R-:W-:-:S03]  /*8fc0*/  NOP ;  /* 0x0000000000007918 */ /* 0x000fc60000000000 */
[----:B------:R-:W1:Y:S04]  /*8fd0*/  LDS.64 R4, [R26+0x6600] ;  /* 0x006600001a047984 */ /* 0x000e680000000a00 */
        /* <DEDUP_REMOVED lines=99> */
[----:B-1----:R-:W-:Y:S01]  /*9610*/  STG.E desc[UR6][R10.64+0x5400], R3 ;  /* 0x005400030a007986 */ /* 0x002fe2000c101906 */
[----:B------:R-:W-:-:S03]  /*9620*/  NOP ;  /* 0x0000000000007918 */ /* 0x000fc60000000000 */
[----:B------:R-:W0:Y:S04]  /*9630*/  LDS.64 R4, [R12+0x6600] ;  /* 0x006600000c047984 */ /* 0x000e280000000a00 */
[----:B------:R-:W1:Y:S01]  /*9640*/  LDS R9, [R22+0x5a00] ;  /* 0x005a000016097984 */ /* 0x000e620000000800 */
[----:B0-----:R-:W-:-:S05]  /*9650*/  IADD3 R4, P0, PT, R4, R2, RZ ;  /* 0x0000000204047210 */ /* 0x001fca0007f1e0ff */
[----:B------:R-:W-:Y:S01]  /*9660*/  IMAD.X R5, RZ, RZ, R5, P0 ;  /* 0x000000ffff057224 */ /* 0x000fe200000e0605 */
[----:B------:R-:W-:-:S04]  /*9670*/  LEA R6, P0, R4, UR8, 0x2 ;  /* 0x0000000804067c11 */ /* 0x000fc8000f8010ff */
[----:B------:R-:W-:Y:S02]  /*9680*/  LEA.HI.X R7, R4, UR9, R5, 0x2, P0 ;  /* 0x0000000904077c11 */ /* 0x000fe400080f1405 */
[----:B------:R-:W-:-:S03]  /*9690*/  LEA R4, R0, UR4, 0x3 ;  /* 0x0000000400047c11 */ /* 0x000fc6000f8e18ff */
[----:B-1----:R-:W-:Y:S01]  /*96a0*/  STG.E desc[UR6][R6.64+0x5a00], R9 ;  /* 0x005a000906007986 */ /* 0x002fe2000c101906 */
        /* <DEDUP_REMOVED lines=8> */
[----:B------:R-:W-:Y:S01]  /*9730*/  NOP ;  /* 0x0000000000007918 */ /* 0x000fe20000000000 */
[----:B------:R-:W-:Y:S05]  /*9740*/  EXIT ;  /* 0x000000000000794d */ /* 0x000fea0003800000 */
.L_x_114:
[----:B------:R-:W-:Y:S01]  /*9750*/  LEA R21, R21, UR4, 0x3 ;  /* 0x0000000415157c11 */ /* 0x000fe2000f8e18ff */
[----:B------:R-:W-:Y:S01]  /*9760*/  IMAD R23, R42, -0x1980, R23 ;  /* 0xffffe6802a177824 */ /* 0x000fe200078e0217 */
[----:B-1----:R-:W-:Y:S01]  /*9770*/  LEA R26, R20, UR4, 0x3 ;  /* 0x00000004141a7c11 */ /* 0x002fe2000f8e18ff */
[C---:B------:R-:W-:Y:S01]  /*9780*/  VIADD R20, R2.reuse, 0x180 ;  /* 0x0000018002147836 */ /* 0x040fe20000000000 */
[----:B------:R-:W-:Y:S01]  /*9790*/  LEA R19, R19, UR4, 0x3 ;  /* 0x0000000413137c11 */ /* 0x000fe2000f8e18ff */
[----:B------:R-:W0:Y:S01]  /*97a0*/  LDS.64 R4, [R21+0x6600] ;  /* 0x0066000015047984 */ /* 0x000e220000000a00 */
[----:B------:R-:W-:Y:S02]  /*97b0*/  ISETP.GE.AND P1, PT, R2, R23, PT ;  /* 0x000000170200720c */ /* 0x000fe40003f26270 */
[----:B------:R-:W-:Y:S02]  /*97c0*/  LEA R17, R17, UR4, 0x3 ;  /* 0x0000000411117c11 */ /* 0x000fe4000f8e18ff */
[----:B------:R-:W-:-:S02]  /*97d0*/  LEA R15, R15, UR4, 0x3 ;  /* 0x000000040f0f7c11 */ /* 0x000fc4000f8e18ff */
[----:B------:R-:W-:Y:S02]  /*97e0*/  LEA R13, R13, UR4, 0x3 ;  /* 0x000000040d0d7c11 */ /* 0x000fe4000f8e18ff */
[----:B------:R-:W-:Y:S02]  /*97f0*/  LEA R11, R11, UR4, 0x3 ;  /* 0x000000040b0b7c11 */ /* 0x000fe4000f8e18ff */
[----:B------:R-:W-:Y:S02]  /*9800*/  LEA R9, R9, UR4, 0x3 ;  /* 0x0000000409097c11 */ /* 0x000fe4000f8e18ff */
[----:B------:R-:W-:Y:S01]  /*9810*/  LEA R7, R7, UR4, 0x3 ;  /* 0x0000000407077c11 */ /* 0x000fe2000f8e18ff */
[----:B------:R-:W1:Y:S01]  /*9820*/  @!P1 LDS R3, [R22] ;  /* 0x0000000016039984 */ /* 0x000e620000000800 */
[----:B------:R-:W2:Y:S01]  /*9830*/  @!P1 LDC.64 R24, c[0x0][0x3b0] ;  /* 0x0000ec00ff189b82 */ /* 0x000ea20000000a00 */
[----:B0-----:R-:W-:-:S05]  /*9840*/  @!P1 IADD3 R4, P0, PT, R4, R2, RZ ;  /* 0x0000000204049210 */ /* 0x001fca0007f1e0ff */
[----:B------:R-:W-:Y:S01]  /*9850*/  @!P1 IMAD.X R5, RZ, RZ, R5, P0 ;  /* 0x000000ffff059224 */ /* 0x000fe200000e0605 */
[----:B--2---:R-:W-:-:S04]  /*9860*/  @!P1 LEA R24, P0, R4, R24, 0x2 ;  /* 0x0000001804189211 */ /* 0x004fc800078010ff */
[----:B------:R-:W-:-:S05]  /*9870*/  @!P1 LEA.HI.X R25, R4, R25, R5, 0x2, P0 ;  /* 0x0000001904199211 */ /* 0x000fca00000f1405 */
[----:B-1----:R0:W-:Y:S01]  /*9880*/  @!P1 STG.E desc[UR6][R24.64], R3 ;  /* 0x0000000318009986 */ /* 0x0021e2000c101906 */
[----:B------:R-:W-:-:S03]  /*9890*/  NOP ;  /* 0x0000000000007918 */ /* 0x000fc60000000000 */
[----:B------:R1:W2:Y:S01]  /*98a0*/  LDS.64 R4, [R26+0x6600] ;  /* 0x006600001a047984 */ /* 0x0002a20000000a00 */
[----:B------:R-:W-:Y:S01]  /*98b0*/  ISETP.GE.AND P1, PT, R20, R23, PT ;  /* 0x000000171400720c */ /* 0x000fe20003f26270 */
[----:B0-----:R-:W-:Y:S01]  /*98c0*/  VIADD R24, R2, 0x300 ;  /* 0x0000030002187836 */ /* 0x001fe20000000000 */
[----:B-1----:R-:W-:Y:S01]  /*98d0*/  LEA R26, R18, UR4, 0x3 ;  /* 0x00000004121a7c11 */ /* 0x002fe2000f8e18ff */
[----:B------:R-:W-:-:S10]  /*98e0*/  VIADD R18, R2, 0x480 ;  /* 0x0000048002127836 */ /* 0x000fd40000000000 */
[----:B------:R-:W0:Y:S01]  /*98f0*/  @!P1 LDS R27, [R22+0x600] ;  /* 0x00060000161b9984 */ /* 0x000e220000000800 */
[----:B------:R-:W1:Y:S01]  /*9900*/  @!P1 LDC.64 R20, c[0x0][0x3b0] ;  /* 0x0000ec00ff149b82 */ /* 0x000e620000000a00 */
[----:B--2---:R-:W-:-:S05]  /*9910*/  @!P1 IADD3 R4, P0, PT, R4, R2, RZ ;  /* 0x0000000204049210 */ /* 0x004fca0007f1e0ff */
[----:B------:R-:W-:Y:S01]  /*9920*/  @!P1 IMAD.X R5, RZ, RZ, R5, P0 ;  /* 0x000000ffff059224 */ /* 0x000fe200000e0605 */
[----:B-1----:R-:W-:-:S04]  /*9930*/  @!P1 LEA R20, P0, R4, R20, 0x2 ;  /* 0x0000001404149211 */ /* 0x002fc800078010ff */
[----:B------:R-:W-:-:S05]  /*9940*/  @!P1 LEA.HI.X R21, R4, R21, R5, 0x2, P0 ;  /* 0x0000001504159211 */ /* 0x000fca00000f1405 */
[----:B0-----:R0:W-:Y:S01]  /*9950*/  @!P1 STG.E desc[UR6][R20.64+0x600], R27 ;  /* 0x0006001b14009986 */ /* 0x0011e2000c101906 */
[----:B------:R-:W-:-:S03]  /*9960*/  NOP ;  /* 0x0000000000007918 */ /* 0x000fc60000000000 */
[----:B------:R-:W1:Y:S01]  /*9970*/  LDS.64 R4, [R19+0x6600] ;  /* 0x0066000013047984 */ /* 0x000e620000000a00 */
[----:B------:R-:W-:Y:S01]  /*9980*/  ISETP.GE.AND P1, PT, R24, R23, PT ;  /* 0x000000171800720c */ /* 0x000fe20003f26270 */
[----:B0-----:R-:W-:-:S12]  /*9990*/  VIADD R20, R2, 0x600 ;  /* 0x0000060002147836 */ /* 0x001fd80000000000 */
[----:B------:R-:W0:Y:S01]  /*99a0*/  @!P1 LDS R3, [R22+0xc00] ;  /* 0x000c000016039984 */ /* 0x000e220000000800 */
[----:B------:R-:W2:Y:S01]  /*99b0*/  @!P1 LDC.64 R24, c[0x0][0x3b0] ;  /* 0x0000ec00ff189b82 */ /* 0x000ea20000000a00 */
[----:B-1----:R-:W-:-:S05]  /*99c0*/  @!P1 IADD3 R4, P0, PT, R4, R2, RZ ;  /* 0x0000000204049210 */ /* 0x002fca0007f1e0ff */
[----:B------:R-:W-:Y:S01]  /*99d0*/  @!P1 IMAD.X R5, RZ, RZ, R5, P0 ;  /* 0x000000ffff059224 */ /* 0x000fe200000e0605 */
[----:B--2---:R-:W-:-:S04]  /*99e0*/  @!P1 LEA R24, P0, R4, R24, 0x2 ;  /* 0x0000001804189211 */ /* 0x004fc800078010ff */
[----:B------:R-:W-:-:S05]  /*99f0*/  @!P1 LEA.HI.X R25, R4, R25, R5, 0x2, P0 ;  /* 0x0000001904199211 */ /* 0x000fca00000f1405 */
[----:B0-----:R0:W-:Y:S01]  /*9a00*/  @!P1 STG.E desc[UR6][R24.64+0xc00], R3 ;  /* 0x000c000318009986 */ /* 0x0011e2000c101906 */
[----:B------:R-:W-:-:S03]  /*9a10*/  NOP ;  /* 0x0000000000007918 */ /* 0x000fc60000000000 */
[----:B------:R-:W1:Y:S01]  /*9a20*/  LDS.64 R4, [R26+0x6600] ;  /* 0x006600001a047984 */ /* 0x000e620000000a00 */
[----:B------:R-:W-:Y:S02]  /*9a30*/  ISETP.GE.AND P1, PT, R18, R23, PT ;  /* 0x000000171200720c */ /* 0x000fe40003f26270 */
[----:B0-----:R-:W-:Y:S01]  /*9a40*/  LEA R24, R16, UR4, 0x3 ;  /* 0x0000000410187c11 */ /* 0x001fe2000f8e18ff */
[----:B------:R-:W-:-:S10]  /*9a50*/  VIADD R16, R2, 0x780 ;  /* 0x0000078002107836 */ /* 0x000fd40000000000 */
        /* <DEDUP_REMOVED lines=33> */
[----:B0-----:R-:W-:-:S11]  /*9c70*/  LOP3.LUT R16, R2, 0xc00, RZ, 0xfc, !PT ;  /* 0x00000c0002107812 */ /* 0x001fd600078efcff */
        /* <DEDUP_REMOVED lines=87> */
[----:B0-----:R-:W-:Y:S01]  /*a1f0*/  @!P1 STG.E desc[UR6][R8.64+0x4e00], R15 ;  /* 0x004e000f08009986 */ /* 0x001fe2000c101906 */
[----:B------:R-:W-:-:S03]  /*a200*/  NOP ;  /* 0x0000000000007918 */ /* 0x000fc60000000000 */
[----:B------:R-:W0:Y:S01]  /*a210*/  LDS.64 R4, [R7+0x6600] ;  /* 0x0066000007047984 */ /* 0x000e220000000a00 */
[----:B------:R-:W-:-:S13]  /*a220*/  ISETP.GE.AND P1, PT, R10, R23, PT ;  /* 0x000000170a00720c */ /* 0x000fda0003f26270 */
[----:B------:R-:W1:Y:S01]  /*a230*/  @!P1 LDS R3, [R22+0x5400] ;  /* 0x0054000016039984 */ /* 0x000e620000000800 */
[----:B------:R-:W2:Y:S01]  /*a240*/  @!P1 LDC.64 R10, c[0x0][0x3b0] ;  /* 0x0000ec00ff0a9b82 */ /* 0x000ea20000000a00 */
[----:B0-----:R-:W-:-:S05]  /*a250*/  @!P1 IADD3 R4, P0, PT, R4, R2, RZ ;  /* 0x0000000204049210 */ /* 0x001fca0007f1e0ff */
[----:B------:R-:W-:Y:S01]  /*a260*/  @!P1 IMAD.X R5, RZ, RZ, R5, P0 ;  /* 0x000000ffff059224 */ /* 0x000fe200000e0605 */
[----:B--2---:R-:W-:-:S04]  /*a270*/  @!P1 LEA R10, P0, R4, R10, 0x2 ;  /* 0x0000000a040a9211 */ /* 0x004fc800078010ff */
[----:B------:R-:W-:-:S05]  /*a280*/  @!P1 LEA.HI.X R11, R4, R11, R5, 0x2, P0 ;  /* 0x0000000b040b9211 */ /* 0x000fca00000f1405 */
[----:B-1----:R-:W-:Y:S01]  /*a290*/  @!P1 STG.E desc[UR6][R10.64+0x5400], R3 ;  /* 0x005400030a009986 */ /* 0x002fe2000c101906 */
        /* <DEDUP_REMOVED lines=8> */
[----:B------:R-:W-:Y:S02]  /*a320*/  @!P1 LEA.HI.X R7, R4, R7, R5, 0x2, P0 ;  /* 0x0000000704079211 */ /* 0x000fe400000f1405 */
[----:B------:R-:W-:Y:S02]  /*a330*/  LEA R5, R0, UR4, 0x3 ;  /* 0x0000000400057c11 */ /* 0x000fe4000f8e18ff */
[----:B------:R-:W-:Y:S01]  /*a340*/  LOP3.LUT R0, R2, 0x1800, RZ, 0xfc, !PT ;  /* 0x0000180002007812 */ /* 0x000fe200078efcff */
[----:B-1----:R-:W-:Y:S01]  /*a350*/  @!P1 STG.E desc[UR6][R6.64+0x5a00], R9 ;  /* 0x005a000906009986 */ /* 0x002fe2000c101906 */
[----:B------:R-:W-:-:S03]  /*a360*/  NOP ;  /* 0x0000000000007918 */ /* 0x000fc60000000000 */
[----:B------:R-:W0:Y:S01]  /*a370*/  LDS.64 R4, [R5+0x6600] ;  /* 0x0066000005047984 */ /* 0x000e220000000a00 */
[----:B------:R-:W-:-:S13]  /*a380*/  ISETP.GE.AND P1, PT, R0, R23, PT ;  /* 0x000000170000720c */ /* 0x000fda0003f26270 */
[----:B------:R-:W1:Y:S01]  /*a390*/  @!P1 LDS R11, [R22+0x6000] ;  /* 0x00600000160b9984 */ /* 0x000e620000000800 */
[----:B------:R-:W2:Y:S01]  /*a3a0*/  @!P1 LDC.64 R12, c[0x0][0x3b0] ;  /* 0x0000ec00ff0c9b82 */ /* 0x000ea20000000a00 */
[----:B0-----:R-:W-:-:S05]  /*a3b0*/  IADD3 R0, P0, PT, R4, R2, RZ ;  /* 0x0000000204007210 */ /* 0x001fca0007f1e0ff */
[----:B------:R-:W-:Y:S01]  /*a3c0*/  IMAD.X R4, RZ, RZ, R5, P0 ;  /* 0x000000ffff047224 */ /* 0x000fe200000e0605 */
[----:B--2---:R-:W-:-:S04]  /*a3d0*/  @!P1 LEA R2, P0, R0, R12, 0x2 ;  /* 0x0000000c00029211 */ /* 0x004fc800078010ff */
[----:B------:R-:W-:-:S05]  /*a3e0*/  @!P1 LEA.HI.X R3, R0, R13, R4, 0x2, P0 ;  /* 0x0000000d00039211 */ /* 0x000fca00000f1404 */
[----:B-1----:R-:W-:Y:S01]  /*a3f0*/  @!P1 STG.E desc[UR6][R2.64+0x6000], R11 ;  /* 0x0060000b02009986 */ /* 0x002fe2000c101906 */
[----:B------:R-:W-:Y:S01]  /*a400*/  NOP ;  /* 0x0000000000007918 */ /* 0x000fe20000000000 */
[----:B------:R-:W-:Y:S05]  /*a410*/  EXIT ;  /* 0x000000000000794d */ /* 0x000fea0003800000 */
.L_x_30:
[----:B------:R-:W-:Y:S02]  /*a420*/  IMAD.MOV.U32 R58, RZ, RZ, R39 ;  /* 0x000000ffff3a7224 */ /* 0x000fe400078e0027 */
[----:B------:R-:W-:Y:S02]  /*a430*/  IMAD.MOV.U32 R49, RZ, RZ, 0x1 ;  /* 0x00000001ff317424 */ /* 0x000fe400078e00ff */
[----:B------:R-:W-:Y:S02]  /*a440*/  IMAD.MOV.U32 R60, RZ, RZ, RZ ;  /* 0x000000ffff3c7224 */ /* 0x000fe400078e00ff */
[----:B------:R-:W-:-:S07]  /*a450*/  IMAD.MOV.U32 R47, RZ, RZ, -0x1 ;  /* 0xffffffffff2f7424 */ /* 0x000fce00078e00ff */
[----:B------:R-:W-:Y:S05]  /*a460*/  WARPSYNC.COLLECTIVE R47, `(.L_x_115) ;  /* 0x000000002f087348 */ /* 0x000fea0003c00000 */
[----:B------:R0:W1:Y:S02]  /*a470*/  SHFL.UP P0, R46, R58, R49, R60 ;  /* 0x040000313a2e7389 */ /* 0x000064000000003c */
[----:B01----:R-:W-:Y:S05]  /*a480*/  ENDCOLLECTIVE ;  /* 0x000000000000791b */ /* 0x003fea0003800000 */
.L_x_115:
[----:B------:R-:W-:Y:S02]  /*a490*/  IMAD.MOV.U32 R49, RZ, RZ, 0x2 ;  /* 0x00000002ff317424 */ /* 0x000fe400078e00ff */
[----:B------:R-:W-:-:S04]  /*a4a0*/  IMAD.MOV.U32 R40, RZ, RZ, R46 ;  /* 0x000000ffff287224 */ /* 0x000fc800078e002e */
[----:B------:R-:W-:-:S04]  /*a4b0*/  @P0 IMAD.IADD R40, R39, 0x1, R40 ;  /* 0x0000000127280824 */ /* 0x000fc800078e0228 */
[----:B------:R-:W-:-:S07]  /*a4c0*/  IMAD.MOV.U32 R58, RZ, RZ, R40 ;  /* 0x000000ffff3a7224 */ /* 0x000fce00078e0028 */
[----:B------:R-:W-:Y:S05]  /*a4d0*/  WARPSYNC.COLLECTIVE R47, `(.L_x_116) ;  /* 0x000000002f087348 */ /* 0x000fea0003c00000 */
[----:B------:R0:W1:Y:S02]  /*a4e0*/  SHFL.UP P0, R46, R58, R49, R60 ;  /* 0x040000313a2e7389 */ /* 0x000064000000003c */
[----:B01----:R-:W-:Y:S05]  /*a4f0*/  ENDCOLLECTIVE ;  /* 0x000000000000791b */ /* 0x003fea0003800000 */
.L_x_116:
[----:B------:R-:W-:Y:S02]  /*a500*/  IMAD.MOV.U32 R49, RZ, RZ, 0x4 ;  /* 0x00000004ff317424 */ /* 0x000fe400078e00ff */
[----:B------:R-:W-:-:S04]  /*a510*/  IMAD.MOV.U32 R43, RZ, RZ, R46 ;  /* 0x000000ffff2b7224 */ /* 0x000fc800078e002e */
[----:B------:R-:W-:-:S04]  /*a520*/  @P0 IMAD.IADD R43, R40, 0x1, R43 ;  /* 0x00000001282b0824 */ /* 0x000fc800078e022b */
[----:B------:R-:W-:-:S07]  /*a530*/  IMAD.MOV.U32 R58, RZ, RZ, R43 ;  /* 0x000000ffff3a7224 */ /* 0x000fce00078e002b */
[----:B------:R-:W-:Y:S05]  /*a540*/  WARPSYNC.COLLECTIVE R47, `(.L_x_117) ;  /* 0x000000002f087348 */ /* 0x000fea0003c00000 */
[----:B------:R0:W1:Y:S02]  /*a550*/  SHFL.UP P0, R46, R58, R49, R60 ;  /* 0x040000313a2e7389 */ /* 0x000064000000003c */
[----:B01----:R-:W-:Y:S05]  /*a560*/  ENDCOLLECTIVE ;  /* 0x000000000000791b */ /* 0x003fea0003800000 */
.L_x_117:
[----:B------:R-:W-:Y:S02]  /*a570*/  IMAD.MOV.U32 R49, RZ, RZ, 0x8 ;  /* 0x00000008ff317424 */ /* 0x000fe400078e00ff */
[----:B------:R-:W-:-:S04]  /*a580*/  IMAD.MOV.U32 R44, RZ, RZ, R46 ;  /* 0x000000ffff2c7224 */ /* 0x000fc800078e002e */
[----:B------:R-:W-:-:S04]  /*a590*/  @P0 IMAD.IADD R44, R43, 0x1, R44 ;  /* 0x000000012b2c0824 */ /* 0x000fc800078e022c */
[----:B------:R-:W-:-:S07]  /*a5a0*/  IMAD.MOV.U32 R58, RZ, RZ, R44 ;  /* 0x000000ffff3a7224 */ /* 0x000fce00078e002c */
[----:B------:R-:W-:Y:S05]  /*a5b0*/  WARPSYNC.COLLECTIVE R47, `(.L_x_118) ;  /* 0x000000002f087348 */ /* 0x000fea0003c00000 */
[----:B------:R0:W1:Y:S02]  /*a5c0*/  SHFL.UP P0, R46, R58, R49, R60 ;  /* 0x040000313a2e7389 */ /* 0x000064000000003c */
[----:B01----:R-:W-:Y:S05]  /*a5d0*/  ENDCOLLECTIVE ;  /* 0x000000000000791b */ /* 0x003fea0003800000 */
.L_x_118:
[----:B------:R-:W-:Y:S02]  /*a5e0*/  IMAD.MOV.U32 R49, RZ, RZ, 0x10 ;  /* 0x00000010ff317424 */ /* 0x000fe400078e00ff */
[----:B------:R-:W-:-:S04]  /*a5f0*/  IMAD.MOV.U32 R45, RZ, RZ, R46 ;  /* 0x000000ffff2d7224 */ /* 0x000fc800078e002e */
[----:B------:R-:W-:-:S04]  /*a600*/  @P0 IMAD.IADD R45, R44, 0x1, R45 ;  /* 0x000000012c2d0824 */ /* 0x000fc800078e022d */
[----:B------:R-:W-:-:S07]  /*a610*/  IMAD.MOV.U32 R58, RZ, RZ, R45 ;  /* 0x000000ffff3a7224 */ /* 0x000fce00078e002d */
[----:B------:R-:W-:Y:S05]  /*a620*/  WARPSYNC.COLLECTIVE R47, `(.L_x_119) ;  /* 0x000000002f087348 */ /* 0x000fea0003c00000 */
[----:B------:R0:W1:Y:S02]  /*a630*/  SHFL.UP P0, R46, R58, R49, R60 ;  /* 0x040000313a2e7389 */ /* 0x000064000000003c */
[----:B01----:R-:W-:Y:S05]  /*a640*/  ENDCOLLECTIVE ;  /* 0x000000000000791b */ /* 0x003fea0003800000 */
.L_x_119:
[----:B------:R-:W-:Y:S05]  /*a650*/  BRA `(.L_x_120) ;  /* 0xffffff8400407947 */ /* 0x000fea000383ffff */
.L_x_121:
[----:B------:R-:W-:-:S00]  /*a660*/  BRA `(.L_x_121) ;  /* 0xfffffffc00fc7947 */ /* 0x000fc0000383ffff */
[----:B------:R-:W-:-:S00]  /*a670*/  NOP ;  /* 0x0000000000007918 */ /* 0x000fc00000000000 */
        /* <DEDUP_REMOVED lines=8> */
.L_x_748:


//--------------------- .text._ZN3cub18CUB_300001_SM_10006detail10radix_sort33DeviceRadixSortExclusiveSumKernelINS1_5radix10policy_hubIiiyE10Policy1000EyEEvPT0_ --------------------------
	.section	.text._ZN3cub18CUB_300001_SM_10006detail10radix_sort33DeviceRadixSortExclusiveSumKernelINS1_5radix10policy_hubIiiyE10Policy1000EyEEvPT0_,"ax",@progbits
	.align	128
        .global         _ZN3cub18CUB_300001_SM_10006detail10radix_sort33DeviceRadixSortExclusiveSumKernelINS1_5radix10policy_hubIiiyE10Policy1000EyEEvPT0_
        .type           _ZN3cub18CUB_300001_SM_10006detail10radix_sort33DeviceRadixSortExclusiveSumKernelINS1_5radix10policy_hubIiiyE10Policy1000EyEEvPT0_,@function
        .size           _ZN3cub18CUB_300001_SM_10006detail10radix_sort33DeviceRadixSortExclusiveSumKernelINS1_5radix10policy_hubIiiyE10Policy1000EyEEvPT0_,(.L_x_749 - _ZN3cub18CUB_300001_SM_10006detail10radix_sort33DeviceRadixSortExclusiveSumKernelINS1_5radix10policy_hubIiiyE10Policy1000EyEEvPT0_)
        .other          _ZN3cub18CUB_300001_SM_10006detail10radix_sort33DeviceRadixSortExclusiveSumKernelINS1_5radix10policy_hubIiiyE10Policy1000EyEEvPT0_,@"STO_CUDA_ENTRY STV_DEFAULT"
_ZN3cub18CUB_300001_SM_10006detail10radix_sort33DeviceRadixSortExclusiveSumKernelINS1_5radix10policy_hubIiiyE10Policy1000EyEEvPT0_:
.text._ZN3cub18CUB_300001_SM_10006detail10radix_sort33DeviceRadixSortExclusiveSumKernelINS1_5radix10policy_hubIiiyE10Policy1000EyEEvPT0_:
[----:B------:R-:W-:Y:S01]  /*0000*/  LDC R1, c[0x0][0x37c] ;  /* 0x0000df00ff017b82 */ /* 0x000fe20000000800 */
[----:B------:R-:W0:Y:S07]  /*0010*/  S2R R18, SR_TID.X ;  /* 0x0000000000127919 */ /* 0x000e2e0000002100 */
[----:B------:R-:W1:Y:S01]  /*0020*/  LDC.64 R16, c[0x0][0x380] ;  /* 0x0000e000ff107b82 */ /* 0x000e620000000a00 */
[----:B------:R-:W2:Y:S01]  /*0030*/  LDCU.64 UR4, c[0x0][0x358] ;  /* 0x00006b00ff0477ac */ /* 0x000ea20008000a00 */
[----:B------:R-:W3:Y:S01]  /*0040*/  S2R R5, SR_CTAID.X ;  /* 0x0000000000057919 */ /* 0x000ee20000002500 */
[----:B0-----:R-:W-:Y:S01]  /*0050*/  ISETP.GT.U32.AND P1, PT, R18, 0xff, PT ;  /* 0x000000ff1200780c */ /* 0x001fe20003f24070 */
[----:B---3--:R-:W-:-:S04]  /*0060*/  IMAD R5, R5, 0x100, R18 ;  /* 0x0000010005057824 */ /* 0x008fc800078e0212 */
[----:B-1----:R-:W-:-:S08]  /*0070*/  IMAD.WIDE R16, R5, 0x8, R16 ;  /* 0x0000000805107825 */ /* 0x002fd000078e0210 */
[----:B--2---:R-:W2:Y:S01]  /*0080*/  @!P1 LDG.E.64 R2, desc[UR4][R16.64] ;  /* 0x0000000410029981 */ /* 0x004ea2000c1e1b00 */
[----:B------:R-:W-:Y:S02]  /*0090*/  MOV R0, 0x400 ;  /* 0x0000040000007802 */ /* 0x000fe40000000f00 */
[C---:B------:R-:W-:Y:S01]  /*00a0*/  ISETP.GT.U32.AND P0, PT, R18.reuse, 0x1f, PT ;  /* 0x0000001f1200780c */ /* 0x040fe20003f04070 */
[----:B------:R-:W0:Y:S02]  /*00b0*/  S2R R5, SR_CgaCtaId ;  /* 0x0000000000057919 */ /* 0x000e240000008800 */
[----:B0-----:R-:W-:Y:S02]  /*00c0*/  LEA R5, R5, R0, 0x18 ;  /* 0x0000000005057211 */ /* 0x001fe400078ec0ff */
[----:B------:R-:W-:-:S05]  /*00d0*/  LEA.HI R0, R18, R18, RZ, 0x1d ;  /* 0x0000001212007211 */ /* 0x000fca00078fe8ff */
[----:B------:R-:W-:-:S05]  /*00e0*/  IMAD R0, R0, 0x8, R5 ;  /* 0x0000000800007824 */ /* 0x000fca00078e0205 */
[----:B--2---:R0:W-:Y:S01]  /*00f0*/  STS.64 [R0+0x10], R2 ;  /* 0x0000100200007388 */ /* 0x0041e20000000a00 */
[----:B------:R-:W-:Y:S06]  /*0100*/  BAR.SYNC.DEFER_BLOCKING 0x0 ;  /* 0x0000000000007b1d */ /* 0x000fec0000010000 */
[----:B------:R-:W-:Y:S05]  /*0110*/  @P0 BRA `(.L_x_122) ;  /* 0x0000000400240947 */ /* 0x000fea0003800000 */
[----:B------:R-:W-:Y:S01]  /*0120*/  IMAD R18, R18, 0x48, R5 ;  /* 0x0000004812127824 */ /* 0x000fe200078e0205 */
[----:B------:R-:W-:-:S04]  /*0130*/  UMOV UR6, 0xffffffff ;  /* 0xffffffff00067882 */ /* 0x000fc80000000000 */
[----:B------:R-:W-:Y:S04]  /*0140*/  LDS.64 R14, [R18+0x10] ;  /* 0x00001000120e7984 */ /* 0x000fe80000000a00 */
[----:B------:R-:W-:Y:S04]  /*0150*/  LDS.64 R12, [R18+0x18] ;  /* 0x00001800120c7984 */ /* 0x000fe80000000a00 */
[----:B------:R-:W1:Y:S04]  /*0160*/  LDS.64 R10, [R18+0x20] ;  /* 0x00002000120a7984 */ /* 0x000e680000000a00 */
[----:B------:R-:W-:Y:S04]  /*0170*/  LDS.64 R8, [R18+0x28] ;  /* 0x0000280012087984 */ /* 0x000fe80000000a00 */
[----:B------:R-:W2:Y:S04]  /*0180*/  LDS.64 R6, [R18+0x30] ;  /* 0x0000300012067984 */ /* 0x000ea80000000a00 */
[----:B------:R-:W-:Y:S04]  /*0190*/  LDS.64 R4, [R18+0x38] ;  /* 0x0000380012047984 */ /* 0x000fe80000000a00 */
[----:B0-----:R-:W0:Y:S04]  /*01a0*/  LDS.64 R2, [R18+0x40] ;  /* 0x0000400012027984 */ /* 0x001e280000000a00 */
[----:B------:R-:W3:Y:S01]  /*01b0*/  LDS.64 R20, [R18+0x48] ;  /* 0x0000480012147984 */ /* 0x000ee20000000a00 */
[----:B-1----:R-:W-:-:S04]  /*01c0*/  IADD3 R19, P3, P4, R10, R12, R14 ;  /* 0x0000000c0a137210 */ /* 0x002fc80007c7e00e */
[----:B------:R-:W-:Y:S02]  /*01d0*/  IADD3.X R23, PT, PT, R11, R13, R15, P3, P4 ;  /* 0x0000000d0b177210 */ /* 0x000fe40001fe840f */
[----:B--2---:R-:W-:-:S04]  /*01e0*/  IADD3 R19, P0, P2, R6, R19, R8 ;  /* 0x0000001306137210 */ /* 0x004fc80007a1e008 */
[----:B------:R-:W-:Y:S02]  /*01f0*/  IADD3.X R23, PT, PT, R7, R23, R9, P0, P2 ;  /* 0x0000001707177210 */ /* 0x000fe400007e4409 */
[----:B0-----:R-:W-:-:S04]  /*0200*/  IADD3 R19, P3, P4, R2, R19, R4 ;  /* 0x0000001302137210 */ /* 0x001fc80007c7e004 */
[----:B---3--:R-:W-:Y:S02]  /*0210*/  IADD3 R20, P0, PT, R20, R19, RZ ;  /* 0x0000001314147210 */ /* 0x008fe40007f1e0ff */
[----:B------:R-:W-:-:S05]  /*0220*/  IADD3.X R19, PT, PT, R3, R23, R5, P3, P4 ;  /* 0x0000001703137210 */ /* 0x000fca0001fe8405 */
[----:B------:R-:W-:Y:S01]  /*0230*/  IMAD.X R19, R21, 0x1, R19, P0 ;  /* 0x0000000115137824 */ /* 0x000fe200000e0613 */
[----:B------:R-:W-:Y:S06]  /*0240*/  BRA.DIV UR6, `(.L_x_123) ;  /* 0x0000000206f07947 */ /* 0x000fec000b800000 */
[----:B------:R-:W0:Y:S04]  /*0250*/  SHFL.UP PT, R27, R20, 0x1, RZ ;  /* 0x04200000141b7989 */ /* 0x000e2800000e00ff */
[----:B------:R-:W1:Y:S01]  /*0260*/  SHFL.UP P0, R25, R19, 0x1, RZ ;  /* 0x0420000013197989 */ /* 0x000e6200000000ff */
[----:B0-----:R-:W-:-:S04]  /*0270*/  IADD3 R22, P2, PT, R27, R20, RZ ;  /* 0x000000141b167210 */ /* 0x001fc80007f5e0ff */
[----:B-1----:R-:W-:Y:S01]  /*0280*/  SEL R27, R22, R27, P0 ;  /* 0x0000001b161b7207 */ /* 0x002fe20000000000 */
[----:B------:R-:W-:-:S04]  /*0290*/  IMAD.X R26, R25, 0x1, R19, P2 ;  /* 0x00000001191a7824 */ /* 0x000fc800010e0613 */
[----:B------:R-:W0:Y:S01]  /*02a0*/  SHFL.UP PT, R28, R27, 0x2, RZ ;  /* 0x044000001b1c7989 */ /* 0x000e2200000e00ff */
[----:B------:R-:W-:-:S05]  /*02b0*/  SEL R26, R26, R25, P0 ;  /* 0x000000191a1a7207 */ /* 0x000fca0000000000 */
[----:B------:R-:W1:Y:S01]  /*02c0*/  SHFL.UP P0, R25, R26, 0x2, RZ ;  /* 0x044000001a197989 */ /* 0x000e6200000000ff */
[----:B0-----:R-:W-:-:S05]  /*02d0*/  IADD3 R21, P2, PT, R28, R27, RZ ;  /* 0x0000001b1c157210 */ /* 0x001fca0007f5e0ff */
[----:B-1----:R-:W-:Y:S01]  /*02e0*/  IMAD.X R22, R25, 0x1, R26, P2 ;  /* 0x0000000119167824 */ /* 0x002fe200010e061a */
[----:B------:R-:W-:-:S04]  /*02f0*/  SEL R28, R21, R28, P0 ;  /* 0x0000001c151c7207 */ /* 0x000fc80000000000 */
[----:B------:R-:W-:Y:S01]  /*0300*/  SEL R29, R22, R25, P0 ;  /* 0x00000019161d7207 */ /* 0x000fe20000000000 */
        /* <DEDUP_REMOVED lines=12> */
[----:B------:R0:W1:Y:S04]  /*03d0*/  SHFL.UP PT, R28, R27, 0x10, RZ ;  /* 0x060000001b1c7989 */ /* 0x00006800000e00ff */
[----:B------:R0:W2:Y:S02]  /*03e0*/  SHFL.UP P0, R25, R26, 0x10, RZ ;  /* 0x060000001a197989 */ /* 0x0000a400000000ff */
.L_x_134:
[----:B-1----:R-:W-:-:S04]  /*03f0*/  IADD3 R21, P2, PT, R28, R27, RZ ;  /* 0x0000001b1c157210 */ /* 0x002fc80007f5e0ff */
[----:B--2---:R-:W-:Y:S01]  /*0400*/  SEL R21, R21, R28, P0 ;  /* 0x0000001c15157207 */ /* 0x004fe20000000000 */
[----:B------:R-:W-:-:S05]  /*0410*/  IMAD.X R22, R25, 0x1, R26, P2 ;  /* 0x0000000119167824 */ /* 0x000fca00010e061a */
[----:B------:R-:W-:Y:S02]  /*0420*/  SEL R22, R22, R25, P0 ;  /* 0x0000001916167207 */ /* 0x000fe40000000000 */
[----:B------:R-:W-:-:S05]  /*0430*/  IADD3 R20, P0, PT, R21, -R20, RZ ;  /* 0x8000001415147210 */ /* 0x000fca0007f1e0ff */
[----:B------:R-:W-:Y:S01]  /*0440*/  IMAD.X R21, R22, 0x1, ~R19, P0 ;  /* 0x0000000116157824 */ /* 0x000fe200000e0e13 */
[----:B------:R-:W-:-:S04]  /*0450*/  IADD3 R14, P0, PT, R14, R20, RZ ;  /* 0x000000140e0e7210 */ /* 0x000fc80007f1e0ff */
[----:B------:R1:W-:Y:S01]  /*0460*/  STS.64 [R18+0x10], R20 ;  /* 0x0000101412007388 */ /* 0x0003e20000000a00 */
[----:B------:R-:W-:Y:S01]  /*0470*/  IMAD.X R15, R15, 0x1, R21, P0 ;  /* 0x000000010f0f7824 */ /* 0x000fe200000e0615 */
        /* <DEDUP_REMOVED lines=17> */
[----:B------:R-:W-:-:S05]  /*0590*/  IMAD.X R3, R3, 0x1, R5, P0 ;  /* 0x0000000103037824 */ /* 0x000fca00000e0605 */
[----:B------:R1:W-:Y:S03]  /*05a0*/  STS.64 [R18+0x48], R2 ;  /* 0x0000480212007388 */ /* 0x0003e60000000a00 */
.L_x_122:
[----:B------:R-:W-:Y:S05]  /*05b0*/  WARPSYNC.ALL ;  /* 0x0000000000007948 */ /* 0x000fea0003800000 */
[----:B------:R-:W-:Y:S06]  /*05c0*/  BAR.SYNC.DEFER_BLOCKING 0x0 ;  /* 0x0000000000007b1d */ /* 0x000fec0000010000 */
[----:B------:R-:W-:Y:S05]  /*05d0*/  @P1 EXIT ;  /* 0x000000000000194d */ /* 0x000fea0003800000 */
[----:B01----:R-:W0:Y:S04]  /*05e0*/  LDS.64 R2, [R0+0x10] ;  /* 0x0000100000027984 */ /* 0x003e280000000a00 */
[----:B0-----:R-:W-:Y:S01]  /*05f0*/  STG.E.64 desc[UR4][R16.64], R2 ;  /* 0x0000000210007986 */ /* 0x001fe2000c101b04 */
[----:B------:R-:W-:Y:S05]  /*0600*/  EXIT ;  /* 0x000000000000794d */ /* 0x000fea0003800000 */
.L_x_123:
[----:B------:R-:W-:Y:S02]  /*0610*/  IMAD.MOV.U32 R24, RZ, RZ, R20 ;  /* 0x000000ffff187224 */ /* 0x000fe400078e0014 */
[----:B------:R-:W-:Y:S02]  /*0620*/  IMAD.MOV.U32 R23, RZ, RZ, 0x1 ;  /* 0x00000001ff177424 */ /* 0x000fe400078e00ff */
[----:B------:R-:W-:Y:S02]  /*0630*/  IMAD.MOV.U32 R22, RZ, RZ, RZ ;  /* 0x000000ffff167224 */ /* 0x000fe400078e00ff */
[----:B------:R-:W-:-:S07]  /*0640*/  IMAD.MOV.U32 R21, RZ, RZ, -0x1 ;  /* 0xffffffffff157424 */ /* 0x000fce00078e00ff */
[----:B------:R-:W-:Y:S05]  /*0650*/  WARPSYNC.COLLECTIVE R21, `(.L_x_124) ;  /* 0x0000000015087348 */ /* 0x000fea0003c00000 */
[----:B------:R0:W1:Y:S02]  /*0660*/  SHFL.UP P0, R25, R24, R23, R22 ;  /* 0x0400001718197389 */ /* 0x0000640000000016 */
[----:B01----:R-:W-:Y:S05]  /*0670*/  ENDCOLLECTIVE ;  /* 0x000000000000791b */ /* 0x003fea0003800000 */
.L_x_124:
[----:B------:R-:W-:Y:S02]  /*0680*/  IMAD.MOV.U32 R24, RZ, RZ, R19 ;  /* 0x000000ffff187224 */ /* 0x000fe400078e0013 */
[----:B------:R-:W-:-:S07]  /*0690*/  IMAD.MOV.U32 R27, RZ, RZ, R25 ;  /* 0x000000ffff1b7224 */ /* 0x000fce00078e0019 */
[----:B------:R-:W-:Y:S05]  /*06a0*/  WARPSYNC.COLLECTIVE R21, `(.L_x_125) ;  /* 0x0000000015087348 */ /* 0x000fea0003c00000 */
[----:B------:R0:W1:Y:S02]  /*06b0*/  SHFL.UP P0, R25, R24, R23, R22 ;  /* 0x0400001718197389 */ /* 0x0000640000000016 */
[----:B01----:R-:W-:Y:S05]  /*06c0*/  ENDCOLLECTIVE ;  /* 0x000000000000791b */ /* 0x003fea0003800000 */
.L_x_125:
[----:B------:R-:W-:Y:S01]  /*06d0*/  IADD3 R26, P2, PT, R27, R20, RZ ;  /* 0x000000141b1a7210 */ /* 0x000fe20007f5e0ff */
[----:B------:R-:W-:-:S03]  /*06e0*/  IMAD.MOV.U32 R23, RZ, RZ, 0x2 ;  /* 0x00000002ff177424 */ /* 0x000fc600078e00ff */
[----:B------:R-:W-:Y:S01]  /*06f0*/  SEL R27, R26, R27, P0 ;  /* 0x0000001b1a1b7207 */ /* 0x000fe20000000000 */
[----:B------:R-:W-:-:S04]  /*0700*/  IMAD.X R26, R25, 0x1, R19, P2 ;  /* 0x00000001191a7824 */ /* 0x000fc800010e0613 */
[----:B------:R-:W-:Y:S01]  /*0710*/  IMAD.MOV.U32 R24, RZ, RZ, R27 ;  /* 0x000000ffff187224 */ /* 0x000fe200078e001b */
[----:B------:R-:W-:-:S07]  /*0720*/  SEL R26, R26, R25, P0 ;  /* 0x000000191a1a7207 */ /* 0x000fce0000000000 */
[----:B------:R-:W-:Y:S05]  /*0730*/  WARPSYNC.COLLECTIVE R21, `(.L_x_126) ;  /* 0x0000000015087348 */ /* 0x000fea0003c00000 */
[----:B------:R0:W1:Y:S02]  /*0740*/  SHFL.UP P0, R25, R24, R23, R22 ;  /* 0x0400001718197389 */ /* 0x0000640000000016 */
[----:B01----:R-:W-:Y:S05]  /*0750*/  ENDCOLLECTIVE ;  /* 0x000000000000791b */ /* 0x003fea0003800000 */
.L_x_126:
[----:B------:R-:W-:Y:S02]  /*0760*/  IMAD.MOV.U32 R24, RZ, RZ, R26 ;  /* 0x000000ffff187224 */ /* 0x000fe400078e001a */
[----:B------:R-:W-:-:S07]  /*0770*/  IMAD.MOV.U32 R28, RZ, RZ, R25 ;  /* 0x000000ffff1c7224 */ /* 0x000fce00078e0019 */
[----:B------:R-:W-:Y:S05]  /*0780*/  WARPSYNC.COLLECTIVE R21, `(.L_x_127) ;  /* 0x0000000015087348 */ /* 0x000fea0003c00000 */
[----:B------:R0:W1:Y:S02]  /*0790*/  SHFL.UP P0, R25, R24, R23, R22 ;  /* 0x0400001718197389 */ /* 0x0000640000000016 */
[----:B01----:R-:W-:Y:S05]  /*07a0*/  ENDCOLLECTIVE ;  /* 0x000000000000791b */ /* 0x003fea0003800000 */
.L_x_127:
        /* <DEDUP_REMOVED lines=9> */
.L_x_128:
[----:B------:R-:W-:Y:S02]  /*0840*/  IMAD.MOV.U32 R24, RZ, RZ, R29 ;  /* 0x000000ffff187224 */ /* 0x000fe400078e001d */
[----:B------:R-:W-:-:S07]  /*0850*/  IMAD.MOV.U32 R27, RZ, RZ, R25 ;  /* 0x000000ffff1b7224 */ /* 0x000fce00078e0019 */
[----:B------:R-:W-:Y:S05]  /*0860*/  WARPSYNC.COLLECTIVE R21, `(.L_x_129) ;  /* 0x0000000015087348 */ /* 0x000fea0003c00000 */
[----:B------:R0:W1:Y:S02]  /*0870*/  SHFL.UP P0, R25, R24, R23, R22 ;  /* 0x0400001718197389 */ /* 0x0000640000000016 */
[----:B01----:R-:W-:Y:S05]  /*0880*/  ENDCOLLECTIVE ;  /* 0x000000000000791b */ /* 0x003fea0003800000 */
.L_x_129:
        /* <DEDUP_REMOVED lines=9> */
.L_x_130:
[----:B------:R-:W-:Y:S02]  /*0920*/  IMAD.MOV.U32 R24, RZ, RZ, R29 ;  /* 0x000000ffff187224 */ /* 0x000fe400078e001d */
[----:B------:R-:W-:-:S07]  /*0930*/  IMAD.MOV.U32 R27, RZ, RZ, R25 ;  /* 0x000000ffff1b7224 */ /* 0x000fce00078e0019 */
[----:B------:R-:W-:Y:S05]  /*0940*/  WARPSYNC.COLLECTIVE R21, `(.L_x_131) ;  /* 0x0000000015087348 */ /* 0x000fea0003c00000 */
[----:B------:R0:W1:Y:S02]  /*0950*/  SHFL.UP P0, R25, R24, R23, R22 ;  /* 0x0400001718197389 */ /* 0x0000640000000016 */
[----:B01----:R-:W-:Y:S05]  /*0960*/  ENDCOLLECTIVE ;  /* 0x000000000000791b */ /* 0x003fea0003800000 */
.L_x_131:
        /* <DEDUP_REMOVED lines=9> */
.L_x_132:
[----:B------:R-:W-:Y:S02]  /*0a00*/  IMAD.MOV.U32 R24, RZ, RZ, R26 ;  /* 0x000000ffff187224 */ /* 0x000fe400078e001a */
[----:B------:R-:W-:-:S07]  /*0a10*/  IMAD.MOV.U32 R28, RZ, RZ, R25 ;  /* 0x000000ffff1c7224 */ /* 0x000fce00078e0019 */
[----:B------:R-:W-:Y:S05]  /*0a20*/  WARPSYNC.COLLECTIVE R21, `(.L_x_133) ;  /* 0x0000000015087348 */ /* 0x000fea0003c00000 */
[----:B------:R0:W1:Y:S02]  /*0a30*/  SHFL.UP P0, R25, R24, R23, R22 ;  /* 0x0400001718197389 */ /* 0x0000640000000016 */
[----:B01----:R-:W-:Y:S05]  /*0a40*/  ENDCOLLECTIVE ;  /* 0x000000000000791b */ /* 0x003fea0003800000 */
.L_x_133:
[----:B------:R-:W-:Y:S05]  /*0a50*/  BRA `(.L_x_134) ;  /* 0xfffffff800647947 */ /* 0x000fea000383ffff */
.L_x_135:
        /* <DEDUP_REMOVED lines=10> */
.L_x_749:


//--------------------- .text._ZN3cub18CUB_300001_SM_10006detail10radix_sort30DeviceRadixSortHistogramKernelINS1_5radix10policy_hubIiiyE10Policy1000ELNS0_9SortOrderE0EiyNS1_21identity_decomposer_tEEEvPT2_PKT1_SA_iiT3_ --------------------------
	.section	.text._ZN3cub18CUB_300001_SM_10006detail10radix_sort30DeviceRadixSortHistogramKernelINS1_5radix10policy_hubIiiyE10Policy1000ELNS0_9SortOrderE0EiyNS1_21identity_decomposer_tEEEvPT2_PKT1_SA_iiT3_,"ax",@progbits
	.align	128
        .global         _ZN3cub18CUB_300001_SM_10006detail10radix_sort30DeviceRadixSortHistogramKernelINS1_5radix10policy_hubIiiyE10Policy1000ELNS0_9SortOrderE0EiyNS1_21identity_decomposer_tEEEvPT2_PKT1_SA_iiT3_
        .type           _ZN3cub18CUB_300001_SM_10006detail10radix_sort30DeviceRadixSortHistogramKernelINS1_5radix10policy_hubIiiyE10Policy1000ELNS0_9SortOrderE0EiyNS1_21identity_decomposer_tEEEvPT2_PKT1_SA_iiT3_,@function
        .size           _ZN3cub18CUB_300001_SM_10006detail10radix_sort30DeviceRadixSortHistogramKernelINS1_5radix10policy_hubIiiyE10Policy1000ELNS0_9SortOrderE0EiyNS1_21identity_decomposer_tEEEvPT2_PKT1_SA_iiT3_,(.L_x_750 - _ZN3cub18CUB_300001_SM_10006detail10radix_sort30DeviceRadixSortHistogramKernelINS1_5radix10policy_hubIiiyE10Policy1000ELNS0_9SortOrderE0EiyNS1_21identity_decomposer_tEEEvPT2_PKT1_SA_iiT3_)
        .other          _ZN3cub18CUB_300001_SM_10006detail10radix_sort30DeviceRadixSortHistogramKernelINS1_5radix10policy_hubIiiyE10Policy1000ELNS0_9SortOrderE0EiyNS1_21identity_decomposer_tEEEvPT2_PKT1_SA_iiT3_,@"STO_CUDA_ENTRY STV_DEFAULT"
_ZN3cub18CUB_300001_SM_10006detail10radix_sort30DeviceRadixSortHistogramKernelINS1_5radix10policy_hubIiiyE10Policy1000ELNS0_9SortOrderE0EiyNS1_21identity_decomposer_tEEEvPT2_PKT1_SA_iiT3_:
.text._ZN3cub18CUB_300001_SM_10006detail10radix_sort30DeviceRadixSortHistogramKernelINS1_5radix10policy_hubIiiyE10Policy1000ELNS0_9SortOrderE0EiyNS1_21identity_decomposer_tEEEvPT2_PKT1_SA_iiT3_:
[----:B------:R-:W-:Y:S01]  /*0000*/  LDC R1, c[0x0][0x37c] ;  /* 0x0000df00ff017b82 */ /* 0x000fe20000000800 */
[----:B------:R-:W0:Y:S02]  /*0010*/  LDCU.64 UR14, c[0x0][0x390] ;  /* 0x00007200ff0e77ac */ /* 0x000e240008000a00 */
[----:B0-----:R-:W-:-:S04]  /*0020*/  ISETP.NE.U32.AND P0, PT, RZ, UR14, PT ;  /* 0x0000000eff007c0c */ /* 0x001fc8000bf05070 */
[----:B------:R-:W-:-:S13]  /*0030*/  ISETP.NE.AND.EX P0, PT, RZ, UR15, PT, P0 ;  /* 0x0000000fff007c0c */ /* 0x000fda000bf05300 */
[----:B------:R-:W-:Y:S05]  /*0040*/  @!P0 EXIT ;  /* 0x000000000000894d */ /* 0x000fea0003800000 */
[----:B------:R-:W-:Y:S01]  /*0050*/  UIADD3 UR11, UP0, UPT, UR14, -0x1, URZ ;  /* 0xffffffff0e0b7890 */ /* 0x000fe2000ff1e0ff */
[----:B------:R-:W0:Y:S01]  /*0060*/  S2R R4, SR_TID.X ;  /* 0x0000000000047919 */ /* 0x000e220000002100 */
[----:B------:R-:W1:Y:S01]  /*0070*/  LDCU.64 UR4, c[0x0][0x398] ;  /* 0x00007300ff0477ac */ /* 0x000e620008000a00 */
[----:B------:R-:W2:Y:S01]  /*0080*/  S2UR UR7, SR_CgaCtaId ;  /* 0x00000000000779c3 */ /* 0x000ea20000008800 */
[----:B------:R-:W-:Y:S01]  /*0090*/  UIADD3.X UR12, UPT, UPT, UR15, -0x1, URZ, UP0, !UPT ;  /* 0xffffffff0f0c7890 */ /* 0x000fe200087fe4ff */
[----:B------:R-:W-:Y:S01]  /*00a0*/  UMOV UR6, 0x400 ;  /* 0x0000040000067882 */ /* 0x000fe20000000000 */
[----:B------:R-:W3:Y:S05]  /*00b0*/  LDCU.64 UR20, c[0x0][0x358] ;  /* 0x00006b00ff1477ac */ /* 0x000eea0008000a00 */
[----:B------:R-:W4:Y:S01]  /*00c0*/  S2UR UR8, SR_CTAID.X ;  /* 0x00000000000879c3 */ /* 0x000f220000002500 */
[----:B------:R-:W-:Y:S01]  /*00d0*/  USHF.R.U64 UR11, UR11, 0x1e, UR12 ;  /* 0x0000001e0b0b7899 */ /* 0x000fe2000800120c */
[----:B------:R-:W0:Y:S03]  /*00e0*/  LDCU UR28, c[0x0][0x370] ;  /* 0x00006e00ff1c77ac */ /* 0x000e260008000800 */
[----:B------:R-:W-:-:S02]  /*00f0*/  UIADD3 UR11, UP0, UPT, UR11, 0x1, URZ ;  /* 0x000000010b0b7890 */ /* 0x000fc4000ff1e0ff */
[----:B-1----:R-:W-:Y:S02]  /*0100*/  UIADD3 UR4, UPT, UPT, UR5, 0x7, -UR4 ;  /* 0x0000000705047890 */ /* 0x002fe4000fffe804 */
[----:B------:R-:W-:Y:S02]  /*0110*/  ULEA.HI.X UR12, UR12, URZ, URZ, 0x2, UP0 ;  /* 0x000000ff0c0c7291 */ /* 0x000fe400080f14ff */
[----:B------:R-:W-:Y:S02]  /*0120*/  UISETP.LT.U32.AND UP0, UPT, UR11, UR14, UPT ;  /* 0x0000000e0b00728c */ /* 0x000fe4000bf01070 */
[----:B------:R-:W-:Y:S02]  /*0130*/  USHF.R.S32.HI UR5, URZ, 0x1f, UR4 ;  /* 0x0000001fff057899 */ /* 0x000fe40008011404 */
[----:B------:R-:W-:Y:S02]  /*0140*/  UISETP.LT.U32.AND.EX UP0, UPT, UR12, UR15, UPT, UP0 ;  /* 0x0000000f0c00728c */ /* 0x000fe4000bf01100 */
[----:B------:R-:W-:-:S02]  /*0150*/  ULEA.HI UR5, UR5, UR4, URZ, 0x3 ;  /* 0x0000000405057291 */ /* 0x000fc4000f8f18ff */
[----:B------:R-:W-:Y:S01]  /*0160*/  USEL UR11, UR11, UR14, UP0 ;  /* 0x0000000e0b0b7287 */ /* 0x000fe20008000000 */
[C---:B0-----:R-:W-:Y:S01]  /*0170*/  VIADD R21, R4.reuse, 0x780 ;  /* 0x0000078004157836 */ /* 0x041fe20000000000 */
[----:B------:R-:W-:Y:S02]  /*0180*/  USEL UR12, UR12, UR15, UP0 ;  /* 0x0000000f0c0c7287 */ /* 0x000fe40008000000 */
[----:B------:R-:W-:Y:S02]  /*0190*/  UISETP.GE.AND UP0, UPT, UR4, 0x8, UPT ;  /* 0x000000080400788c */ /* 0x000fe4000bf06270 */
[----:B--2---:R-:W-:Y:S02]  /*01a0*/  ULEA UR6, UR7, UR6, 0x18 ;  /* 0x0000000607067291 */ /* 0x004fe4000f8ec0ff */
[----:B------:R-:W-:Y:S02]  /*01b0*/  USHF.R.S32.HI UR5, URZ, 0x3, UR5 ;  /* 0x00000003ff057899 */ /* 0x000fe40008011405 */
[----:B------:R-:W-:Y:S01]  /*01c0*/  PLOP3.LUT P0, PT, PT, PT, UP0, 0x80, 0x8 ;  /* 0x000000000008781c */ /* 0x000fe20003f0f008 */
[----:B----4-:R-:W-:Y:S01]  /*01d0*/  USHF.L.U32 UR8, UR8, 0xb, URZ ;  /* 0x0000000b08087899 */ /* 0x010fe200080006ff */
[C---:B------:R-:W-:Y:S01]  /*01e0*/  LEA R0, R4.reuse, UR6, 0x2 ;  /* 0x0000000604007c11 */ /* 0x040fe2000f8e10ff */
[----:B------:R-:W-:Y:S01]  /*01f0*/  UIADD3 UR22, UPT, UPT, UR5, -0x1, URZ ;  /* 0xffffffff05167890 */ /* 0x000fe2000fffe0ff */
[----:B------:R-:W-:Y:S01]  /*0200*/  ISETP.GT.U32.OR P0, PT, R4, 0xff, !P0 ;  /* 0x000000ff0400780c */ /* 0x000fe20004704470 */
[----:B------:R-:W-:-:S02]  /*0210*/  ULOP3.LUT UR23, UR5, 0xf, URZ, 0xc0, !UPT ;  /* 0x0000000f05177892 */ /* 0x000fc4000f8ec0ff */
[----:B------:R-:W-:Y:S01]  /*0220*/  ULOP3.LUT UR24, UR5, 0x7, URZ, 0xc0, !UPT ;  /* 0x0000000705187892 */ /* 0x000fe2000f8ec0ff */
[----:B------:R-:W-:Y:S01]  /*0230*/  P2R R20, PR, RZ, 0x1 ;  /* 0x00000001ff147803 */ /* 0x000fe20000000000 */
[----:B------:R-:W-:Y:S02]  /*0240*/  ULOP3.LUT UR25, UR5, 0x3, URZ, 0xc0, !UPT ;  /* 0x0000000305197892 */ /* 0x000fe4000f8ec0ff */
[----:B------:R-:W-:Y:S02]  /*0250*/  ULOP3.LUT UR26, UR5, 0xffffff0, URZ, 0xc0, !UPT ;  /* 0x0ffffff0051a7892 */ /* 0x000fe4000f8ec0ff */
[----:B------:R-:W-:Y:S02]  /*0260*/  ULOP3.LUT UR27, UR5, 0xffffff8, URZ, 0xc0, !UPT ;  /* 0x0ffffff8051b7892 */ /* 0x000fe4000f8ec0ff */
[----:B------:R-:W-:Y:S01]  /*0270*/  ULOP3.LUT UR9, UR5, 0x1, URZ, 0xc0, !UPT ;  /* 0x0000000105097892 */ /* 0x000fe2000f8ec0ff */
[----:B------:R-:W-:Y:S01]  /*0280*/  UMOV UR6, URZ ;  /* 0x000000ff00067c82 */ /* 0x000fe20008000000 */
[----:B---3--:R-:W-:-:S10]  /*0290*/  UMOV UR7, URZ ;  /* 0x000000ff00077c82 */ /* 0x008fd40008000000 */
.L_x_219:
[----:B------:R-:W-:Y:S01]  /*02a0*/  ISETP.NE.AND P0, PT, R20, RZ, PT ;  /* 0x000000ff1400720c */ /* 0x000fe20003f05270 */
[----:B------:R-:W-:-:S12]  /*02b0*/  BSSY.RECONVERGENT B0, `(.L_x_136) ;  /* 0x000007c000007945 */ /* 0x000fd80003800200 */
[----:B012345:R-:W-:Y:S05]  /*02c0*/  @P0 BRA `(.L_x_137) ;  /* 0x0000000400e80947 */ /* 0x03ffea0003800000 */
[----:B------:R-:W-:Y:S02]  /*02d0*/  IMAD.U32 R2, RZ, RZ, UR22 ;  /* 0x00000016ff027e24 */ /* 0x000fe4000f8e00ff */
[----:B------:R-:W-:-:S03]  /*02e0*/  IMAD.MOV.U32 R3, RZ, RZ, RZ ;  /* 0x000000ffff037224 */ /* 0x000fc600078e00ff */
[----:B------:R-:W-:-:S13]  /*02f0*/  ISETP.GE.U32.AND P1, PT, R2, 0xf, PT ;  /* 0x0000000f0200780c */ /* 0x000fda0003f26070 */
[----:B------:R-:W-:Y:S05]  /*0300*/  @!P1 BRA `(.L_x_138) ;  /* 0x00000000005c9947 */ /* 0x000fea0003800000 */
[----:B------:R-:W-:Y:S01]  /*0310*/  VIADD R2, R0, 0x2000 ;  /* 0x0000200000027836 */ /* 0x000fe20000000000 */
[----:B------:R-:W-:-:S12]  /*0320*/  UIADD3 UR4, UPT, UPT, -UR26, URZ, URZ ;  /* 0x000000ff1a047290 */ /* 0x000fd8000fffe1ff */
.L_x_139:
[----:B------:R-:W-:Y:S01]  /*0330*/  UIADD3 UR4, UPT, UPT, UR4, 0x10, URZ ;  /* 0x0000001004047890 */ /* 0x000fe2000fffe0ff */
[----:B------:R-:W-:Y:S03]  /*0340*/  STS [R2+-0x2000], RZ ;  /* 0xffe000ff02007388 */ /* 0x000fe60000000800 */
[----:B------:R-:W-:Y:S01]  /*0350*/  UISETP.NE.AND UP0, UPT, UR4, URZ, UPT ;  /* 0x000000ff0400728c */ /* 0x000fe2000bf05270 */
        /* <DEDUP_REMOVED lines=16> */
[----:B------:R-:W-:Y:S06]  /*0460*/  BRA.U UP0, `(.L_x_139) ;  /* 0xfffffffd00b07547 */ /* 0x000fec000b83ffff */
[----:B------:R-:W-:-:S07]  /*0470*/  IMAD.U32 R3, RZ, RZ, UR26 ;  /* 0x0000001aff037e24 */ /* 0x000fce000f8e00ff */
.L_x_138:
[----:B------:R-:W-:Y:S01]  /*0480*/  ISETP.NE.AND P0, PT, RZ, UR23, PT ;  /* 0x00000017ff007c0c */ /* 0x000fe2000bf05270 */
[----:B------:R-:W-:Y:S01]  /*0490*/  IMAD.U32 R6, RZ, RZ, UR24 ;  /* 0x00000018ff067e24 */ /* 0x000fe2000f8e00ff */
[----:B------:R-:W-:-:S03]  /*04a0*/  MOV R2, UR23 ;  /* 0x0000001700027c02 */ /* 0x000fc60008000f00 */
[----:B------:R-:W-:Y:S02]  /*04b0*/  VIADD R6, R6, 0xffffffff ;  /* 0xffffffff06067836 */ /* 0x000fe40000000000 */
[----:B------:R-:W-:-:S06]  /*04c0*/  VIADD R2, R2, 0xffffffff ;  /* 0xffffffff02027836 */ /* 0x000fcc0000000000 */
[----:B------:R-:W-:Y:S05]  /*04d0*/  @!P0 BRA `(.L_x_140) ;  /* 0x00000000007c8947 */ /* 0x000fea0003800000 */
[----:B------:R-:W-:Y:S01]  /*04e0*/  ISETP.GE.U32.AND P2, PT, R2, 0x7, PT ;  /* 0x000000070200780c */ /* 0x000fe20003f46070 */
[----:B------:R-:W-:-:S12]  /*04f0*/  UISETP.NE.AND UP0, UPT, UR24, URZ, UPT ;  /* 0x000000ff1800728c */ /* 0x000fd8000bf05270 */
[----:B------:R-:W-:Y:S05]  /*0500*/  @!P2 BRA `(.L_x_141) ;  /* 0x000000000028a947 */ /* 0x000fea0003800000 */
        /* <DEDUP_REMOVED lines=10> */
.L_x_141:
[----:B------:R-:W-:Y:S05]  /*05b0*/  BRA.U !UP0, `(.L_x_140) ;  /* 0x0000000108447547 */ /* 0x000fea000b800000 */
[----:B------:R-:W-:Y:S01]  /*05c0*/  ISETP.GE.U32.AND P2, PT, R6, 0x3, PT ;  /* 0x000000030600780c */ /* 0x000fe20003f46070 */
[----:B------:R-:W-:-:S12]  /*05d0*/  UISETP.NE.AND UP0, UPT, UR25, URZ, UPT ;  /* 0x000000ff1900728c */ /* 0x000fd8000bf05270 */
[C---:B0-----:R-:W-:Y:S02]  /*05e0*/  @P2 IMAD R5, R3.reuse, 0x400, R0 ;  /* 0x0000040003052824 */ /* 0x041fe400078e0200 */
[----:B------:R-:W-:-:S03]  /*05f0*/  @P2 VIADD R3, R3, 0x4 ;  /* 0x0000000403032836 */ /* 0x000fc60000000000 */
[----:B------:R1:W-:Y:S04]  /*0600*/  @P2 STS [R5], RZ ;  /* 0x000000ff05002388 */ /* 0x0003e80000000800 */
[----:B------:R1:W-:Y:S04]  /*0610*/  @P2 STS [R5+0x400], RZ ;  /* 0x000400ff05002388 */ /* 0x0003e80000000800 */
[----:B------:R1:W-:Y:S04]  /*0620*/  @P2 STS [R5+0x800], RZ ;  /* 0x000800ff05002388 */ /* 0x0003e80000000800 */
[----:B------:R1:W-:Y:S01]  /*0630*/  @P2 STS [R5+0xc00], RZ ;  /* 0x000c00ff05002388 */ /* 0x0003e20000000800 */
[----:B------:R-:W-:Y:S05]  /*0640*/  BRA.U !UP0, `(.L_x_140) ;  /* 0x0000000108207547 */ /* 0x000fea000b800000 */
[----:B------:R-:W-:Y:S01]  /*0650*/  IMAD R3, R3, 0x400, R0 ;  /* 0x0000040003037824 */ /* 0x000fe200078e0200 */
[----:B------:R-:W-:-:S04]  /*0660*/  UISETP.NE.AND UP0, UPT, UR25, 0x1, UPT ;  /* 0x000000011900788c */ /* 0x000fc8000bf05270 */
[----:B------:R2:W-:Y:S05]  /*0670*/  STS [R3], RZ ;  /* 0x000000ff03007388 */ /* 0x0005ea0000000800 */
[----:B------:R-:W-:Y:S05]  /*0680*/  BRA.U !UP0, `(.L_x_140) ;  /* 0x0000000108107547 */ /* 0x000fea000b800000 */
[----:B------:R-:W-:Y:S01]  /*0690*/  UISETP.NE.AND UP0, UPT, UR25, 0x2, UPT ;  /* 0x000000021900788c */ /* 0x000fe2000bf05270 */
[----:B------:R3:W-:Y:S05]  /*06a0*/  STS [R3+0x400], RZ ;  /* 0x000400ff03007388 */ /* 0x0007ea0000000800 */
[----:B------:R-:W-:-:S13]  /*06b0*/  PLOP3.LUT P2, PT, PT, PT, UP0, 0x80, 0x8 ;  /* 0x000000000008781c */ /* 0x000fda0003f4f008 */
[----:B------:R3:W-:Y:S02]  /*06c0*/  @P2 STS [R3+0x800], RZ ;  /* 0x000800ff03002388 */ /* 0x0007e40000000800 */
.L_x_140:
[----:B------:R-:W-:-:S13]  /*06d0*/  ISETP.GT.U32.AND P2, PT, R4, 0x7f, PT ;  /* 0x0000007f0400780c */ /* 0x000fda0003f44070 */
[----:B------:R-:W-:Y:S05]  /*06e0*/  @P2 BRA `(.L_x_137) ;  /* 0x0000000000e02947 */ /* 0x000fea0003800000 */
[----:B--23--:R-:W-:Y:S01]  /*06f0*/  HFMA2 R3, -RZ, RZ, 0, 0 ;  /* 0x00000000ff037431 */ /* 0x00cfe200000001ff */
[----:B------:R-:W-:Y:S06]  /*0700*/  @!P1 BRA `(.L_x_142) ;  /* 0x0000000000589947 */ /* 0x000fec0003800000 */
[----:B------:R-:W-:-:S07]  /*0710*/  IMAD.MOV.U32 R3, RZ, RZ, RZ ;  /* 0x000000ffff037224 */ /* 0x000fce00078e00ff */
.L_x_143:
[C---:B012---:R-:W-:Y:S02]  /*0720*/  IMAD R5, R3.reuse, 0x400, R0 ;  /* 0x0000040003057824 */ /* 0x047fe400078e0200 */
[----:B------:R-:W-:-:S03]  /*0730*/  VIADD R3, R3, 0x10 ;  /* 0x0000001003037836 */ /* 0x000fc60000000000 */
[----:B------:R2:W-:Y:S02]  /*0740*/  STS [R5+0x200], RZ ;  /* 0x000200ff05007388 */ /* 0x0005e40000000800 */
[----:B------:R-:W-:Y:S02]  /*0750*/  ISETP.NE.AND P1, PT, R3, UR26, PT ;  /* 0x0000001a03007c0c */ /* 0x000fe4000bf25270 */
[----:B------:R2:W-:Y:S04]  /*0760*/  STS [R5+0x600], RZ ;  /* 0x000600ff05007388 */ /* 0x0005e80000000800 */
        /* <DEDUP_REMOVED lines=13> */
[----:B------:R2:W-:Y:S01]  /*0840*/  STS [R5+0x3e00], RZ ;  /* 0x003e00ff05007388 */ /* 0x0005e20000000800 */
[----:B------:R-:W-:Y:S05]  /*0850*/  @P1 BRA `(.L_x_143) ;  /* 0xfffffffc00b01947 */ /* 0x000fea000383ffff */
[----:B------:R-:W-:-:S07]  /*0860*/  IMAD.U32 R3, RZ, RZ, UR26 ;  /* 0x0000001aff037e24 */ /* 0x000fce000f8e00ff */
.L_x_142:
[----:B------:R-:W-:Y:S05]  /*0870*/  @!P0 BRA `(.L_x_137) ;  /* 0x00000000007c8947 */ /* 0x000fea0003800000 */
[----:B------:R-:W-:Y:S01]  /*0880*/  ISETP.GE.U32.AND P0, PT, R2, 0x7, PT ;  /* 0x000000070200780c */ /* 0x000fe20003f06070 */
[----:B------:R-:W-:-:S12]  /*0890*/  UISETP.NE.AND UP0, UPT, UR24, URZ, UPT ;  /* 0x000000ff1800728c */ /* 0x000fd8000bf05270 */
[----:B------:R-:W-:Y:S05]  /*08a0*/  @!P0 BRA `(.L_x_144) ;  /* 0x0000000000288947 */ /* 0x000fea0003800000 */
[C---:B------:R-:W-:Y:S02]  /*08b0*/  IMAD R2, R3.reuse, 0x400, R0 ;  /* 0x0000040003027824 */ /* 0x040fe400078e0200 */
[----:B------:R-:W-:-:S03]  /*08c0*/  VIADD R3, R3, 0x8 ;  /* 0x0000000803037836 */ /* 0x000fc60000000000 */
[----:B------:R3:W-:Y:S04]  /*08d0*/  STS [R2+0x200], RZ ;  /* 0x000200ff02007388 */ /* 0x0007e80000000800 */
[----:B------:R3:W-:Y:S04]  /*08e0*/  STS [R2+0x600], RZ ;  /* 0x000600ff02007388 */ /* 0x0007e80000000800 */
[----:B------:R3:W-:Y:S04]  /*08f0*/  STS [R2+0xa00], RZ ;  /* 0x000a00ff02007388 */ /* 0x0007e80000000800 */
[----:B------:R3:W-:Y:S04]  /*0900*/  STS [R2+0xe00], RZ ;  /* 0x000e00ff02007388 */ /* 0x0007e80000000800 */
[----:B------:R3:W-:Y:S04]  /*0910*/  STS [R2+0x1200], RZ ;  /* 0x001200ff02007388 */ /* 0x0007e80000000800 */
[----:B------:R3:W-:Y:S04]  /*0920*/  STS [R2+0x1600], RZ ;  /* 0x001600ff02007388 */ /* 0x0007e80000000800 */
[----:B------:R3:W-:Y:S04]  /*0930*/  STS [R2+0x1a00], RZ ;  /* 0x001a00ff02007388 */ /* 0x0007e80000000800 */
[----:B------:R3:W-:Y:S02]  /*0940*/  STS [R2+0x1e00], RZ ;  /* 0x001e00ff02007388 */ /* 0x0007e40000000800 */
.L_x_144:
[----:B------:R-:W-:Y:S05]  /*0950*/  BRA.U !UP0, `(.L_x_137) ;  /* 0x0000000108447547 */ /* 0x000fea000b800000 */
[----:B------:R-:W-:Y:S01]  /*0960*/  ISETP.GE.U32.AND P0, PT, R6, 0x3, PT ;  /* 0x000000030600780c */ /* 0x000fe20003f06070 */
[----:B------:R-:W-:-:S12]  /*0970*/  UISETP.NE.AND UP0, UPT, UR25, URZ, UPT ;  /* 0x000000ff1900728c */ /* 0x000fd8000bf05270 */
[C---:B---3--:R-:W-:Y:S01]  /*0980*/  @P0 IMAD R2, R3.reuse, 0x400, R0 ;  /* 0x0000040003020824 */ /* 0x048fe200078e0200 */
[----:B------:R-:W-:-:S04]  /*0990*/  @P0 IADD3 R3, PT, PT, R3, 0x4, RZ ;  /* 0x0000000403030810 */ /* 0x000fc80007ffe0ff */
[----:B------:R4:W-:Y:S04]  /*09a0*/  @P0 STS [R2+0x200], RZ ;  /* 0x000200ff02000388 */ /* 0x0009e80000000800 */
[----:B------:R4:W-:Y:S04]  /*09b0*/  @P0 STS [R2+0x600], RZ ;  /* 0x000600ff02000388 */ /* 0x0009e80000000800 */
[----:B------:R4:W-:Y:S04]  /*09c0*/  @P0 STS [R2+0xa00], RZ ;  /* 0x000a00ff02000388 */ /* 0x0009e80000000800 */
[----:B------:R4:W-:Y:S01]  /*09d0*/  @P0 STS [R2+0xe00], RZ ;  /* 0x000e00ff02000388 */ /* 0x0009e20000000800 */
[----:B------:R-:W-:Y:S05]  /*09e0*/  BRA.U !UP0, `(.L_x_137) ;  /* 0x0000000108207547 */ /* 0x000fea000b800000 */
[----:B------:R-:W-:Y:S01]  /*09f0*/  IMAD R3, R3, 0x400, R0 ;  /* 0x0000040003037824 */ /* 0x000fe200078e0200 */
[----:B------:R-:W-:-:S04]  /*0a00*/  UISETP.NE.AND UP0, UPT, UR25, 0x1, UPT ;  /* 0x000000011900788c */ /* 0x000fc8000bf05270 */
[----:B------:R3:W-:Y:S05]  /*0a10*/  STS [R3+0x200], RZ ;  /* 0x000200ff03007388 */ /* 0x0007ea0000000800 */
[----:B------:R-:W-:Y:S05]  /*0a20*/  BRA.U !UP0, `(.L_x_137) ;  /* 0x0000000108107547 */ /* 0x000fea000b800000 */
[----:B------:R-:W-:Y:S01]  /*0a30*/  UISETP.NE.AND UP0, UPT, UR25, 0x2, UPT ;  /* 0x000000021900788c */ /* 0x000fe2000bf05270 */
[----:B------:R0:W-:Y:S05]  /*0a40*/  STS [R3+0x600], RZ ;  /* 0x000600ff03007388 */ /* 0x0001ea0000000800 */
[----:B------:R-:W-:-:S13]  /*0a50*/  PLOP3.LUT P0, PT, PT, PT, UP0, 0x80, 0x8 ;  /* 0x000000000008781c */ /* 0x000fda0003f0f008 */
[----:B------:R0:W-:Y:S02]  /*0a60*/  @P0 STS [R3+0xa00], RZ ;  /* 0x000a00ff03000388 */ /* 0x0001e40000000800 */
.L_x_137:
[----:B------:R-:W-:Y:S05]  /*0a70*/  BSYNC.RECONVERGENT B0 ;  /* 0x0000000000007941 */ /* 0x000fea0003800200 */
.L_x_136:
[----:B------:R-:W5:Y:S01]  /*0a80*/  LDCU.64 UR14, c[0x0][0x390] ;  /* 0x00007200ff0e77ac */ /* 0x000f620008000a00 */
[----:B------:R-:W-:Y:S02]  /*0a90*/  USHF.L.U32 UR4, UR6, 0x1e, URZ ;  /* 0x0000001e06047899 */ /* 0x000fe400080006ff */
[----:B------:R-:W-:Y:S02]  /*0aa0*/  USHF.L.U64.HI UR5, UR6, 0x1e, UR7 ;  /* 0x0000001e06057899 */ /* 0x000fe40008010207 */
[----:B-----5:R-:W-:-:S04]  /*0ab0*/  UIADD3 UR4, UP0, UPT, -UR4, UR14, URZ ;  /* 0x0000000e04047290 */ /* 0x020fc8000ff1e1ff */
[----:B------:R-:W-:Y:S02]  /*0ac0*/  UIADD3.X UR5, UPT, UPT, ~UR5, UR15, URZ, UP0, !UPT ;  /* 0x0000000f05057290 */ /* 0x000fe400087fe5ff */
[----:B------:R-:W-:-:S04]  /*0ad0*/  UISETP.LT.U32.AND UP0, UPT, UR4, 0x40000000, UPT ;  /* 0x400000000400788c */ /* 0x000fc8000bf01070 */
[----:B------:R-:W-:-:S04]  /*0ae0*/  UISETP.LT.U32.AND.EX UP0, UPT, UR5, URZ, UPT, UP0 ;  /* 0x000000ff0500728c */ /* 0x000fc8000bf01100 */
[----:B------:R-:W-:Y:S02]  /*0af0*/  USEL UR13, UR4, 0x40000000, UP0 ;  /* 0x40000000040d7887 */ /* 0x000fe40008000000 */
[----:B------:R-:W-:Y:S02]  /*0b00*/  USEL UR14, UR5, URZ, UP0 ;  /* 0x000000ff050e7287 */ /* 0x000fe40008000000 */
[----:B------:R-:W-:-:S04]  /*0b10*/  UISETP.GT.U32.AND UP0, UPT, UR13, UR8, UPT ;  /* 0x000000080d00728c */ /* 0x000fc8000bf04070 */
[----:B------:R-:W-:Y:S01]  /*0b20*/  UISETP.GT.U32.AND.EX UP0, UPT, UR14, URZ, UPT, UP0 ;  /* 0x000000ff0e00728c */ /* 0x000fe2000bf04100 */
[----:B------:R-:W-:Y:S08]  /*0b30*/  BAR.SYNC.DEFER_BLOCKING 0x0 ;  /* 0x0000000000007b1d */ /* 0x000ff00000010000 */
[----:B------:R-:W-:Y:S06]  /*0b40*/  BAR.SYNC.DEFER_BLOCKING 0x0 ;  /* 0x0000000000007b1d */ /* 0x000fec0000010000 */
[----:B------:R-:W-:Y:S05]  /*0b50*/  BRA.U !UP0, `(.L_x_145) ;  /* 0x0000000d082c7547 */ /* 0x000fea000b800000 */
[----:B------:R-:W-:Y:S01]  /*0b60*/  UMOV UR10, UR8 ;  /* 0x00000008000a7c82 */ /* 0x000fe20008000000 */
[----:B------:R-:W-:-:S05]  /*0b70*/  UMOV UR5, URZ ;  /* 0x000000ff00057c82 */ /* 0x000fca0008000000 */
.L_x_150:
[----:B-----5:R-:W5:Y:S01]  /*0b80*/  LDCU.64 UR18, c[0x0][0x390] ;  /* 0x00007200ff1277ac */ /* 0x020f620008000a00 */
[----:B------:R-:W-:Y:S02]  /*0b90*/  USHF.L.U32 UR15, UR6, 0x1e, URZ ;  /* 0x0000001e060f7899 */ /* 0x000fe400080006ff */
[----:B------:R-:W-:Y:S02]  /*0ba0*/  USHF.L.U64.HI UR16, UR6, 0x1e, UR7 ;  /* 0x0000001e06107899 */ /* 0x000fe40008010207 */
[----:B------:R-:W-:-:S04]  /*0bb0*/  UIADD3 UR15, UP0, UPT, UR10, UR15, URZ ;  /* 0x0000000f0a0f7290 */ /* 0x000fc8000ff1e0ff */
[----:B------:R-:W-:Y:S02]  /*0bc0*/  UIADD3.X UR16, UPT, UPT, UR5, UR16, URZ, UP0, !UPT ;  /* 0x0000001005107290 */ /* 0x000fe400087fe4ff */
[----:B------:R-:W-:Y:S02]  /*0bd0*/  ULEA UR10, UP0, UR28, UR10, 0xb ;  /* 0x0000000a1c0a7291 */ /* 0x000fe4000f8058ff */
[----:B-----5:R-:W-:Y:S02]  /*0be0*/  UIADD3 UR17, UP1, UPT, -UR15, UR18, URZ ;  /* 0x000000120f117290 */ /* 0x020fe4000ff3e1ff */
[----:B------:R-:W-:Y:S02]  /*0bf0*/  UIADD3.X UR5, UPT, UPT, URZ, UR5, URZ, UP0, !UPT ;  /* 0x00000005ff057290 */ /* 0x000fe400087fe4ff */
[----:B------:R-:W-:Y:S02]  /*0c00*/  UIADD3.X UR4, UPT, UPT, ~UR16, UR19, URZ, UP1, !UPT ;  /* 0x0000001310047290 */ /* 0x000fe40008ffe5ff */
[----:B------:R-:W-:-:S02]  /*0c10*/  UISETP.GE.U32.AND UP1, UPT, UR17, 0x800, UPT ;  /* 0x000008001100788c */ /* 0x000fc4000bf26070 */
[----:B------:R-:W-:Y:S02]  /*0c20*/  UISETP.GE.U32.AND UP0, UPT, UR10, UR13, UPT ;  /* 0x0000000d0a00728c */ /* 0x000fe4000bf06070 */
[----:B------:R-:W-:Y:S02]  /*0c30*/  UISETP.GE.U32.AND.EX UP1, UPT, UR4, URZ, UPT, UP1 ;  /* 0x000000ff0400728c */ /* 0x000fe4000bf26110 */
[----:B------:R-:W-:-:S07]  /*0c40*/  UISETP.GE.U32.AND.EX UP0, UPT, UR5, UR14, UPT, UP0 ;  /* 0x0000000e0500728c */ /* 0x000fce000bf06100 */
[----:B0-----:R-:W-:Y:S05]  /*0c50*/  BRA.U !UP1, `(.L_x_146) ;  /* 0x0000000109587547 */ /* 0x001fea000b800000 */
[----:B------:R-:W4:Y:S01]  /*0c60*/  LDCU.64 UR18, c[0x0][0x388] ;  /* 0x00007100ff1277ac */ /* 0x000f220008000a00 */
[----:B0-23--:R-:W-:-:S05]  /*0c70*/  IADD3 R3, P0, PT, R4, UR15, RZ ;  /* 0x0000000f04037c10 */ /* 0x00dfca000ff1e0ff */
[----:B------:R-:W-:Y:S01]  /*0c80*/  IMAD.X R6, RZ, RZ, UR16, P0 ;  /* 0x00000010ff067e24 */ /* 0x000fe200080e06ff */
[----:B----4-:R-:W-:-:S04]  /*0c90*/  LEA R2, P0, R3, UR18, 0x2 ;  /* 0x0000001203027c11 */ /* 0x010fc8000f8010ff */
        /* <DEDUP_REMOVED lines=18> */
.L_x_146:
[----:B------:R-:W4:Y:S01]  /*0dc0*/  LDCU.64 UR18, c[0x0][0x388] ;  /* 0x00007100ff1277ac */ /* 0x000f220008000a00 */
[C---:B012---:R-:W-:Y:S01]  /*0dd0*/  VIADD R5, R4.reuse, 0x100 ;  /* 0x0000010004057836 */ /* 0x047fe20000000000 */
[C---:B---3--:R-:W-:Y:S01]  /*0de0*/  IADD3 R3, P0, PT, R4.reuse, UR15, RZ ;  /* 0x0000000f04037c10 */ /* 0x048fe2000ff1e0ff */
[C---:B----4-:R-:W-:Y:S01]  /*0df0*/  VIADD R2, R4.reuse, 0x80 ;  /* 0x0000008004027836 */ /* 0x050fe20000000000 */
[C---:B------:R-:W-:Y:S01]  /*0e00*/  ISETP.GE.AND P1, PT, R4.reuse, UR17, PT ;  /* 0x0000001104007c0c */ /* 0x040fe2000bf26270 */
[----:B------:R-:W-:Y:S01]  /*0e10*/  VIADD R7, R4, 0x180 ;  /* 0x0000018004077836 */ /* 0x000fe20000000000 */
[----:B------:R-:W-:Y:S01]  /*0e20*/  ISETP.GE.AND P3, PT, R5, UR17, PT ;  /* 0x0000001105007c0c */ /* 0x000fe2000bf66270 */
[----:B------:R-:W-:Y:S01]  /*0e30*/  IMAD.X R6, RZ, RZ, UR16, P0 ;  /* 0x00000010ff067e24 */ /* 0x000fe200080e06ff */
[----:B------:R-:W-:Y:S01]  /*0e40*/  ISETP.GE.AND P2, PT, R2, UR17, PT ;  /* 0x0000001102007c0c */ /* 0x000fe2000bf46270 */
[----:B------:R-:W-:Y:S01]  /*0e50*/  VIADD R5, R4, 0x200 ;  /* 0x0000020004057836 */ /* 0x000fe20000000000 */
[----:B------:R-:W-:Y:S01]  /*0e60*/  ISETP.GE.AND P4, PT, R7, UR17, PT ;  /* 0x0000001107007c0c */ /* 0x000fe2000bf86270 */
[----:B------:R-:W-:-:S03]  /*0e70*/  IMAD.MOV.U32 R12, RZ, RZ, 0x7fffffff ;  /* 0x7fffffffff0c7424 */ /* 0x000fc600078e00ff */
[----:B------:R-:W-:Y:S01]  /*0e80*/  ISETP.GE.AND P5, PT, R5, UR17, PT ;  /* 0x0000001105007c0c */ /* 0x000fe2000bfa6270 */
[----:B------:R-:W-:Y:S01]  /*0e90*/  VIADD R5, R4, 0x300 ;  /* 0x0000030004057836 */ /* 0x000fe20000000000 */
[----:B------:R-:W-:-:S04]  /*0ea0*/  LEA R2, P0, R3, UR18, 0x2 ;  /* 0x0000001203027c11 */ /* 0x000fc8000f8010ff */
[----:B------:R-:W-:Y:S01]  /*0eb0*/  LEA.HI.X R3, R3, UR19, R6, 0x2, P0 ;  /* 0x0000001303037c11 */ /* 0x000fe200080f1406 */
[----:B------:R-:W-:Y:S01]  /*0ec0*/  IMAD.MOV.U32 R11, RZ, RZ, 0x7fffffff ;  /* 0x7fffffffff0b7424 */ /* 0x000fe200078e00ff */
[----:B------:R-:W-:-:S03]  /*0ed0*/  IADD3 R6, PT, PT, R4, 0x280, RZ ;  /* 0x0000028004067810 */ /* 0x000fc60007ffe0ff */
[----:B------:R1:W5:Y:S01]  /*0ee0*/  @!P1 LDG.E R12, desc[UR20][R2.64] ;  /* 0x00000014020c9981 */ /* 0x000362000c1e1900 */
[----:B------:R-:W-:Y:S01]  /*0ef0*/  ISETP.GE.AND P1, PT, R5, UR17, PT ;  /* 0x0000001105007c0c */ /* 0x000fe2000bf26270 */
[----:B------:R-:W-:Y:S01]  /*0f00*/  VIADD R5, R4, 0x380 ;  /* 0x0000038004057836 */ /* 0x000fe20000000000 */
[----:B------:R-:W-:Y:S01]  /*0f10*/  ISETP.GE.AND P0, PT, R6, UR17, PT ;  /* 0x0000001106007c0c */ /* 0x000fe2000bf06270 */
[----:B------:R-:W-:Y:S01]  /*0f20*/  IMAD.MOV.U32 R9, RZ, RZ, 0x7fffffff ;  /* 0x7fffffffff097424 */ /* 0x000fe200078e00ff */
[----:B------:R1:W5:Y:S02]  /*0f30*/  @!P2 LDG.E R11, desc[UR20][R2.64+0x200] ;  /* 0x00020014020ba981 */ /* 0x000364000c1e1900 */
[----:B------:R-:W-:Y:S01]  /*0f40*/  ISETP.GE.AND P2, PT, R5, UR17, PT ;  /* 0x0000001105007c0c */ /* 0x000fe2000bf46270 */
[----:B------:R-:W-:Y:S02]  /*0f50*/  VIADD R5, R4, 0x480 ;  /* 0x0000048004057836 */ /* 0x000fe40000000000 */
[----:B------:R-:W-:Y:S01]  /*0f60*/  IMAD.MOV.U32 R10, RZ, RZ, 0x7fffffff ;  /* 0x7fffffffff0a7424 */ /* 0x000fe200078e00ff */
[----:B------:R1:W5:Y:S01]  /*0f70*/  @!P4 LDG.E R9, desc[UR20][R2.64+0x600] ;  /* 0x000600140209c981 */ /* 0x000362000c1e1900 */
[----:B------:R-:W-:-:S02]  /*0f80*/  MOV R8, 0x7fffffff ;  /* 0x7fffffff00087802 */ /* 0x000fc40000000f00 */
[C---:B------:R-:W-:Y:S02]  /*0f90*/  LOP3.LUT R6, R4.reuse, 0x400, RZ, 0xfc, !PT ;  /* 0x0000040004067812 */ /* 0x040fe400078efcff */
[----:B------:R-:W-:Y:S01]  /*0fa0*/  ISETP.GE.AND P4, PT, R5, UR17, PT ;  /* 0x0000001105007c0c */ /* 0x000fe2000bf86270 */
[----:B------:R-:W-:Y:S01]  /*0fb0*/  VIADD R5, R4, 0x500 ;  /* 0x0000050004057836 */ /* 0x000fe20000000000 */
[----:B------:R1:W5:Y:S01]  /*0fc0*/  @!P3 LDG.E R10, desc[UR20][R2.64+0x400] ;  /* 0x00040014020ab981 */ /* 0x000362000c1e1900 */
[----:B------:R-:W-:Y:S01]  /*0fd0*/  ISETP.GE.AND P3, PT, R6, UR17, PT ;  /* 0x0000001106007c0c */ /* 0x000fe2000bf66270 */
[----:B------:R-:W-:Y:S02]  /*0fe0*/  IMAD.MOV.U32 R6, RZ, RZ, 0x7fffffff ;  /* 0x7fffffffff067424 */ /* 0x000fe400078e00ff */
[----:B------:R1:W5:Y:S01]  /*0ff0*/  @!P5 LDG.E R8, desc[UR20][R2.64+0x800] ;  /* 0x000800140208d981 */ /* 0x000362000c1e1900 */
[----:B------:R-:W-:Y:S01]  /*1000*/  ISETP.GE.AND P5, PT, R5, UR17, PT ;  /* 0x0000001105007c0c */ /* 0x000fe2000bfa6270 */
[----:B------:R-:W-:-:S02]  /*1010*/  VIADD R5, R4, 0x600 ;  /* 0x0000060004057836 */ /* 0x000fc40000000000 */
[----:B------:R-:W-:Y:S01]  /*1020*/  IMAD.MOV.U32 R7, RZ, RZ, 0x7fffffff ;  /* 0x7fffffffff077424 */ /* 0x000fe200078e00ff */
[----:B------:R1:W5:Y:S01]  /*1030*/  @!P1 LDG.E R6, desc[UR20][R2.64+0xc00] ;  /* 0x000c001402069981 */ /* 0x000362000c1e1900 */
[C---:B------:R-:W-:Y:S01]  /*1040*/  VIADD R13, R4.reuse, 0x580 ;  /* 0x00000580040d7836 */ /* 0x040fe20000000000 */
[----:B------:R-:W-:Y:S01]  /*1050*/  ISETP.GE.AND P1, PT, R5, UR17, PT ;  /* 0x0000001105007c0c */ /* 0x000fe2000bf26270 */
[----:B------:R-:W-:Y:S02]  /*1060*/  IMAD.MOV.U32 R5, RZ, RZ, 0x7fffffff ;  /* 0x7fffffffff057424 */ /* 0x000fe400078e00ff */
[----:B------:R-:W-:Y:S01]  /*1070*/  IMAD.MOV.U32 R19, RZ, RZ, 0x7fffffff ;  /* 0x7fffffffff137424 */ /* 0x000fe200078e00ff */
[----:B------:R1:W5:Y:S01]  /*1080*/  @!P0 LDG.E R7, desc[UR20][R2.64+0xa00] ;  /* 0x000a001402078981 */ /* 0x000362000c1e1900 */
[----:B------:R-:W-:Y:S01]  /*1090*/  IMAD.MOV.U32 R18, RZ, RZ, 0x7fffffff ;  /* 0x7fffffffff127424 */ /* 0x000fe200078e00ff */
[----:B------:R-:W-:Y:S01]  /*10a0*/  ISETP.GE.AND P0, PT, R13, UR17, PT ;  /* 0x000000110d007c0c */ /* 0x000fe2000bf06270 */
[C---:B------:R-:W-:Y:S01]  /*10b0*/  VIADD R14, R4.reuse, 0x700 ;  /* 0x00000700040e7836 */ /* 0x040fe20000000000 */
[----:B------:R-:W-:Y:S01]  /*10c0*/  IADD3 R13, PT, PT, R4, 0x680, RZ ;  /* 0x00000680040d7810 */ /* 0x000fe20007ffe0ff */
[----:B------:R1:W5:Y:S03]  /*10d0*/  @!P2 LDG.E R5, desc[UR20][R2.64+0xe00] ;  /* 0x000e00140205a981 */ /* 0x000366000c1e1900 */
[----:B------:R-:W-:Y:S01]  /*10e0*/  ISETP.GE.AND P2, PT, R13, UR17, PT ;  /* 0x000000110d007c0c */ /* 0x000fe2000bf46270 */
[----:B------:R1:W5:Y:S01]  /*10f0*/  @!P3 LDG.E R19, desc[UR20][R2.64+0x1000] ;  /* 0x001000140213b981 */ /* 0x000362000c1e1900 */
[----:B------:R-:W-:-:S03]  /*1100*/  ISETP.GE.AND P3, PT, R14, UR17, PT ;  /* 0x000000110e007c0c */ /* 0x000fc6000bf66270 */
[----:B------:R1:W5:Y:S01]  /*1110*/  @!P4 LDG.E R18, desc[UR20][R2.64+0x1200] ;  /* 0x001200140212c981 */ /* 0x000362000c1e1900 */
[----:B------:R-:W-:Y:S01]  /*1120*/  ISETP.GE.AND P4, PT, R21, UR17, PT ;  /* 0x0000001115007c0c */ /* 0x000fe2000bf86270 */
[----:B------:R-:W-:Y:S01]  /*1130*/  IMAD.MOV.U32 R17, RZ, RZ, 0x7fffffff ;  /* 0x7fffffffff117424 */ /* 0x000fe200078e00ff */
[----:B------:R-:W-:Y:S01]  /*1140*/  MOV R14, 0x7fffffff ;  /* 0x7fffffff000e7802 */ /* 0x000fe20000000f00 */
[----:B------:R-:W-:Y:S02]  /*1150*/  IMAD.MOV.U32 R16, RZ, RZ, 0x7fffffff ;  /* 0x7fffffffff107424 */ /* 0x000fe400078e00ff */
[----:B------:R-:W-:Y:S02]  /*1160*/  IMAD.MOV.U32 R22, RZ, RZ, 0x7fffffff ;  /* 0x7fffffffff167424 */ /* 0x000fe400078e00ff */
        /* <DEDUP_REMOVED lines=8> */
.L_x_147:
[----:B01----:R-:W0:Y:S02]  /*11f0*/  LDC.64 R2, c[0x0][0x398] ;  /* 0x0000e600ff027b82 */ /* 0x003e240000000a00 */
[----:B0-----:R-:W-:-:S13]  /*1200*/  ISETP.GT.AND P0, PT, R3, R2, PT ;  /* 0x000000020300720c */ /* 0x001fda0003f04270 */
[----:B------:R-:W-:Y:S05]  /*1210*/  @!P0 BRA `(.L_x_148) ;  /* 0x0000000400788947 */ /* 0x000fea0003800000 */
[----:B------:R-:W0:Y:S01]  /*1220*/  S2UR UR15, SR_CgaCtaId ;  /* 0x00000000000f79c3 */ /* 0x000e220000008800 */
[----:B-----5:R-:W-:Y:S01]  /*1230*/  LOP3.LUT R15, R15, 0x80000000, RZ, 0x3c, !PT ;  /* 0x800000000f0f7812 */ /* 0x020fe200078e3cff */
[----:B------:R-:W-:Y:S01]  /*1240*/  UMOV UR4, 0x400 ;  /* 0x0000040000047882 */ /* 0x000fe20000000000 */
[----:B------:R-:W-:Y:S01]  /*1250*/  LOP3.LUT R14, R14, 0x80000000, RZ, 0x3c, !PT ;  /* 0x800000000e0e7812 */ /* 0x000fe200078e3cff */
[----:B------:R-:W1:Y:S01]  /*1260*/  LDCU UR16, c[0x0][0x398] ;  /* 0x00007300ff1077ac */ /* 0x000e620008000800 */
[----:B------:R-:W-:Y:S02]  /*1270*/  LOP3.LUT R13, R13, 0x80000000, RZ, 0x3c, !PT ;  /* 0x800000000d0d7812 */ /* 0x000fe400078e3cff */
[----:B------:R-:W-:Y:S02]  /*1280*/  LOP3.LUT R2, R22, 0x80000000, RZ, 0x3c, !PT ;  /* 0x8000000016027812 */ /* 0x000fe400078e3cff */
[----:B------:R-:W-:Y:S02]  /*1290*/  LOP3.LUT R16, R16, 0x80000000, RZ, 0x3c, !PT ;  /* 0x8000000010107812 */ /* 0x000fe400078e3cff */
[----:B------:R-:W-:-:S02]  /*12a0*/  LOP3.LUT R17, R17, 0x80000000, RZ, 0x3c, !PT ;  /* 0x8000000011117812 */ /* 0x000fc400078e3cff */
[----:B------:R-:W-:Y:S02]  /*12b0*/  LOP3.LUT R18, R18, 0x80000000, RZ, 0x3c, !PT ;  /* 0x8000000012127812 */ /* 0x000fe400078e3cff */
[----:B------:R-:W-:Y:S02]  /*12c0*/  LOP3.LUT R19, R19, 0x80000000, RZ, 0x3c, !PT ;  /* 0x8000000013137812 */ /* 0x000fe400078e3cff */
[----:B------:R-:W-:Y:S02]  /*12d0*/  LOP3.LUT R5, R5, 0x80000000, RZ, 0x3c, !PT ;  /* 0x8000000005057812 */ /* 0x000fe400078e3cff */
[----:B------:R-:W-:Y:S02]  /*12e0*/  LOP3.LUT R6, R6, 0x80000000, RZ, 0x3c, !PT ;  /* 0x8000000006067812 */ /* 0x000fe400078e3cff */
[----:B------:R-:W-:Y:S02]  /*12f0*/  LOP3.LUT R7, R7, 0x80000000, RZ, 0x3c, !PT ;  /* 0x8000000007077812 */ /* 0x000fe400078e3cff */
[----:B------:R-:W-:Y:S01]  /*1300*/  LOP3.LUT R8, R8, 0x80000000, RZ, 0x3c, !PT ;  /* 0x8000000008087812 */ /* 0x000fe200078e3cff */
[----:B0-----:R-:W-:Y:S01]  /*1310*/  ULEA UR15, UR15, UR4, 0x18 ;  /* 0x000000040f0f7291 */ /* 0x001fe2000f8ec0ff */
[----:B------:R-:W-:-:S02]  /*1320*/  LOP3.LUT R9, R9, 0x80000000, RZ, 0x3c, !PT ;  /* 0x8000000009097812 */ /* 0x000fc400078e3cff */
[----:B------:R-:W-:Y:S01]  /*1330*/  LOP3.LUT R10, R10, 0x80000000, RZ, 0x3c, !PT ;  /* 0x800000000a0a7812 */ /* 0x000fe200078e3cff */
[----:B------:R-:W-:Y:S01]  /*1340*/  UMOV UR4, URZ ;  /* 0x000000ff00047c82 */ /* 0x000fe20008000000 */
[----:B------:R-:W-:Y:S02]  /*1350*/  LOP3.LUT R11, R11, 0x80000000, RZ, 0x3c, !PT ;  /* 0x800000000b0b7812 */ /* 0x000fe400078e3cff */
[----:B-1----:R-:W-:-:S07]  /*1360*/  LOP3.LUT R12, R12, 0x80000000, RZ, 0x3c, !PT ;  /* 0x800000000c0c7812 */ /* 0x002fce00078e3cff */
.L_x_149:
[----:B------:R-:W-:Y:S01]  /*1370*/  IMAD R22, RZ, RZ, -UR16 ;  /* 0x80000010ff167e24 */ /* 0x000fe2000f8e02ff */
[----:B0-----:R-:W-:Y:S01]  /*1380*/  SHF.R.U32.HI R23, RZ, UR16, R12 ;  /* 0x00000010ff177c19 */ /* 0x001fe2000801160c */
[----:B------:R-:W-:Y:S01]  /*1390*/  IMAD.MOV.U32 R25, RZ, RZ, -0x1 ;  /* 0xffffffffff197424 */ /* 0x000fe200078e00ff */
[----:B------:R-:W-:Y:S01]  /*13a0*/  ULEA UR17, UR4, UR15, 0xa ;  /* 0x0000000f04117291 */ /* 0x000fe2000f8e50ff */
[----:B------:R-:W-:Y:S01]  /*13b0*/  SHF.R.U32.HI R27, RZ, UR16, R10 ;  /* 0x00000010ff1b7c19 */ /* 0x000fe2000801160a */
[----:B------:R-:W-:Y:S01]  /*13c0*/  UIADD3 UR4, UPT, UPT, UR4, 0x1, URZ ;  /* 0x0000000104047890 */ /* 0x000fe2000fffe0ff */
[----:B------:R-:W-:Y:S02]  /*13d0*/  VIADDMNMX R22, R22, R3, 0x8, PT ;  /* 0x0000000816167446 */ /* 0x000fe40003800103 */
[----:B------:R-:W-:Y:S02]  /*13e0*/  SHF.R.U32.HI R29, RZ, UR16, R9 ;  /* 0x00000010ff1d7c19 */ /* 0x000fe40008011609 */
[----:B------:R-:W-:-:S02]  /*13f0*/  SHF.L.U32 R22, R25, R22, RZ ;  /* 0x0000001619167219 */ /* 0x000fc400000006ff */
[----:B------:R-:W-:Y:S02]  /*1400*/  SHF.R.U32.HI R25, RZ, UR16, R11 ;  /* 0x00000010ff197c19 */ /* 0x000fe4000801160b */
[-C--:B------:R-:W-:Y:S02]  /*1410*/  LOP3.LUT R23, R23, R22.reuse, RZ, 0x30, !PT ;  /* 0x0000001617177212 */ /* 0x080fe400078e30ff */
[-C--:B------:R-:W-:Y:S02]  /*1420*/  LOP3.LUT R25, R25, R22.reuse, RZ, 0x30, !PT ;  /* 0x0000001619197212 */ /* 0x080fe400078e30ff */
[----:B------:R-:W-:Y:S02]  /*1430*/  LOP3.LUT R27, R27, R22, RZ, 0x30, !PT ;  /* 0x000000161b1b7212 */ /* 0x000fe400078e30ff */
[----:B------:R-:W-:Y:S02]  /*1440*/  LEA R23, R23, UR17, 0x2 ;  /* 0x0000001117177c11 */ /* 0x000fe4000f8e10ff */
[----:B------:R-:W-:-:S02]  /*1450*/  LEA R25, R25, UR17, 0x2 ;  /* 0x0000001119197c11 */ /* 0x000fc4000f8e10ff */
[----:B------:R-:W-:Y:S01]  /*1460*/  LEA R27, R27, UR17, 0x2 ;  /* 0x000000111b1b7c11 */ /* 0x000fe2000f8e10ff */
[----:B------:R0:W-:Y:S01]  /*1470*/  ATOMS.POPC.INC.32 RZ, [R23+URZ] ;  /* 0x0000000017ff7f8c */ /* 0x0001e2000d8000ff */
[----:B------:R-:W-:Y:S02]  /*1480*/  SHF.R.U32.HI R24, RZ, UR16, R8 ;  /* 0x00000010ff187c19 */ /* 0x000fe40008011608 */
[----:B------:R-:W-:Y:S01]  /*1490*/  SHF.R.U32.HI R26, RZ, UR16, R7 ;  /* 0x00000010ff1a7c19 */ /* 0x000fe20008011607 */
[----:B------:R1:W-:Y:S01]  /*14a0*/  ATOMS.POPC.INC.32 RZ, [R25+URZ] ;  /* 0x0000000019ff7f8c */ /* 0x0003e2000d8000ff */
[-C--:B------:R-:W-:Y:S02]  /*14b0*/  LOP3.LUT R29, R29, R22.reuse, RZ, 0x30, !PT ;  /* 0x000000161d1d7212 */ /* 0x080fe400078e30ff */
[----:B------:R-:W-:Y:S01]  /*14c0*/  LOP3.LUT R24, R24, R22, RZ, 0x30, !PT ;  /* 0x0000001618187212 */ /* 0x000fe200078e30ff */
[----:B------:R2:W-:Y:S01]  /*14d0*/  ATOMS.POPC.INC.32 RZ, [R27+URZ] ;  /* 0x000000001bff7f8c */ /* 0x0005e2000d8000ff */
[----:B0-----:R-:W-:-:S02]  /*14e0*/  SHF.R.U32.HI R23, RZ, UR16, R6 ;  /* 0x00000010ff177c19 */ /* 0x001fc40008011606 */
[-C--:B------:R-:W-:Y:S02]  /*14f0*/  LOP3.LUT R26, R26, R22.reuse, RZ, 0x30, !PT ;  /* 0x000000161a1a7212 */ /* 0x080fe400078e30ff */
[----:B-1----:R-:W-:Y:S02]  /*1500*/  SHF.R.U32.HI R25, RZ, UR16, R5 ;  /* 0x00000010ff197c19 */ /* 0x002fe40008011605 */
[-C--:B------:R-:W-:Y:S02]  /*1510*/  LOP3.LUT R23, R23, R22.reuse, RZ, 0x30, !PT ;  /* 0x0000001617177212 */ /* 0x080fe400078e30ff */
[----:B--2---:R-:W-:Y:S02]  /*1520*/  SHF.R.U32.HI R27, RZ, UR16, R19 ;  /* 0x00000010ff1b7c19 */ /* 0x004fe40008011613 */
[----:B------:R-:W-:Y:S02]  /*1530*/  LEA R29, R29, UR17, 0x2 ;  /* 0x000000111d1d7c11 */ /* 0x000fe4000f8e10ff */
[----:B------:R-:W-:-:S02]  /*1540*/  LOP3.LUT R25, R25, R22, RZ, 0x30, !PT ;  /* 0x0000001619197212 */ /* 0x000fc400078e30ff */
[----:B------:R-:W-:Y:S01]  /*1550*/  LEA R24, R24, UR17, 0x2 ;  /* 0x0000001118187c11 */ /* 0x000fe2000f8e10ff */
[----:B------:R0:W-:Y:S01]  /*1560*/  ATOMS.POPC.INC.32 RZ, [R29+URZ] ;  /* 0x000000001dff7f8c */ /* 0x0001e2000d8000ff */
[----:B------:R-:W-:Y:S02]  /*1570*/  LOP3.LUT R27, R27, R22, RZ, 0x30, !PT ;  /* 0x000000161b1b7212 */ /* 0x000fe400078e30ff */
[----:B------:R-:W-:Y:S01]  /*1580*/  LEA R26, R26, UR17, 0x2 ;  /* 0x000000111a1a7c11 */ /* 0x000fe2000f8e10ff */
[----:B------:R1:W-:Y:S01]  /*1590*/  ATOMS.POPC.INC.32 RZ, [R24+URZ] ;  /* 0x0000000018ff7f8c */ /* 0x0003e2000d8000ff */
[----:B------:R-:W-:Y:S02]  /*15a0*/  LEA R23, R23, UR17, 0x2 ;  /* 0x0000001117177c11 */ /* 0x000fe4000f8e10ff */
[----:B------:R-:W-:Y:S01]  /*15b0*/  LEA R25, R25, UR17, 0x2 ;  /* 0x0000001119197c11 */ /* 0x000fe2000f8e10ff */
[----:B------:R2:W-:Y:S01]  /*15c0*/  ATOMS.POPC.INC.32 RZ, [R26+URZ] ;  /* 0x000000001aff7f8c */ /* 0x0005e2000d8000ff */
[----:B------:R-:W-:-:S02]  /*15d0*/  LEA R27, R27, UR17, 0x2 ;  /* 0x000000111b1b7c11 */ /* 0x000fc4000f8e10ff */
[----:B0-----:R-:W-:Y:S01]  /*15e0*/  SHF.R.U32.HI R29, RZ, UR16, R18 ;  /* 0x00000010ff1d7c19 */ /* 0x001fe20008011612 */
[----:B------:R0:W-:Y:S01]  /*15f0*/  ATOMS.POPC.INC.32 RZ, [R23+URZ] ;  /* 0x0000000017ff7f8c */ /* 0x0001e2000d8000ff */
[----:B-1----:R-:W-:Y:S02]  /*1600*/  SHF.R.U32.HI R24, RZ, UR16, R17 ;  /* 0x00000010ff187c19 */ /* 0x002fe40008011611 */
[----:B------:R-:W-:Y:S01]  /*1610*/  SHF.R.U32.HI R28, RZ, UR16, R15 ;  /* 0x00000010ff1c7c19 */ /* 0x000fe2000801160f */
[----:B------:R1:W-:Y:S01]  /*1620*/  ATOMS.POPC.INC.32 RZ, [R25+URZ] ;  /* 0x0000000019ff7f8c */ /* 0x0003e2000d8000ff */
[----:B--2---:R-:W-:Y:S02]  /*1630*/  SHF.R.U32.HI R26, RZ, UR16, R16 ;  /* 0x00000010ff1a7c19 */ /* 0x004fe40008011610 */
[----:B------:R-:W-:Y:S01]  /*1640*/  LOP3.LUT R29, R29, R22, RZ, 0x30, !PT ;  /* 0x000000161d1d7212 */ /* 0x000fe200078e30ff */
[----:B------:R2:W-:Y:S01]  /*1650*/  ATOMS.POPC.INC.32 RZ, [R27+URZ] ;  /* 0x000000001bff7f8c */ /* 0x0005e2000d8000ff */
[----:B0-----:R-:W-:-:S02]  /*1660*/  SHF.R.U32.HI R23, RZ, UR16, R2 ;  /* 0x00000010ff177c19 */ /* 0x001fc40008011602 */
[-C--:B------:R-:W-:Y:S02]  /*1670*/  LOP3.LUT R24, R24, R22.reuse, RZ, 0x30, !PT ;  /* 0x0000001618187212 */ /* 0x080fe400078e30ff */
[----:B-1----:R-:W-:Y:S02]  /*1680*/  SHF.R.U32.HI R25, RZ, UR16, R13 ;  /* 0x00000010ff197c19 */ /* 0x002fe4000801160d */
[-C--:B------:R-:W-:Y:S02]  /*1690*/  LOP3.LUT R26, R26, R22.reuse, RZ, 0x30, !PT ;  /* 0x000000161a1a7212 */ /* 0x080fe400078e30ff */
[----:B--2---:R-:W-:Y:S01]  /*16a0*/  SHF.R.U32.HI R27, RZ, UR16, R14 ;  /* 0x00000010ff1b7c19 */ /* 0x004fe2000801160e */
[----:B------:R-:W-:Y:S01]  /*16b0*/  UIADD3 UR16, UPT, UPT, UR16, 0x8, URZ ;  /* 0x0000000810107890 */ /* 0x000fe2000fffe0ff */
[----:B------:R-:W-:Y:S02]  /*16c0*/  LOP3.LUT R23, R23, R22, RZ, 0x30, !PT ;  /* 0x0000001617177212 */ /* 0x000fe400078e30ff */
[----:B------:R-:W-:-:S02]  /*16d0*/  LEA R29, R29, UR17, 0x2 ;  /* 0x000000111d1d7c11 */ /* 0x000fc4000f8e10ff */
[-C--:B------:R-:W-:Y:S02]  /*16e0*/  LOP3.LUT R25, R25, R22.reuse, RZ, 0x30, !PT ;  /* 0x0000001619197212 */ /* 0x080fe400078e30ff */
[----:B------:R-:W-:Y:S01]  /*16f0*/  ISETP.LE.AND P0, PT, R3, UR16, PT ;  /* 0x0000001003007c0c */ /* 0x000fe2000bf03270 */
[----:B------:R0:W-:Y:S01]  /*1700*/  ATOMS.POPC.INC.32 RZ, [R29+URZ] ;  /* 0x000000001dff7f8c */ /* 0x0001e2000d8000ff */
[----:B------:R-:W-:Y:S02]  /*1710*/  LEA R24, R24, UR17, 0x2 ;  /* 0x0000001118187c11 */ /* 0x000fe4000f8e10ff */
[-C--:B------:R-:W-:Y:S02]  /*1720*/  LOP3.LUT R27, R27, R22.reuse, RZ, 0x30, !PT ;  /* 0x000000161b1b7212 */ /* 0x080fe400078e30ff */
[----:B------:R-:W-:Y:S01]  /*1730*/  LEA R26, R26, UR17, 0x2 ;  /* 0x000000111a1a7c11 */ /* 0x000fe2000f8e10ff */
[----:B------:R0:W-:Y:S01]  /*1740*/  ATOMS.POPC.INC.32 RZ, [R24+URZ] ;  /* 0x0000000018ff7f8c */ /* 0x0001e2000d8000ff */
[----:B------:R-:W-:-:S02]  /*1750*/  LOP3.LUT R28, R28, R22, RZ, 0x30, !PT ;  /* 0x000000161c1c7212 */ /* 0x000fc400078e30ff */
[----:B------:R-:W-:Y:S01]  /*1760*/  LEA R23, R23, UR17, 0x2 ;  /* 0x0000001117177c11 */ /* 0x000fe2000f8e10ff */
[----:B------:R0:W-:Y:S01]  /*1770*/  ATOMS.POPC.INC.32 RZ, [R26+URZ] ;  /* 0x000000001aff7f8c */ /* 0x0001e2000d8000ff */
[----:B------:R-:W-:Y:S02]  /*1780*/  LEA R25, R25, UR17, 0x2 ;  /* 0x0000001119197c11 */ /* 0x000fe4000f8e10ff */
[----:B------:R-:W-:Y:S01]  /*1790*/  LEA R27, R27, UR17, 0x2 ;  /* 0x000000111b1b7c11 */ /* 0x000fe2000f8e10ff */
[----:B------:R0:W-:Y:S01]  /*17a0*/  ATOMS.POPC.INC.32 RZ, [R23+URZ] ;  /* 0x0000000017ff7f8c */ /* 0x0001e2000d8000ff */
[----:B------:R-:W-:-:S03]  /*17b0*/  LEA R28, R28, UR17, 0x2 ;  /* 0x000000111c1c7c11 */ /* 0x000fc6000f8e10ff */
[----:B------:R0:W-:Y:S04]  /*17c0*/  ATOMS.POPC.INC.32 RZ, [R25+URZ] ;  /* 0x0000000019ff7f8c */ /* 0x0001e8000d8000ff */
[----:B------:R0:W-:Y:S04]  /*17d0*/  ATOMS.POPC.INC.32 RZ, [R27+URZ] ;  /* 0x000000001bff7f8c */ /* 0x0001e8000d8000ff */
[----:B------:R0:W-:Y:S01]  /*17e0*/  ATOMS.POPC.INC.32 RZ, [R28+URZ] ;  /* 0x000000001cff7f8c */ /* 0x0001e2000d8000ff */
[----:B------:R-:W-:Y:S05]  /*17f0*/  @!P0 BRA `(.L_x_149) ;  /* 0xfffffff800dc8947 */ /* 0x000fea000383ffff */
.L_x_148:
[----:B------:R-:W-:Y:S05]  /*1800*/  BRA.U !UP0, `(.L_x_150) ;  /* 0xfffffff108dc7547 */ /* 0x000fea000b83ffff */
.L_x_145:
[----:B------:R-:W-:Y:S01]  /*1810*/  BAR.SYNC.DEFER_BLOCKING 0x0 ;  /* 0x0000000000007b1d */ /* 0x000fe20000010000 */
[----:B------:R-:W-:-:S05]  /*1820*/  ISETP.NE.AND P0, PT, R20, RZ, PT ;  /* 0x000000ff1400720c */ /* 0x000fca0003f05270 */
[----:B------:R-:W-:Y:S08]  /*1830*/  BSSY.RECONVERGENT B0, `(.L_x_151) ;  /* 0x0000164000007945 */ /* 0x000ff00003800200 */
[----:B------:R-:W-:Y:S05]  /*1840*/  @P0 BRA `(.L_x_152) ;  /* 0x0000001400880947 */ /* 0x000fea0003800000 */
[----:B------:R-:W-:Y:S01]  /*1850*/  UISETP.GE.U32.AND UP0, UPT, UR22, 0x7, UPT ;  /* 0x000000071600788c */ /* 0x000fe2000bf06070 */
[----:B0-23--:R-:W-:-:S08]  /*1860*/  IMAD.MOV.U32 R3, RZ, RZ, RZ ;  /* 0x000000ffff037224 */ /* 0x00dfd000078e00ff */
[----:B------:R-:W-:Y:S05]  /*1870*/  BRA.U !UP0, `(.L_x_153) ;  /* 0x00000005085c7547 */ /* 0x000fea000b800000 */
[----:B----4-:R-:W0:Y:S01]  /*1880*/  LDC.64 R2, c[0x0][0x380] ;  /* 0x0000e000ff027b82 */ /* 0x010e220000000a00 */
[----:B-1---5:R-:W-:-:S07]  /*1890*/  IMAD.MOV.U32 R5, RZ, RZ, RZ ;  /* 0x000000ffff057224 */ /* 0x022fce00078e00ff */
.L_x_170:
[----:B----4-:R-:W-:Y:S01]  /*18a0*/  IMAD R7, R5, 0x400, R0 ;  /* 0x0000040005077824 */ /* 0x010fe200078e0200 */
[----:B------:R-:W-:Y:S04]  /*18b0*/  BSSY.RECONVERGENT B1, `(.L_x_154) ;  /* 0x000000f000017945 */ /* 0x000fe80003800200 */
[----:B01----:R-:W1:Y:S04]  /*18c0*/  LDS R18, [R7] ;  /* 0x0000000007127984 */ /* 0x003e680000000800 */
[----:B--23--:R2:W3:Y:S04]  /*18d0*/  LDS R9, [R7+0x400] ;  /* 0x0004000007097984 */ /* 0x00c4e80000000800 */
[----:B------:R2:W4:Y:S04]  /*18e0*/  LDS R22, [R7+0x800] ;  /* 0x0008000007167984 */ /* 0x0005280000000800 */
[----:B------:R2:W0:Y:S04]  /*18f0*/  LDS R14, [R7+0xc00] ;  /* 0x000c0000070e7984 */ /* 0x0004280000000800 */
[----:B------:R2:W0:Y:S04]  /*1900*/  LDS R12, [R7+0x1000] ;  /* 0x00100000070c7984 */ /* 0x0004280000000800 */
[----:B------:R2:W0:Y:S04]  /*1910*/  LDS R6, [R7+0x1400] ;  /* 0x0014000007067984 */ /* 0x0004280000000800 */
[----:B------:R2:W0:Y:S04]  /*1920*/  LDS R8, [R7+0x1800] ;  /* 0x0018000007087984 */ /* 0x0004280000000800 */
[----:B------:R2:W0:Y:S01]  /*1930*/  LDS R10, [R7+0x1c00] ;  /* 0x001c0000070a7984 */ /* 0x0004220000000800 */
[----:B-1----:R-:W-:-:S13]  /*1940*/  ISETP.NE.AND P0, PT, R18, RZ, PT ;  /* 0x000000ff1200720c */ /* 0x002fda0003f05270 */
[----:B--234-:R-:W-:Y:S05]  /*1950*/  @!P0 BRA `(.L_x_155) ;  /* 0x0000000000108947 */ /* 0x01cfea0003800000 */
[----:B------:R-:W-:Y:S01]  /*1960*/  LEA R17, R5, R4, 0x8 ;  /* 0x0000000405117211 */ /* 0x000fe200078e40ff */
[----:B------:R-:W-:-:S04]  /*1970*/  IMAD.MOV.U32 R19, RZ, RZ, RZ ;  /* 0x000000ffff137224 */ /* 0x000fc800078e00ff */
[----:B0-----:R-:W-:-:S05]  /*1980*/  IMAD.WIDE.U32 R16, R17, 0x8, R2 ;  /* 0x0000000811107825 */ /* 0x001fca00078e0002 */
[----:B------:R1:W-:Y:S02]  /*1990*/  REDG.E.ADD.64.STRONG.GPU desc[UR20][R16.64], R18 ;  /* 0x000000121000798e */ /* 0x0003e4000c12e514 */
.L_x_155:
[----:B------:R-:W-:Y:S05]  /*19a0*/  BSYNC.RECONVERGENT B1 ;  /* 0x0000000000017941 */ /* 0x000fea0003800200 */
.L_x_154:
[----:B------:R-:W-:Y:S01]  /*19b0*/  ISETP.NE.AND P6, PT, R9, RZ, PT ;  /* 0x000000ff0900720c */ /* 0x000fe20003fc5270 */
[----:B------:R-:W-:Y:S01]  /*19c0*/  BSSY.RECONVERGENT B1, `(.L_x_156) ;  /* 0x000000e000017945 */ /* 0x000fe20003800200 */
[----:B------:R-:W-:Y:S02]  /*19d0*/  ISETP.NE.AND P0, PT, R22, RZ, PT ;  /* 0x000000ff1600720c */ /* 0x000fe40003f05270 */
[----:B0-----:R-:W-:Y:S02]  /*19e0*/  ISETP.NE.AND P1, PT, R14, RZ, PT ;  /* 0x000000ff0e00720c */ /* 0x001fe40003f25270 */
[----:B------:R-:W-:Y:S02]  /*19f0*/  ISETP.NE.AND P2, PT, R12, RZ, PT ;  /* 0x000000ff0c00720c */ /* 0x000fe40003f45270 */
[----:B------:R-:W-:Y:S02]  /*1a00*/  ISETP.NE.AND P3, PT, R6, RZ, PT ;  /* 0x000000ff0600720c */ /* 0x000fe40003f65270 */
[----:B------:R-:W-:-:S02]  /*1a10*/  ISETP.NE.AND P4, PT, R8, RZ, PT ;  /* 0x000000ff0800720c */ /* 0x000fc40003f85270 */
[----:B------:R-:W-:Y:S01]  /*1a20*/  ISETP.NE.AND P5, PT, R10, RZ, PT ;  /* 0x000000ff0a00720c */ /* 0x000fe20003fa5270 */
[----:B------:R-:W-:-:S12]  /*1a30*/  @!P6 BRA `(.L_x_157) ;  /* 0x000000000018e947 */ /* 0x000fd80003800000 */
[----:B-1----:R-:W-:Y:S02]  /*1a40*/  IMAD R17, R5, 0x100, R4 ;  /* 0x0000010005117824 */ /* 0x002fe400078e0204 */
[----:B------:R-:W-:Y:S02]  /*1a50*/  IMAD.MOV.U32 R18, RZ, RZ, R9 ;  /* 0x000000ffff127224 */ /* 0x000fe400078e0009 */
[----:B------:R-:W-:Y:S02]  /*1a60*/  VIADD R17, R17, 0x100 ;  /* 0x0000010011117836 */ /* 0x000fe40000000000 */
[----:B------:R-:W-:Y:S02]  /*1a70*/  IMAD.MOV.U32 R19, RZ, RZ, RZ ;  /* 0x000000ffff137224 */ /* 0x000fe400078e00ff */
[----:B------:R-:W-:-:S05]  /*1a80*/  IMAD.WIDE.U32 R16, R17, 0x8, R2 ;  /* 0x0000000811107825 */ /* 0x000fca00078e0002 */
[----:B------:R0:W-:Y:S02]  /*1a90*/  REDG.E.ADD.64.STRONG.GPU desc[UR20][R16.64], R18 ;  /* 0x000000121000798e */ /* 0x0001e4000c12e514 */
.L_x_157:
[----:B------:R-:W-:Y:S05]  /*1aa0*/  BSYNC.RECONVERGENT B1 ;  /* 0x0000000000017941 */ /* 0x000fea0003800200 */
.L_x_156:
[----:B------:R-:W-:Y:S04]  /*1ab0*/  BSSY.RECONVERGENT B1, `(.L_x_158) ;  /* 0x0000007000017945 */ /* 0x000fe80003800200 */
[----:B------:R-:W-:Y:S05]  /*1ac0*/  @!P0 BRA `(.L_x_159) ;  /* 0x0000000000148947 */ /* 0x000fea0003800000 */
[----:B01----:R-:W-:Y:S02]  /*1ad0*/  IMAD R17, R5, 0x100, R4 ;  /* 0x0000010005117824 */ /* 0x003fe400078e0204 */
[----:B------:R-:W-:-:S03]  /*1ae0*/  IMAD.MOV.U32 R23, RZ, RZ, RZ ;  /* 0x000000ffff177224 */ /* 0x000fc600078e00ff */
[----:B------:R-:W-:-:S05]  /*1af0*/  IADD3 R17, PT, PT, R17, 0x200, RZ ;  /* 0x0000020011117810 */ /* 0x000fca0007ffe0ff */
[----:B------:R-:W-:-:S05]  /*1b00*/  IMAD.WIDE.U32 R16, R17, 0x8, R2 ;  /* 0x0000000811107825 */ /* 0x000fca00078e0002 */
[----:B------:R2:W-:Y:S02]  /*1b10*/  REDG.E.ADD.64.STRONG.GPU desc[UR20][R16.64], R22 ;  /* 0x000000161000798e */ /* 0x0005e4000c12e514 */
.L_x_159:
[----:B------:R-:W-:Y:S05]  /*1b20*/  BSYNC.RECONVERGENT B1 ;  /* 0x0000000000017941 */ /* 0x000fea0003800200 */
.L_x_158:
[----:B------:R-:W-:Y:S04]  /*1b30*/  BSSY.RECONVERGENT B1, `(.L_x_160) ;  /* 0x0000007000017945 */ /* 0x000fe80003800200 */
[----:B------:R-:W-:Y:S05]  /*1b40*/  @!P1 BRA `(.L_x_161) ;  /* 0x0000000000149947 */ /* 0x000fea0003800000 */
[----:B012---:R-:W-:Y:S02]  /*1b50*/  IMAD R17, R5, 0x100, R4 ;  /* 0x0000010005117824 */ /* 0x007fe400078e0204 */
[----:B------:R-:W-:Y:S02]  /*1b60*/  IMAD.MOV.U32 R15, RZ, RZ, RZ ;  /* 0x000000ffff0f7224 */ /* 0x000fe400078e00ff */
[----:B------:R-:W-:-:S04]  /*1b70*/  VIADD R17, R17, 0x300 ;  /* 0x0000030011117836 */ /* 0x000fc80000000000 */
[----:B------:R-:W-:-:S05]  /*1b80*/  IMAD.WIDE.U32 R16, R17, 0x8, R2 ;  /* 0x0000000811107825 */ /* 0x000fca00078e0002 */
[----:B------:R3:W-:Y:S02]  /*1b90*/  REDG.E.ADD.64.STRONG.GPU desc[UR20][R16.64], R14 ;  /* 0x0000000e1000798e */ /* 0x0007e4000c12e514 */
.L_x_161:
[----:B------:R-:W-:Y:S05]  /*1ba0*/  BSYNC.RECONVERGENT B1 ;  /* 0x0000000000017941 */ /* 0x000fea0003800200 */
.L_x_160:
[----:B------:R-:W-:Y:S04]  /*1bb0*/  BSSY.RECONVERGENT B1, `(.L_x_162) ;  /* 0x0000007000017945 */ /* 0x000fe80003800200 */
[----:B------:R-:W-:Y:S05]  /*1bc0*/  @!P2 BRA `(.L_x_163) ;  /* 0x000000000014a947 */ /* 0x000fea0003800000 */
[----:B---3--:R-:W-:Y:S02]  /*1bd0*/  IMAD R15, R5, 0x100, R4 ;  /* 0x00000100050f7824 */ /* 0x008fe400078e0204 */
[----:B------:R-:W-:Y:S02]  /*1be0*/  HFMA2 R13, -RZ, RZ, 0, 0 ;  /* 0x00000000ff0d7431 */ /* 0x000fe400000001ff */
[----:B------:R-:W-:-:S04]  /*1bf0*/  VIADD R15, R15, 0x400 ;  /* 0x000004000f0f7836 */ /* 0x000fc80000000000 */
[----:B------:R-:W-:-:S05]  /*1c00*/  IMAD.WIDE.U32 R14, R15, 0x8, R2 ;  /* 0x000000080f0e7825 */ /* 0x000fca00078e0002 */
[----:B------:R4:W-:Y:S02]  /*1c10*/  REDG.E.ADD.64.STRONG.GPU desc[UR20][R14.64], R12 ;  /* 0x0000000c0e00798e */ /* 0x0009e4000c12e514 */
.L_x_163:
[----:B------:R-:W-:Y:S05]  /*1c20*/  BSYNC.RECONVERGENT B1 ;  /* 0x0000000000017941 */ /* 0x000fea0003800200 */
.L_x_162:
[----:B------:R-:W-:Y:S04]  /*1c30*/  BSSY.RECONVERGENT B1, `(.L_x_164) ;  /* 0x0000007000017945 */ /* 0x000fe80003800200 */
[----:B------:R-:W-:Y:S05]  /*1c40*/  @!P3 BRA `(.L_x_165) ;  /* 0x000000000014b947 */ /* 0x000fea0003800000 */
[----:B----4-:R-:W-:Y:S02]  /*1c50*/  IMAD R13, R5, 0x100, R4 ;  /* 0x00000100050d7824 */ /* 0x010fe400078e0204 */
[----:B------:R-:W-:Y:S02]  /*1c60*/  IMAD.MOV.U32 R7, RZ, RZ, RZ ;  /* 0x000000ffff077224 */ /* 0x000fe400078e00ff */
[----:B------:R-:W-:-:S04]  /*1c70*/  VIADD R13, R13, 0x500 ;  /* 0x000005000d0d7836 */ /* 0x000fc80000000000 */
[----:B------:R-:W-:-:S05]  /*1c80*/  IMAD.WIDE.U32 R12, R13, 0x8, R2 ;  /* 0x000000080d0c7825 */ /* 0x000fca00078e0002 */
[----:B------:R4:W-:Y:S02]  /*1c90*/  REDG.E.ADD.64.STRONG.GPU desc[UR20][R12.64], R6 ;  /* 0x000000060c00798e */ /* 0x0009e4000c12e514 */
.L_x_165:
[----:B------:R-:W-:Y:S05]  /*1ca0*/  BSYNC.RECONVERGENT B1 ;  /* 0x0000000000017941 */ /* 0x000fea0003800200 */
.L_x_164:
[----:B------:R-:W-:Y:S04]  /*1cb0*/  BSSY.RECONVERGENT B1, `(.L_x_166) ;  /* 0x0000007000017945 */ /* 0x000fe80003800200 */
[----:B------:R-:W-:Y:S05]  /*1cc0*/  @!P4 BRA `(.L_x_167) ;  /* 0x000000000014c947 */ /* 0x000fea0003800000 */
[----:B----4-:R-:W-:Y:S02]  /*1cd0*/  IMAD R7, R5, 0x100, R4 ;  /* 0x0000010005077824 */ /* 0x010fe400078e0204 */
[----:B------:R-:W-:Y:S02]  /*1ce0*/  IMAD.MOV.U32 R9, RZ, RZ, RZ ;  /* 0x000000ffff097224 */ /* 0x000fe400078e00ff */
[----:B------:R-:W-:-:S04]  /*1cf0*/  VIADD R7, R7, 0x600 ;  /* 0x0000060007077836 */ /* 0x000fc80000000000 */
[----:B------:R-:W-:-:S05]  /*1d00*/  IMAD.WIDE.U32 R6, R7, 0x8, R2 ;  /* 0x0000000807067825 */ /* 0x000fca00078e0002 */
[----:B------:R4:W-:Y:S02]  /*1d10*/  REDG.E.ADD.64.STRONG.GPU desc[UR20][R6.64], R8 ;  /* 0x000000080600798e */ /* 0x0009e4000c12e514 */
.L_x_167:
[----:B------:R-:W-:Y:S05]  /*1d20*/  BSYNC.RECONVERGENT B1 ;  /* 0x0000000000017941 */ /* 0x000fea0003800200 */
.L_x_166:
[----:B------:R-:W-:Y:S04]  /*1d30*/  BSSY.RECONVERGENT B1, `(.L_x_168) ;  /* 0x0000007000017945 */ /* 0x000fe80003800200 */
[----:B------:R-:W-:Y:S05]  /*1d40*/  @!P5 BRA `(.L_x_169) ;  /* 0x000000000014d947 */ /* 0x000fea0003800000 */
[----:B----4-:R-:W-:Y:S01]  /*1d50*/  LEA R7, R5, R4, 0x8 ;  /* 0x0000000405077211 */ /* 0x010fe200078e40ff */
[----:B------:R-:W-:-:S04]  /*1d60*/  IMAD.MOV.U32 R11, RZ, RZ, RZ ;  /* 0x000000ffff0b7224 */ /* 0x000fc800078e00ff */
[----:B------:R-:W-:-:S04]  /*1d70*/  VIADD R7, R7, 0x700 ;  /* 0x0000070007077836 */ /* 0x000fc80000000000 */
[----:B------:R-:W-:-:S05]  /*1d80*/  IMAD.WIDE.U32 R6, R7, 0x8, R2 ;  /* 0x0000000807067825 */ /* 0x000fca00078e0002 */
[----:B------:R4:W-:Y:S02]  /*1d90*/  REDG.E.ADD.64.STRONG.GPU desc[UR20][R6.64], R10 ;  /* 0x0000000a0600798e */ /* 0x0009e4000c12e514 */
.L_x_169:
[----:B------:R-:W-:Y:S05]  /*1da0*/  BSYNC.RECONVERGENT B1 ;  /* 0x0000000000017941 */ /* 0x000fea0003800200 */
.L_x_168:
[----:B------:R-:W-:-:S05]  /*1db0*/  VIADD R5, R5, 0x8 ;  /* 0x0000000805057836 */ /* 0x000fca0000000000 */
[----:B------:R-:W-:-:S13]  /*1dc0*/  ISETP.NE.AND P0, PT, R5, UR27, PT ;  /* 0x0000001b05007c0c */ /* 0x000fda000bf05270 */
[----:B------:R-:W-:Y:S05]  /*1dd0*/  @P0 BRA `(.L_x_170) ;  /* 0xfffffff800b00947 */ /* 0x000fea000383ffff */
[----:B------:R-:W-:-:S07]  /*1de0*/  IMAD.U32 R3, RZ, RZ, UR27 ;  /* 0x0000001bff037e24 */ /* 0x000fce000f8e00ff */
.L_x_153:
[----:B------:R-:W-:Y:S02]  /*1df0*/  UISETP.NE.AND UP0, UPT, UR24, URZ, UPT ;  /* 0x000000ff1800728c */ /* 0x000fe4000bf05270 */
[----:B----45:R-:W-:Y:S02]  /*1e00*/  IMAD.U32 R8, RZ, RZ, UR24 ;  /* 0x00000018ff087e24 */ /* 0x030fe4000f8e00ff */
[----:B-1----:R-:W-:-:S03]  /*1e10*/  IMAD.U32 R5, RZ, RZ, UR25 ;  /* 0x00000019ff057e24 */ /* 0x002fc6000f8e00ff */
[----:B------:R-:W-:Y:S01]  /*1e20*/  IADD3 R8, PT, PT, R8, -0x1, RZ ;  /* 0xffffffff08087810 */ /* 0x000fe20007ffe0ff */
[----:B------:R-:W-:Y:S01]  /*1e30*/  VIADD R5, R5, 0xffffffff ;  /* 0xffffffff05057836 */ /* 0x000fe20000000000 */
[----:B------:R-:W-:Y:S06]  /*1e40*/  BRA.U !UP0, `(.L_x_171) ;  /* 0x0000000508707547 */ /* 0x000fec000b800000 */
[----:B------:R-:W-:-:S13]  /*1e50*/  ISETP.GE.U32.AND P0, PT, R8, 0x3, PT ;  /* 0x000000030800780c */ /* 0x000fda0003f06070 */
[----:B------:R-:W-:Y:S05]  /*1e60*/  @!P0 BRA `(.L_x_172) ;  /* 0x0000000000bc8947 */ /* 0x000fea0003800000 */
[----:B------:R-:W-:Y:S01]  /*1e70*/  IMAD R7, R3, 0x400, R0 ;  /* 0x0000040003077824 */ /* 0x000fe200078e0200 */
[----:B------:R-:W-:Y:S04]  /*1e80*/  BSSY.RECONVERGENT B1, `(.L_x_173) ;  /* 0x000000f000017945 */ /* 0x000fe80003800200 */
[----:B------:R-:W1:Y:S04]  /*1e90*/  LDS R12, [R7] ;  /* 0x00000000070c7984 */ /* 0x000e680000000800 */
[----:B------:R-:W4:Y:S04]  /*1ea0*/  LDS R9, [R7+0x400] ;  /* 0x0004000007097984 */ /* 0x000f280000000800 */
[----:B------:R-:W5:Y:S04]  /*1eb0*/  LDS R6, [R7+0x800] ;  /* 0x0008000007067984 */ /* 0x000f680000000800 */
[----:B------:R-:W0:Y:S01]  /*1ec0*/  LDS R2, [R7+0xc00] ;  /* 0x000c000007027984 */ /* 0x000e220000000800 */
[----:B-1----:R-:W-:-:S02]  /*1ed0*/  ISETP.NE.AND P0, PT, R12, RZ, PT ;  /* 0x000000ff0c00720c */ /* 0x002fc40003f05270 */
[----:B----4-:R-:W-:Y:S02]  /*1ee0*/  ISETP.NE.AND P1, PT, R9, RZ, PT ;  /* 0x000000ff0900720c */ /* 0x010fe40003f25270 */
[----:B-----5:R-:W-:Y:S02]  /*1ef0*/  ISETP.NE.AND P2, PT, R6, RZ, PT ;  /* 0x000000ff0600720c */ /* 0x020fe40003f45270 */
[----:B0-----:R-:W-:-:S07]  /*1f00*/  ISETP.NE.AND P3, PT, R2, RZ, PT ;  /* 0x000000ff0200720c */ /* 0x001fce0003f65270 */
[----:B------:R-:W-:Y:S06]  /*1f10*/  @!P0 BRA `(.L_x_174) ;  /* 0x0000000000148947 */ /* 0x000fec0003800000 */
[----:B------:R-:W0:Y:S01]  /*1f20*/  LDC.64 R10, c[0x0][0x380] ;  /* 0x0000e000ff0a7b82 */ /* 0x000e220000000a00 */
[----:B------:R-:W-:Y:S02]  /*1f30*/  IMAD R7, R3, 0x100, R4 ;  /* 0x0000010003077824 */ /* 0x000fe400078e0204 */
[----:B------:R-:W-:Y:S02]  /*1f40*/  IMAD.MOV.U32 R13, RZ, RZ, RZ ;  /* 0x000000ffff0d7224 */ /* 0x000fe400078e00ff */
[----:B0-----:R-:W-:-:S05]  /*1f50*/  IMAD.WIDE.U32 R10, R7, 0x8, R10 ;  /* 0x00000008070a7825 */ /* 0x001fca00078e000a */
[----:B------:R0:W-:Y:S02]  /*1f60*/  REDG.E.ADD.64.STRONG.GPU desc[UR20][R10.64], R12 ;  /* 0x0000000c0a00798e */ /* 0x0001e4000c12e514 */
.L_x_174:
[----:B------:R-:W-:Y:S05]  /*1f70*/  BSYNC.RECONVERGENT B1 ;  /* 0x0000000000017941 */ /* 0x000fea0003800200 */
.L_x_173:
[----:B------:R-:W-:Y:S04]  /*1f80*/  BSSY.RECONVERGENT B1, `(.L_x_175) ;  /* 0x0000009000017945 */ /* 0x000fe80003800200 */
[----:B------:R-:W-:Y:S05]  /*1f90*/  @!P1 BRA `(.L_x_176) ;  /* 0x00000000001c9947 */ /* 0x000fea0003800000 */
[----:B0-----:R-:W0:Y:S01]  /*1fa0*/  LDC.64 R10, c[0x0][0x380] ;  /* 0x0000e000ff0a7b82 */ /* 0x001e220000000a00 */
[----:B------:R-:W-:Y:S01]  /*1fb0*/  IMAD R7, R3, 0x100, R4 ;  /* 0x0000010003077824 */ /* 0x000fe200078e0204 */
[----:B------:R-:W-:Y:S01]  /*1fc0*/  MOV R12, R9 ;  /* 0x00000009000c7202 */ /* 0x000fe20000000f00 */
[----:B------:R-:W-:Y:S02]  /*1fd0*/  IMAD.MOV.U32 R13, RZ, RZ, RZ ;  /* 0x000000ffff0d7224 */ /* 0x000fe400078e00ff */
[----:B------:R-:W-:-:S04]  /*1fe0*/  VIADD R7, R7, 0x100 ;  /* 0x0000010007077836 */ /* 0x000fc80000000000 */
[----:B0-----:R-:W-:-:S05]  /*1ff0*/  IMAD.WIDE.U32 R10, R7, 0x8, R10 ;  /* 0x00000008070a7825 */ /* 0x001fca00078e000a */
[----:B------:R1:W-:Y:S02]  /*2000*/  REDG.E.ADD.64.STRONG.GPU desc[UR20][R10.64], R12 ;  /* 0x0000000c0a00798e */ /* 0x0003e4000c12e514 */
.L_x_176:
[----:B------:R-:W-:Y:S05]  /*2010*/  BSYNC.RECONVERGENT B1 ;  /* 0x0000000000017941 */ /* 0x000fea0003800200 */
.L_x_175:
[----:B------:R-:W-:Y:S04]  /*2020*/  BSSY.RECONVERGENT B1, `(.L_x_177) ;  /* 0x0000008000017945 */ /* 0x000fe80003800200 */
[----:B------:R-:W-:Y:S05]  /*2030*/  @!P2 BRA `(.L_x_178) ;  /* 0x000000000018a947 */ /* 0x000fea0003800000 */
[----:B01----:R-:W0:Y:S01]  /*2040*/  LDC.64 R10, c[0x0][0x380] ;  /* 0x0000e000ff0a7b82 */ /* 0x003e220000000a00 */
[----:B------:R-:W-:-:S04]  /*2050*/  IMAD R7, R3, 0x100, R4 ;  /* 0x0000010003077824 */ /* 0x000fc800078e0204 */
[----:B------:R-:W-:-:S04]  /*2060*/  VIADD R7, R7, 0x200 ;  /* 0x0000020007077836 */ /* 0x000fc80000000000 */
[----:B0-----:R-:W-:-:S04]  /*2070*/  IMAD.WIDE.U32 R10, R7, 0x8, R10 ;  /* 0x00000008070a7825 */ /* 0x001fc800078e000a */
[----:B------:R-:W-:-:S05]  /*2080*/  IMAD.MOV.U32 R7, RZ, RZ, RZ ;  /* 0x000000ffff077224 */ /* 0x000fca00078e00ff */
[----:B------:R4:W-:Y:S02]  /*2090*/  REDG.E.ADD.64.STRONG.GPU desc[UR20][R10.64], R6 ;  /* 0x000000060a00798e */ /* 0x0009e4000c12e514 */
.L_x_178:
[----:B------:R-:W-:Y:S05]  /*20a0*/  BSYNC.RECONVERGENT B1 ;  /* 0x0000000000017941 */ /* 0x000fea0003800200 */
.L_x_177:
[----:B------:R-:W-:Y:S04]  /*20b0*/  BSSY.RECONVERGENT B1, `(.L_x_179) ;  /* 0x0000009000017945 */ /* 0x000fe80003800200 */
[----:B------:R-:W-:Y:S05]  /*20c0*/  @!P3 BRA `(.L_x_180) ;  /* 0x00000000001cb947 */ /* 0x000fea0003800000 */
[----:B----4-:R-:W4:Y:S01]  /*20d0*/  LDC.64 R6, c[0x0][0x380] ;  /* 0x0000e000ff067b82 */ /* 0x010f220000000a00 */
[----:B------:R-:W-:Y:S01]  /*20e0*/  IMAD R9, R3, 0x100, R4 ;  /* 0x0000010003097824 */ /* 0x000fe200078e0204 */
[----:B01----:R-:W-:Y:S01]  /*20f0*/  MOV R10, R2 ;  /* 0x00000002000a7202 */ /* 0x003fe20000000f00 */
[----:B------:R-:W-:Y:S02]  /*2100*/  IMAD.MOV.U32 R11, RZ, RZ, RZ ;  /* 0x000000ffff0b7224 */ /* 0x000fe400078e00ff */
[----:B------:R-:W-:-:S04]  /*2110*/  VIADD R9, R9, 0x300 ;  /* 0x0000030009097836 */ /* 0x000fc80000000000 */
[----:B----4-:R-:W-:-:S05]  /*2120*/  IMAD.WIDE.U32 R6, R9, 0x8, R6 ;  /* 0x0000000809067825 */ /* 0x010fca00078e0006 */
[----:B------:R0:W-:Y:S02]  /*2130*/  REDG.E.ADD.64.STRONG.GPU desc[UR20][R6.64], R10 ;  /* 0x0000000a0600798e */ /* 0x0001e4000c12e514 */
.L_x_180:
[----:B------:R-:W-:Y:S05]  /*2140*/  BSYNC.RECONVERGENT B1 ;  /* 0x0000000000017941 */ /* 0x000fea0003800200 */
.L_x_179:
[----:B------:R-:W-:-:S07]  /*2150*/  VIADD R3, R3, 0x4 ;  /* 0x0000000403037836 */ /* 0x000fce0000000000 */
.L_x_172:
[----:B------:R-:W-:Y:S01]  /*2160*/  UISETP.NE.AND UP0, UPT, UR25, URZ, UPT ;  /* 0x000000ff1900728c */ /* 0x000fe2000bf05270 */
[----:B------:R-:W-:Y:S08]  /*2170*/  BSSY.RECONVERGENT B1, `(.L_x_171) ;  /* 0x0000029000017945 */ /* 0x000ff00003800200 */
[----:B------:R-:W-:Y:S05]  /*2180*/  BRA.U !UP0, `(.L_x_181) ;  /* 0x00000001089c7547 */ /* 0x000fea000b800000 */
[----:B------:R-:W-:-:S13]  /*2190*/  ISETP.NE.AND P0, PT, R5, RZ, PT ;  /* 0x000000ff0500720c */ /* 0x000fda0003f05270 */
[----:B------:R-:W-:Y:S05]  /*21a0*/  @!P0 BRA `(.L_x_182) ;  /* 0x0000000000648947 */ /* 0x000fea0003800000 */
[----:B0---4-:R-:W-:Y:S01]  /*21b0*/  IMAD R6, R3, 0x400, R0 ;  /* 0x0000040003067824 */ /* 0x011fe200078e0200 */
[----:B------:R-:W-:Y:S04]  /*21c0*/  BSSY.RECONVERGENT B2, `(.L_x_183) ;  /* 0x000000c000027945 */ /* 0x000fe80003800200 */
[----:B------:R-:W0:Y:S04]  /*21d0*/  LDS R2, [R6] ;  /* 0x0000000006027984 */ /* 0x000e280000000800 */
[----:B------:R-:W4:Y:S01]  /*21e0*/  LDS R9, [R6+0x400] ;  /* 0x0004000006097984 */ /* 0x000f220000000800 */
[----:B0-----:R-:W-:-:S02]  /*21f0*/  ISETP.NE.AND P0, PT, R2, RZ, PT ;  /* 0x000000ff0200720c */ /* 0x001fc40003f05270 */
[----:B----4-:R-:W-:-:S11]  /*2200*/  ISETP.NE.AND P1, PT, R9, RZ, PT ;  /* 0x000000ff0900720c */ /* 0x010fd60003f25270 */
[----:B------:R-:W-:Y:S05]  /*2210*/  @!P0 BRA `(.L_x_184) ;  /* 0x0000000000188947 */ /* 0x000fea0003800000 */
[----:B------:R-:W0:Y:S01]  /*2220*/  LDC.64 R6, c[0x0][0x380] ;  /* 0x0000e000ff067b82 */ /* 0x000e220000000a00 */
[----:B-1----:R-:W-:-:S04]  /*2230*/  IMAD R11, R3, 0x100, R4 ;  /* 0x00000100030b7824 */ /* 0x002fc800078e0204 */
[----:B0-----:R-:W-:-:S04]  /*2240*/  IMAD.WIDE.U32 R10, R11, 0x8, R6 ;  /* 0x000000080b0a7825 */ /* 0x001fc800078e0006 */
[----:B------:R-:W-:Y:S02]  /*2250*/  IMAD.MOV.U32 R6, RZ, RZ, R2 ;  /* 0x000000ffff067224 */ /* 0x000fe400078e0002 */
[----:B------:R-:W-:-:S05]  /*2260*/  IMAD.MOV.U32 R7, RZ, RZ, RZ ;  /* 0x000000ffff077224 */ /* 0x000fca00078e00ff */
[----:B------:R0:W-:Y:S02]  /*2270*/  REDG.E.ADD.64.STRONG.GPU desc[UR20][R10.64], R6 ;  /* 0x000000060a00798e */ /* 0x0001e4000c12e514 */
.L_x_184:
[----:B------:R-:W-:Y:S05]  /*2280*/  BSYNC.RECONVERGENT B2 ;  /* 0x0000000000027941 */ /* 0x000fea0003800200 */
.L_x_183:
[----:B------:R-:W-:Y:S04]  /*2290*/  BSSY.RECONVERGENT B2, `(.L_x_185) ;  /* 0x0000009000027945 */ /* 0x000fe80003800200 */
[----:B------:R-:W-:Y:S05]  /*22a0*/  @!P1 BRA `(.L_x_186) ;  /* 0x00000000001c9947 */ /* 0x000fea0003800000 */
[----:B0-----:R-:W0:Y:S01]  /*22b0*/  LDC.64 R6, c[0x0][0x380] ;  /* 0x0000e000ff067b82 */ /* 0x001e220000000a00 */
[----:B------:R-:W-:-:S05]  /*22c0*/  LEA R2, R3, R4, 0x8 ;  /* 0x0000000403027211 */ /* 0x000fca00078e40ff */
[----:B-1----:R-:W-:-:S04]  /*22d0*/  VIADD R11, R2, 0x100 ;  /* 0x00000100020b7836 */ /* 0x002fc80000000000 */
[----:B0-----:R-:W-:-:S04]  /*22e0*/  IMAD.WIDE.U32 R10, R11, 0x8, R6 ;  /* 0x000000080b0a7825 */ /* 0x001fc800078e0006 */
[----:B------:R-:W-:Y:S02]  /*22f0*/  IMAD.MOV.U32 R6, RZ, RZ, R9 ;  /* 0x000000ffff067224 */ /* 0x000fe400078e0009 */
[----:B------:R-:W-:-:S05]  /*2300*/  IMAD.MOV.U32 R7, RZ, RZ, RZ ;  /* 0x000000ffff077224 */ /* 0x000fca00078e00ff */
[----:B------:R4:W-:Y:S02]  /*2310*/  REDG.E.ADD.64.STRONG.GPU desc[UR20][R10.64], R6 ;  /* 0x000000060a00798e */ /* 0x0009e4000c12e514 */
.L_x_186:
[----:B------:R-:W-:Y:S05]  /*2320*/  BSYNC.RECONVERGENT B2 ;  /* 0x0000000000027941 */ /* 0x000fea0003800200 */
.L_x_185:
[----:B------:R-:W-:-:S07]  /*2330*/  VIADD R3, R3, 0x2 ;  /* 0x0000000203037836 */ /* 0x000fce0000000000 */
.L_x_182:
[----:B------:R-:W-:-:S09]  /*2340*/  UISETP.NE.AND UP0, UPT, UR9, URZ, UPT ;  /* 0x000000ff0900728c */ /* 0x000fd2000bf05270 */
[----:B------:R-:W-:Y:S05]  /*2350*/  BRA.U !UP0, `(.L_x_181) ;  /* 0x0000000108287547 */ /* 0x000fea000b800000 */
[----:B------:R-:W-:-:S05]  /*2360*/  IMAD R2, R3, 0x400, R0 ;  /* 0x0000040003027824 */ /* 0x000fca00078e0200 */
[----:B------:R-:W5:Y:S02]  /*2370*/  LDS R9, [R2] ;  /* 0x0000000002097984 */ /* 0x000f640000000800 */
[----:B-----5:R-:W-:-:S13]  /*2380*/  ISETP.NE.AND P0, PT, R9, RZ, PT ;  /* 0x000000ff0900720c */ /* 0x020fda0003f05270 */
[----:B------:R-:W-:Y:S05]  /*2390*/  @!P0 BRA `(.L_x_181) ;  /* 0x0000000000188947 */ /* 0x000fea0003800000 */
[----:B0---4-:R-:W0:Y:S01]  /*23a0*/  LDC.64 R6, c[0x0][0x380] ;  /* 0x0000e000ff067b82 */ /* 0x011e220000000a00 */
[----:B------:R-:W-:-:S04]  /*23b0*/  IMAD R3, R3, 0x100, R4 ;  /* 0x0000010003037824 */ /* 0x000fc800078e0204 */
[----:B0-----:R-:W-:Y:S01]  /*23c0*/  IMAD.WIDE.U32 R2, R3, 0x8, R6 ;  /* 0x0000000803027825 */ /* 0x001fe200078e0006 */
[----:B------:R-:W-:-:S03]  /*23d0*/  MOV R6, R9 ;  /* 0x0000000900067202 */ /* 0x000fc60000000f00 */
[----:B------:R-:W-:-:S05]  /*23e0*/  IMAD.MOV.U32 R7, RZ, RZ, RZ ;  /* 0x000000ffff077224 */ /* 0x000fca00078e00ff */
[----:B------:R0:W-:Y:S02]  /*23f0*/  REDG.E.ADD.64.STRONG.GPU desc[UR20][R2.64], R6 ;  /* 0x000000060200798e */ /* 0x0001e4000c12e514 */
.L_x_181:
[----:B------:R-:W-:Y:S05]  /*2400*/  BSYNC.RECONVERGENT B1 ;  /* 0x0000000000017941 */ /* 0x000fea0003800200 */
.L_x_171:
[----:B------:R-:W-:-:S13]  /*2410*/  ISETP.GT.U32.AND P0, PT, R4, 0x7f, PT ;  /* 0x0000007f0400780c */ /* 0x000fda0003f04070 */
[----:B------:R-:W-:Y:S05]  /*2420*/  @P0 BRA `(.L_x_152) ;  /* 0x0000000800900947 */ /* 0x000fea0003800000 */
[----:B------:R-:W-:Y:S01]  /*2430*/  UISETP.GE.U32.AND UP0, UPT, UR22, 0x7, UPT ;  /* 0x000000071600788c */ /* 0x000fe2000bf06070 */
[----:B0-----:R-:W-:-:S08]  /*2440*/  IMAD.MOV.U32 R3, RZ, RZ, RZ ;  /* 0x000000ffff037224 */ /* 0x001fd000078e00ff */
[----:B------:R-:W-:Y:S05]  /*2450*/  BRA.U !UP0, `(.L_x_187) ;  /* 0x0000000508147547 */ /* 0x000fea000b800000 */
[----:B------:R-:W0:Y:S01]  /*2460*/  LDC.64 R2, c[0x0][0x380] ;  /* 0x0000e000ff027b82 */ /* 0x000e220000000a00 */
[----:B------:R-:W-:-:S07]  /*2470*/  IMAD.MOV.U32 R9, RZ, RZ, RZ ;  /* 0x000000ffff097224 */ /* 0x000fce00078e00ff */
.L_x_204:
[C---:B01--4-:R-:W-:Y:S01]  /*2480*/  IMAD R11, R9.reuse, 0x400, R0 ;  /* 0x00000400090b7824 */ /* 0x053fe200078e0200 */
[----:B------:R-:W-:Y:S01]  /*2490*/  BSSY.RECONVERGENT B1, `(.L_x_188) ;  /* 0x0000011000017945 */ /* 0x000fe20003800200 */
[C---:B--23--:R-:W-:Y:S02]  /*24a0*/  IMAD R7, R9.reuse, 0x100, R4 ;  /* 0x0000010009077824 */ /* 0x04cfe400078e0204 */
[----:B------:R-:W-:Y:S01]  /*24b0*/  VIADD R9, R9, 0x8 ;  /* 0x0000000809097836 */ /* 0x000fe20000000000 */
[----:B---3--:R-:W1:Y:S01]  /*24c0*/  LDS R14, [R11+0x200] ;  /* 0x000200000b0e7984 */ /* 0x008e620000000800 */
[----:B0-----:R-:W-:-:S03]  /*24d0*/  IMAD.WIDE.U32 R6, R7, 0x8, R2 ;  /* 0x0000000807067825 */ /* 0x001fc600078e0002 */
[----:B------:R-:W0:Y:S04]  /*24e0*/  LDS R13, [R11+0x600] ;  /* 0x000600000b0d7984 */ /* 0x000e280000000800 */
[----:B--2---:R2:W3:Y:S04]  /*24f0*/  LDS R17, [R11+0xa00] ;  /* 0x000a00000b117984 */ /* 0x0044e80000000800 */
[----:B------:R2:W4:Y:S04]  /*2500*/  LDS R18, [R11+0xe00] ;  /* 0x000e00000b127984 */ /* 0x0005280000000800 */
[----:B------:R2:W2:Y:S04]  /*2510*/  LDS R19, [R11+0x1200] ;  /* 0x001200000b137984 */ /* 0x0004a80000000800 */
[----:B------:R0:W2:Y:S04]  /*2520*/  LDS R16, [R11+0x1600] ;  /* 0x001600000b107984 */ /* 0x0000a80000000800 */
[----:B------:R0:W2:Y:S04]  /*2530*/  LDS R12, [R11+0x1a00] ;  /* 0x001a00000b0c7984 */ /* 0x0000a80000000800 */
[----:B------:R0:W2:Y:S01]  /*2540*/  LDS R10, [R11+0x1e00] ;  /* 0x001e00000b0a7984 */ /* 0x0000a20000000800 */
[----:B-1----:R-:W-:-:S02]  /*2550*/  ISETP.NE.AND P0, PT, R14, RZ, PT ;  /* 0x000000ff0e00720c */ /* 0x002fc40003f05270 */
[----:B0-----:R-:W-:-:S11]  /*2560*/  ISETP.NE.AND P1, PT, R13, RZ, PT ;  /* 0x000000ff0d00720c */ /* 0x001fd60003f25270 */
[----:B---34-:R-:W-:Y:S05]  /*2570*/  @!P0 BRA `(.L_x_189) ;  /* 0x0000000000088947 */ /* 0x018fea0003800000 */
[----:B------:R-:W-:-:S05]  /*2580*/  HFMA2 R15, -RZ, RZ, 0, 0 ;  /* 0x00000000ff0f7431 */ /* 0x000fca00000001ff */
[----:B------:R0:W-:Y:S02]  /*2590*/  REDG.E.ADD.64.STRONG.GPU desc[UR20][R6.64+0x400], R14 ;  /* 0x0004000e0600798e */ /* 0x0001e4000c12e514 */
.L_x_189:
[----:B------:R-:W-:Y:S05]  /*25a0*/  BSYNC.RECONVERGENT B1 ;  /* 0x0000000000017941 */ /* 0x000fea0003800200 */
.L_x_188:
[----:B------:R-:W-:Y:S04]  /*25b0*/  BSSY.RECONVERGENT B1, `(.L_x_190) ;  /* 0x0000005000017945 */ /* 0x000fe80003800200 */
[----:B------:R-:W-:Y:S05]  /*25c0*/  @!P1 BRA `(.L_x_191) ;  /* 0x00000000000c9947 */ /* 0x000fea0003800000 */
[----:B0-----:R-:W-:Y:S02]  /*25d0*/  IMAD.MOV.U32 R14, RZ, RZ, R13 ;  /* 0x000000ffff0e7224 */ /* 0x001fe400078e000d */
[----:B------:R-:W-:-:S05]  /*25e0*/  IMAD.MOV.U32 R15, RZ, RZ, RZ ;  /* 0x000000ffff0f7224 */ /* 0x000fca00078e00ff */
[----:B------:R1:W-:Y:S02]  /*25f0*/  REDG.E.ADD.64.STRONG.GPU desc[UR20][R6.64+0xc00], R14 ;  /* 0x000c000e0600798e */ /* 0x0003e4000c12e514 */
.L_x_191:
[----:B------:R-:W-:Y:S05]  /*2600*/  BSYNC.RECONVERGENT B1 ;  /* 0x0000000000017941 */ /* 0x000fea0003800200 */
.L_x_190:
[----:B------:R-:W-:Y:S01]  /*2610*/  ISETP.NE.AND P6, PT, R17, RZ, PT ;  /* 0x000000ff1100720c */ /* 0x000fe20003fc5270 */
[----:B------:R-:W-:Y:S01]  /*2620*/  BSSY.RECONVERGENT B1, `(.L_x_192) ;  /* 0x000000b000017945 */ /* 0x000fe20003800200 */
[----:B------:R-:W-:Y:S02]  /*2630*/  ISETP.NE.AND P0, PT, R9, UR27, PT ;  /* 0x0000001b09007c0c */ /* 0x000fe4000bf05270 */
[----:B------:R-:W-:Y:S02]  /*2640*/  ISETP.NE.AND P1, PT, R18, RZ, PT ;  /* 0x000000ff1200720c */ /* 0x000fe40003f25270 */
[----:B--2---:R-:W-:Y:S02]  /*2650*/  ISETP.NE.AND P2, PT, R19, RZ, PT ;  /* 0x000000ff1300720c */ /* 0x004fe40003f45270 */
[----:B------:R-:W-:Y:S02]  /*2660*/  ISETP.NE.AND P3, PT, R16, RZ, PT ;  /* 0x000000ff1000720c */ /* 0x000fe40003f65270 */
[----:B------:R-:W-:-:S02]  /*2670*/  ISETP.NE.AND P4, PT, R12, RZ, PT ;  /* 0x000000ff0c00720c */ /* 0x000fc40003f85270 */
[----:B------:R-:W-:Y:S01]  /*2680*/  ISETP.NE.AND P5, PT, R10, RZ, PT ;  /* 0x000000ff0a00720c */ /* 0x000fe20003fa5270 */
[----:B------:R-:W-:-:S12]  /*2690*/  @!P6 BRA `(.L_x_193) ;  /* 0x00000000000ce947 */ /* 0x000fd80003800000 */
[----:B01----:R-:W-:Y:S02]  /*26a0*/  IMAD.MOV.U32 R14, RZ, RZ, R17 ;  /* 0x000000ffff0e7224 */ /* 0x003fe400078e0011 */
[----:B------:R-:W-:-:S05]  /*26b0*/  IMAD.MOV.U32 R15, RZ, RZ, RZ ;  /* 0x000000ffff0f7224 */ /* 0x000fca00078e00ff */
[----:B------:R2:W-:Y:S02]  /*26c0*/  REDG.E.ADD.64.STRONG.GPU desc[UR20][R6.64+0x1400], R14 ;  /* 0x0014000e0600798e */ /* 0x0005e4000c12e514 */
.L_x_193:
[----:B------:R-:W-:Y:S05]  /*26d0*/  BSYNC.RECONVERGENT B1 ;  /* 0x0000000000017941 */ /* 0x000fea0003800200 */
.L_x_192:
[----:B------:R-:W-:Y:S04]  /*26e0*/  BSSY.RECONVERGENT B1, `(.L_x_194) ;  /* 0x0000005000017945 */ /* 0x000fe80003800200 */
[----:B------:R-:W-:Y:S05]  /*26f0*/  @!P1 BRA `(.L_x_195) ;  /* 0x00000000000c9947 */ /* 0x000fea0003800000 */
[----:B012---:R-:W-:Y:S02]  /*2700*/  IMAD.MOV.U32 R14, RZ, RZ, R18 ;  /* 0x000000ffff0e7224 */ /* 0x007fe400078e0012 */
[----:B------:R-:W-:-:S05]  /*2710*/  IMAD.MOV.U32 R15, RZ, RZ, RZ ;  /* 0x000000ffff0f7224 */ /* 0x000fca00078e00ff */
[----:B------:R3:W-:Y:S02]  /*2720*/  REDG.E.ADD.64.STRONG.GPU desc[UR20][R6.64+0x1c00], R14 ;  /* 0x001c000e0600798e */ /* 0x0007e4000c12e514 */
.L_x_195:
[----:B------:R-:W-:Y:S05]  /*2730*/  BSYNC.RECONVERGENT B1 ;  /* 0x0000000000017941 */ /* 0x000fea0003800200 */
.L_x_194:
[----:B------:R-:W-:Y:S04]  /*2740*/  BSSY.RECONVERGENT B1, `(.L_x_196) ;  /* 0x0000005000017945 */ /* 0x000fe80003800200 */
[----:B------:R-:W-:Y:S05]  /*2750*/  @!P2 BRA `(.L_x_197) ;  /* 0x00000000000ca947 */ /* 0x000fea0003800000 */
[----:B0123--:R-:W-:Y:S01]  /*2760*/  MOV R14, R19 ;  /* 0x00000013000e7202 */ /* 0x00ffe20000000f00 */
[----:B------:R-:W-:-:S05]  /*2770*/  IMAD.MOV.U32 R15, RZ, RZ, RZ ;  /* 0x000000ffff0f7224 */ /* 0x000fca00078e00ff */
[----:B------:R4:W-:Y:S02]  /*2780*/  REDG.E.ADD.64.STRONG.GPU desc[UR20][R6.64+0x2400], R14 ;  /* 0x0024000e0600798e */ /* 0x0009e4000c12e514 */
.L_x_197:
[----:B------:R-:W-:Y:S05]  /*2790*/  BSYNC.RECONVERGENT B1 ;  /* 0x0000000000017941 */ /* 0x000fea0003800200 */
.L_x_196:
[----:B------:R-:W-:Y:S04]  /*27a0*/  BSSY.RECONVERGENT B1, `(.L_x_198) ;  /* 0x0000004000017945 */ /* 0x000fe80003800200 */
[----:B------:R-:W-:Y:S05]  /*27b0*/  @!P3 BRA `(.L_x_199) ;  /* 0x000000000008b947 */ /* 0x000fea0003800000 */
[----:B------:R-:W-:-:S05]  /*27c0*/  IMAD.MOV.U32 R17, RZ, RZ, RZ ;  /* 0x000000ffff117224 */ /* 0x000fca00078e00ff */
[----:B------:R0:W-:Y:S02]  /*27d0*/  REDG.E.ADD.64.STRONG.GPU desc[UR20][R6.64+0x2c00], R16 ;  /* 0x002c00100600798e */ /* 0x0001e4000c12e514 */
.L_x_199:
[----:B------:R-:W-:Y:S05]  /*27e0*/  BSYNC.RECONVERGENT B1 ;  /* 0x0000000000017941 */ /* 0x000fea0003800200 */
.L_x_198:
[----:B------:R-:W-:Y:S04]  /*27f0*/  BSSY.RECONVERGENT B1, `(.L_x_200) ;  /* 0x0000004000017945 */ /* 0x000fe80003800200 */
[----:B------:R-:W-:Y:S05]  /*2800*/  @!P4 BRA `(.L_x_201) ;  /* 0x000000000008c947 */ /* 0x000fea0003800000 */
[----:B------:R-:W-:-:S05]  /*2810*/  IMAD.MOV.U32 R13, RZ, RZ, RZ ;  /* 0x000000ffff0d7224 */ /* 0x000fca00078e00ff */
[----:B------:R0:W-:Y:S02]  /*2820*/  REDG.E.ADD.64.STRONG.GPU desc[UR20][R6.64+0x3400], R12 ;  /* 0x0034000c0600798e */ /* 0x0001e4000c12e514 */
.L_x_201:
[----:B------:R-:W-:Y:S05]  /*2830*/  BSYNC.RECONVERGENT B1 ;  /* 0x0000000000017941 */ /* 0x000fea0003800200 */
.L_x_200:
[----:B------:R-:W-:Y:S04]  /*2840*/  BSSY.RECONVERGENT B1, `(.L_x_202) ;  /* 0x0000004000017945 */ /* 0x000fe80003800200 */
[----:B------:R-:W-:Y:S05]  /*2850*/  @!P5 BRA `(.L_x_203) ;  /* 0x000000000008d947 */ /* 0x000fea0003800000 */
[----:B------:R-:W-:-:S05]  /*2860*/  IMAD.MOV.U32 R11, RZ, RZ, RZ ;  /* 0x000000ffff0b7224 */ /* 0x000fca00078e00ff */
[----:B------:R0:W-:Y:S02]  /*2870*/  REDG.E.ADD.64.STRONG.GPU desc[UR20][R6.64+0x3c00], R10 ;  /* 0x003c000a0600798e */ /* 0x0001e4000c12e514 */
.L_x_203:
[----:B------:R-:W-:Y:S05]  /*2880*/  BSYNC.RECONVERGENT B1 ;  /* 0x0000000000017941 */ /* 0x000fea0003800200 */
.L_x_202:
[----:B------:R-:W-:Y:S05]  /*2890*/  @P0 BRA `(.L_x_204) ;  /* 0xfffffff800f80947 */ /* 0x000fea000383ffff */
[----:B------:R-:W-:-:S07]  /*28a0*/  IMAD.U32 R3, RZ, RZ, UR27 ;  /* 0x0000001bff037e24 */ /* 0x000fce000f8e00ff */
.L_x_187:
[----:B------:R-:W-:-:S09]  /*28b0*/  UISETP.NE.AND UP0, UPT, UR24, URZ, UPT ;  /* 0x000000ff1800728c */ /* 0x000fd2000bf05270 */
[----:B------:R-:W-:Y:S05]  /*28c0*/  BRA.U !UP0, `(.L_x_152) ;  /* 0x0000000508687547 */ /* 0x000fea000b800000 */
[----:B------:R-:W-:-:S13]  /*28d0*/  ISETP.GE.U32.AND P0, PT, R8, 0x3, PT ;  /* 0x000000030800780c */ /* 0x000fda0003f06070 */
[----:B------:R-:W-:Y:S05]  /*28e0*/  @!P0 BRA `(.L_x_205) ;  /* 0x0000000000bc8947 */ /* 0x000fea0003800000 */
[----:B01234-:R-:W-:Y:S01]  /*28f0*/  IMAD R7, R3, 0x400, R0 ;  /* 0x0000040003077824 */ /* 0x01ffe200078e0200 */
[----:B------:R-:W-:Y:S04]  /*2900*/  BSSY.RECONVERGENT B1, `(.L_x_206) ;  /* 0x000000f000017945 */ /* 0x000fe80003800200 */
[----:B------:R-:W0:Y:S04]  /*2910*/  LDS R10, [R7+0x200] ;  /* 0x00020000070a7984 */ /* 0x000e280000000800 */
[----:B------:R-:W1:Y:S04]  /*2920*/  LDS R12, [R7+0x600] ;  /* 0x00060000070c7984 */ /* 0x000e680000000800 */
[----:B------:R-:W2:Y:S04]  /*2930*/  LDS R6, [R7+0xa00] ;  /* 0x000a000007067984 */ /* 0x000ea80000000800 */
[----:B------:R-:W3:Y:S01]  /*2940*/  LDS R2, [R7+0xe00] ;  /* 0x000e000007027984 */ /* 0x000ee20000000800 */
[----:B0-----:R-:W-:-:S02]  /*2950*/  ISETP.NE.AND P0, PT, R10, RZ, PT ;  /* 0x000000ff0a00720c */ /* 0x001fc40003f05270 */
[----:B-1----:R-:W-:Y:S02]  /*2960*/  ISETP.NE.AND P1, PT, R12, RZ, PT ;  /* 0x000000ff0c00720c */ /* 0x002fe40003f25270 */
[----:B--2---:R-:W-:Y:S02]  /*2970*/  ISETP.NE.AND P2, PT, R6, RZ, PT ;  /* 0x000000ff0600720c */ /* 0x004fe40003f45270 */
[----:B---3--:R-:W-:-:S07]  /*2980*/  ISETP.NE.AND P3, PT, R2, RZ, PT ;  /* 0x000000ff0200720c */ /* 0x008fce0003f65270 */
[----:B------:R-:W-:Y:S06]  /*2990*/  @!P0 BRA `(.L_x_207) ;  /* 0x0000000000148947 */ /* 0x000fec0003800000 */
[----:B------:R-:W0:Y:S01]  /*29a0*/  LDC.64 R8, c[0x0][0x380] ;  /* 0x0000e000ff087b82 */ /* 0x000e220000000a00 */
[----:B------:R-:W-:Y:S01]  /*29b0*/  LEA R7, R3, R4, 0x8 ;  /* 0x0000000403077211 */ /* 0x000fe200078e40ff */
[----:B------:R-:W-:-:S04]  /*29c0*/  IMAD.MOV.U32 R11, RZ, RZ, RZ ;  /* 0x000000ffff0b7224 */ /* 0x000fc800078e00ff */
[----:B0-----:R-:W-:-:S05]  /*29d0*/  IMAD.WIDE.U32 R8, R7, 0x8, R8 ;  /* 0x0000000807087825 */ /* 0x001fca00078e0008 */
[----:B------:R0:W-:Y:S02]  /*29e0*/  REDG.E.ADD.64.STRONG.GPU desc[UR20][R8.64+0x400], R10 ;  /* 0x0004000a0800798e */ /* 0x0001e4000c12e514 */
.L_x_207:
[----:B------:R-:W-:Y:S05]  /*29f0*/  BSYNC.RECONVERGENT B1 ;  /* 0x0000000000017941 */ /* 0x000fea0003800200 */
.L_x_206:
[----:B------:R-:W-:Y:S04]  /*2a00*/  BSSY.RECONVERGENT B1, `(.L_x_208) ;  /* 0x0000009000017945 */ /* 0x000fe80003800200 */
[----:B------:R-:W-:Y:S05]  /*2a10*/  @!P1 BRA `(.L_x_209) ;  /* 0x00000000001c9947 */ /* 0x000fea0003800000 */
[----:B0-----:R-:W0:Y:S01]  /*2a20*/  LDC.64 R8, c[0x0][0x380] ;  /* 0x0000e000ff087b82 */ /* 0x001e220000000a00 */
[----:B------:R-:W-:Y:S02]  /*2a30*/  IMAD R7, R3, 0x100, R4 ;  /* 0x0000010003077824 */ /* 0x000fe400078e0204 */
[----:B------:R-:W-:Y:S02]  /*2a40*/  IMAD.MOV.U32 R10, RZ, RZ, R12 ;  /* 0x000000ffff0a7224 */ /* 0x000fe400078e000c */
[----:B------:R-:W-:Y:S02]  /*2a50*/  VIADD R7, R7, 0x100 ;  /* 0x0000010007077836 */ /* 0x000fe40000000000 */
[----:B------:R-:W-:Y:S02]  /*2a60*/  IMAD.MOV.U32 R11, RZ, RZ, RZ ;  /* 0x000000ffff0b7224 */ /* 0x000fe400078e00ff */
[----:B0-----:R-:W-:-:S05]  /*2a70*/  IMAD.WIDE.U32 R8, R7, 0x8, R8 ;  /* 0x0000000807087825 */ /* 0x001fca00078e0008 */
[----:B------:R1:W-:Y:S02]  /*2a80*/  REDG.E.ADD.64.STRONG.GPU desc[UR20][R8.64+0x400], R10 ;  /* 0x0004000a0800798e */ /* 0x0003e4000c12e514 */
.L_x_209:
[----:B------:R-:W-:Y:S05]  /*2a90*/  BSYNC.RECONVERGENT B1 ;  /* 0x0000000000017941 */ /* 0x000fea0003800200 */
.L_x_208:
[----:B------:R-:W-:Y:S04]  /*2aa0*/  BSSY.RECONVERGENT B1, `(.L_x_210) ;  /* 0x0000008000017945 */ /* 0x000fe80003800200 */
[----:B------:R-:W-:Y:S05]  /*2ab0*/  @!P2 BRA `(.L_x_211) ;  /* 0x000000000018a947 */ /* 0x000fea0003800000 */
[----:B01----:R-:W0:Y:S01]  /*2ac0*/  LDC.64 R8, c[0x0][0x380] ;  /* 0x0000e000ff087b82 */ /* 0x003e220000000a00 */
[----:B------:R-:W-:-:S05]  /*2ad0*/  IMAD R7, R3, 0x100, R4 ;  /* 0x0000010003077824 */ /* 0x000fca00078e0204 */
[----:B------:R-:W-:-:S05]  /*2ae0*/  IADD3 R7, PT, PT, R7, 0x200, RZ ;  /* 0x0000020007077810 */ /* 0x000fca0007ffe0ff */
[----:B0-----:R-:W-:-:S04]  /*2af0*/  IMAD.WIDE.U32 R8, R7, 0x8, R8 ;  /* 0x0000000807087825 */ /* 0x001fc800078e0008 */
[----:B------:R-:W-:-:S05]  /*2b00*/  IMAD.MOV.U32 R7, RZ, RZ, RZ ;  /* 0x000000ffff077224 */ /* 0x000fca00078e00ff */
[----:B------:R2:W-:Y:S02]  /*2b10*/  REDG.E.ADD.64.STRONG.GPU desc[UR20][R8.64+0x400], R6 ;  /* 0x000400060800798e */ /* 0x0005e4000c12e514 */
.L_x_211:
[----:B------:R-:W-:Y:S05]  /*2b20*/  BSYNC.RECONVERGENT B1 ;  /* 0x0000000000017941 */ /* 0x000fea0003800200 */
.L_x_210:
[----:B------:R-:W-:Y:S04]  /*2b30*/  BSSY.RECONVERGENT B1, `(.L_x_212) ;  /* 0x0000009000017945 */ /* 0x000fe80003800200 */
[----:B------:R-:W-:Y:S05]  /*2b40*/  @!P3 BRA `(.L_x_213) ;  /* 0x00000000001cb947 */ /* 0x000fea0003800000 */
[----:B--2---:R-:W2:Y:S01]  /*2b50*/  LDC.64 R6, c[0x0][0x380] ;  /* 0x0000e000ff067b82 */ /* 0x004ea20000000a00 */
[----:B01----:R-:W-:Y:S02]  /*2b60*/  IMAD R9, R3, 0x100, R4 ;  /* 0x0000010003097824 */ /* 0x003fe400078e0204 */
[----:B------:R-:W-:Y:S02]  /*2b70*/  IMAD.MOV.U32 R8, RZ, RZ, R2 ;  /* 0x000000ffff087224 */ /* 0x000fe400078e0002 */
[----:B------:R-:W-:-:S04]  /*2b80*/  VIADD R9, R9, 0x300 ;  /* 0x0000030009097836 */ /* 0x000fc80000000000 */
[----:B--2---:R-:W-:-:S04]  /*2b90*/  IMAD.WIDE.U32 R6, R9, 0x8, R6 ;  /* 0x0000000809067825 */ /* 0x004fc800078e0006 */
[----:B------:R-:W-:-:S05]  /*2ba0*/  IMAD.MOV.U32 R9, RZ, RZ, RZ ;  /* 0x000000ffff097224 */ /* 0x000fca00078e00ff */
[----:B------:R3:W-:Y:S02]  /*2bb0*/  REDG.E.ADD.64.STRONG.GPU desc[UR20][R6.64+0x400], R8 ;  /* 0x000400080600798e */ /* 0x0007e4000c12e514 */
.L_x_213:
[----:B------:R-:W-:Y:S05]  /*2bc0*/  BSYNC.RECONVERGENT B1 ;  /* 0x0000000000017941 */ /* 0x000fea0003800200 */
.L_x_212:
[----:B------:R-:W-:-:S07]  /*2bd0*/  VIADD R3, R3, 0x4 ;  /* 0x0000000403037836 */ /* 0x000fce0000000000 */
.L_x_205:
[----:B------:R-:W-:-:S09]  /*2be0*/  UISETP.NE.AND UP0, UPT, UR25, URZ, UPT ;  /* 0x000000ff1900728c */ /* 0x000fd2000bf05270 */
[----:B------:R-:W-:Y:S05]  /*2bf0*/  BRA.U !UP0, `(.L_x_152) ;  /* 0x00000001089c7547 */ /* 0x000fea000b800000 */
[----:B------:R-:W-:-:S13]  /*2c00*/  ISETP.NE.AND P0, PT, R5, RZ, PT ;  /* 0x000000ff0500720c */ /* 0x000fda0003f05270 */
[----:B------:R-:W-:Y:S05]  /*2c10*/  @!P0 BRA `(.L_x_214) ;  /* 0x0000000000648947 */ /* 0x000fea0003800000 */
[----:B01234-:R-:W-:Y:S01]  /*2c20*/  LEA R6, R3, R0, 0xa ;  /* 0x0000000003067211 */ /* 0x01ffe200078e50ff */
[----:B------:R-:W-:Y:S04]  /*2c30*/  BSSY.RECONVERGENT B1, `(.L_x_215) ;  /* 0x000000c000017945 */ /* 0x000fe80003800200 */
[----:B------:R-:W0:Y:S04]  /*2c40*/  LDS R2, [R6+0x200] ;  /* 0x0002000006027984 */ /* 0x000e280000000800 */
[----:B------:R-:W1:Y:S01]  /*2c50*/  LDS R5, [R6+0x600] ;  /* 0x0006000006057984 */ /* 0x000e620000000800 */
[----:B0-----:R-:W-:-:S02]  /*2c60*/  ISETP.NE.AND P0, PT, R2, RZ, PT ;  /* 0x000000ff0200720c */ /* 0x001fc40003f05270 */
[----:B-1----:R-:W-:-:S11]  /*2c70*/  ISETP.NE.AND P1, PT, R5, RZ, PT ;  /* 0x000000ff0500720c */ /* 0x002fd60003f25270 */
[----:B------:R-:W-:Y:S05]  /*2c80*/  @!P0 BRA `(.L_x_216) ;  /* 0x0000000000188947 */ /* 0x000fea0003800000 */
[----:B------:R-:W0:Y:S01]  /*2c90*/  LDC.64 R6, c[0x0][0x380] ;  /* 0x0000e000ff067b82 */ /* 0x000e220000000a00 */
[----:B------:R-:W-:-:S04]  /*2ca0*/  IMAD R9, R3, 0x100, R4 ;  /* 0x0000010003097824 */ /* 0x000fc800078e0204 */
[----:B0-----:R-:W-:-:S04]  /*2cb0*/  IMAD.WIDE.U32 R8, R9, 0x8, R6 ;  /* 0x0000000809087825 */ /* 0x001fc800078e0006 */
[----:B------:R-:W-:Y:S02]  /*2cc0*/  IMAD.MOV.U32 R6, RZ, RZ, R2 ;  /* 0x000000ffff067224 */ /* 0x000fe400078e0002 */
[----:B------:R-:W-:-:S05]  /*2cd0*/  IMAD.MOV.U32 R7, RZ, RZ, RZ ;  /* 0x000000ffff077224 */ /* 0x000fca00078e00ff */
[----:B------:R0:W-:Y:S02]  /*2ce0*/  REDG.E.ADD.64.STRONG.GPU desc[UR20][R8.64+0x400], R6 ;  /* 0x000400060800798e */ /* 0x0001e4000c12e514 */
.L_x_216:
[----:B------:R-:W-:Y:S05]  /*2cf0*/  BSYNC.RECONVERGENT B1 ;  /* 0x0000000000017941 */ /* 0x000fea0003800200 */
.L_x_215:
[----:B------:R-:W-:Y:S04]  /*2d00*/  BSSY.RECONVERGENT B1, `(.L_x_217) ;  /* 0x0000009000017945 */ /* 0x000fe80003800200 */
[----:B------:R-:W-:Y:S05]  /*2d10*/  @!P1 BRA `(.L_x_218) ;  /* 0x00000000001c9947 */ /* 0x000fea0003800000 */
[----:B0-----:R-:W0:Y:S01]  /*2d20*/  LDC.64 R6, c[0x0][0x380] ;  /* 0x0000e000ff067b82 */ /* 0x001e220000000a00 */
[----:B------:R-:W-:-:S04]  /*2d30*/  IMAD R2, R3, 0x100, R4 ;  /* 0x0000010003027824 */ /* 0x000fc800078e0204 */
[----:B------:R-:W-:-:S04]  /*2d40*/  VIADD R9, R2, 0x100 ;  /* 0x0000010002097836 */ /* 0x000fc80000000000 */
[----:B0-----:R-:W-:-:S04]  /*2d50*/  IMAD.WIDE.U32 R8, R9, 0x8, R6 ;  /* 0x0000000809087825 */ /* 0x001fc800078e0006 */
[----:B------:R-:W-:Y:S02]  /*2d60*/  HFMA2 R7, -RZ, RZ, 0, 0 ;  /* 0x00000000ff077431 */ /* 0x000fe400000001ff */
[----:B------:R-:W-:-:S05]  /*2d70*/  IMAD.MOV.U32 R6, RZ, RZ, R5 ;  /* 0x000000ffff067224 */ /* 0x000fca00078e0005 */
[----:B------:R1:W-:Y:S02]  /*2d80*/  REDG.E.ADD.64.STRONG.GPU desc[UR20][R8.64+0x400], R6 ;  /* 0x000400060800798e */ /* 0x0003e4000c12e514 */
.L_x_218:
[----:B------:R-:W-:Y:S05]  /*2d90*/  BSYNC.RECONVERGENT B1 ;  /* 0x0000000000017941 */ /* 0x000fea0003800200 */
.L_x_217:
[----:B------:R-:W-:-:S07]  /*2da0*/  VIADD R3, R3, 0x2 ;  /* 0x0000000203037836 */ /* 0x000fce0000000000 */
.L_x_214:
[----:B------:R-:W-:-:S09]  /*2db0*/  UISETP.NE.AND UP0, UPT, UR9, URZ, UPT ;  /* 0x000000ff0900728c */ /* 0x000fd2000bf05270 */
[----:B------:R-:W-:Y:S05]  /*2dc0*/  BRA.U !UP0, `(.L_x_152) ;  /* 0x0000000108287547 */ /* 0x000fea000b800000 */
[----:B------:R-:W-:-:S05]  /*2dd0*/  IMAD R2, R3, 0x400, R0 ;  /* 0x0000040003027824 */ /* 0x000fca00078e0200 */
[----:B------:R-:W5:Y:S02]  /*2de0*/  LDS R5, [R2+0x200] ;  /* 0x0002000002057984 */ /* 0x000f640000000800 */
[----:B-----5:R-:W-:-:S13]  /*2df0*/  ISETP.NE.AND P0, PT, R5, RZ, PT ;  /* 0x000000ff0500720c */ /* 0x020fda0003f05270 */
[----:B------:R-:W-:Y:S05]  /*2e00*/  @!P0 BRA `(.L_x_152) ;  /* 0x0000000000188947 */ /* 0x000fea0003800000 */
[----:B01234-:R-:W0:Y:S01]  /*2e10*/  LDC.64 R6, c[0x0][0x380] ;  /* 0x0000e000ff067b82 */ /* 0x01fe220000000a00 */
[----:B------:R-:W-:-:S04]  /*2e20*/  IMAD R3, R3, 0x100, R4 ;  /* 0x0000010003037824 */ /* 0x000fc800078e0204 */
[----:B0-----:R-:W-:-:S04]  /*2e30*/  IMAD.WIDE.U32 R2, R3, 0x8, R6 ;  /* 0x0000000803027825 */ /* 0x001fc800078e0006 */
[----:B------:R-:W-:Y:S02]  /*2e40*/  IMAD.MOV.U32 R6, RZ, RZ, R5 ;  /* 0x000000ffff067224 */ /* 0x000fe400078e0005 */
[----:B------:R-:W-:-:S05]  /*2e50*/  IMAD.MOV.U32 R7, RZ, RZ, RZ ;  /* 0x000000ffff077224 */ /* 0x000fca00078e00ff */
[----:B------:R0:W-:Y:S02]  /*2e60*/  REDG.E.ADD.64.STRONG.GPU desc[UR20][R2.64+0x400], R6 ;  /* 0x000400060200798e */ /* 0x0001e4000c12e514 */
.L_x_152:
[----:B------:R-:W-:Y:S05]  /*2e70*/  BSYNC.RECONVERGENT B0 ;  /* 0x0000000000007941 */ /* 0x000fea0003800200 */
.L_x_151:
[----:B------:R-:W-:Y:S01]  /*2e80*/  BAR.SYNC.DEFER_BLOCKING 0x0 ;  /* 0x0000000000007b1d */ /* 0x000fe20000010000 */
[----:B------:R-:W-:-:S04]  /*2e90*/  UIADD3 UR6, UP0, UPT, UR6, 0x1, URZ ;  /* 0x0000000106067890 */ /* 0x000fc8000ff1e0ff */
[----:B------:R-:W-:Y:S02]  /*2ea0*/  UIADD3.X UR7, UPT, UPT, URZ, UR7, URZ, UP0, !UPT ;  /* 0x00000007ff077290 */ /* 0x000fe400087fe4ff */
[----:B------:R-:W-:-:S04]  /*2eb0*/  UISETP.NE.U32.AND UP0, UPT, UR6, UR11, UPT ;  /* 0x0000000b0600728c */ /* 0x000fc8000bf05070 */
[----:B------:R-:W-:-:S09]  /*2ec0*/  UISETP.NE.AND.EX UP0, UPT, UR7, UR12, UPT, UP0 ;  /* 0x0000000c0700728c */ /* 0x000fd2000bf05300 */
[----:B------:R-:W-:Y:S05]  /*2ed0*/  BRA.U UP0, `(.L_x_219) ;  /* 0xffffffd100f07547 */ /* 0x000fea000b83ffff */
[----:B------:R-:W-:Y:S05]  /*2ee0*/  EXIT ;  /* 0x000000000000794d */ /* 0x000fea0003800000 */
.L_x_220:
        /* <DEDUP_REMOVED lines=9> */
.L_x_750:


//--------------------- .text._ZN3cub18CUB_300001_SM_10006detail10radix_sort31DeviceRadixSortSingleTileKernelINS1_5radix10policy_hubIiiyE10Policy1000ELNS0_9SortOrderE0EiiyNS1_21identity_decomposer_tEEEvPKT1_PSA_PKT2_PSE_T3_iiT4_ --------------------------
	.section	.text._ZN3cub18CUB_300001_SM_10006detail10radix_sort31DeviceRadixSortSingleTileKernelINS1_5radix10policy_hubIiiyE10Policy1000ELNS0_9SortOrderE0EiiyNS1_21identity_decomposer_tEEEvPKT1_PSA_PKT2_PSE_T3_iiT4_,"ax",@progbits
	.align	128
        .global         _ZN3cub18CUB_300001_SM_10006detail10radix_sort31DeviceRadixSortSingleTileKernelINS1_5radix10policy_hubIiiyE10Policy1000ELNS0_9SortOrderE0EiiyNS1_21identity_decomposer_tEEEvPKT1_PSA_PKT2_PSE_T3_iiT4_
        .type           _ZN3cub18CUB_300001_SM_10006detail10radix_sort31DeviceRadixSortSingleTileKernelINS1_5radix10policy_hubIiiyE10Policy1000ELNS0_9SortOrderE0EiiyNS1_21identity_decomposer_tEEEvPKT1_PSA_PKT2_PSE_T3_iiT4_,@function
        .size           _ZN3cub18CUB_300001_SM_10006detail10radix_sort31DeviceRadixSortSingleTileKernelINS1_5radix10policy_hubIiiyE10Policy1000ELNS0_9SortOrderE0EiiyNS1_21identity_decomposer_tEEEvPKT1_PSA_PKT2_PSE_T3_iiT4_,(.L_x_751 - _ZN3cub18CUB_300001_SM_10006detail10radix_sort31DeviceRadixSortSingleTileKernelINS1_5radix10policy_hubIiiyE10Policy1000ELNS0_9SortOrderE0EiiyNS1_21identity_decomposer_tEEEvPKT1_PSA_PKT2_PSE_T3_iiT4_)
        .other          _ZN3cub18CUB_300001_SM_10006detail10radix_sort31DeviceRadixSortSingleTileKernelINS1_5radix10policy_hubIiiyE10Policy1000ELNS0_9SortOrderE0EiiyNS1_21identity_decomposer_tEEEvPKT1_PSA_PKT2_PSE_T3_iiT4_,@"STO_CUDA_ENTRY STV_DEFAULT"
_ZN3cub18CUB_300001_SM_10006detail10radix_sort31DeviceRadixSortSingleTileKernelINS1_5radix10policy_hubIiiyE10Policy1000ELNS0_9SortOrderE0EiiyNS1_21identity_decomposer_tEEEvPKT1_PSA_PKT2_PSE_T3_iiT4_:
.text._ZN3cub18CUB_300001_SM_10006detail10radix_sort31DeviceRadixSortSingleTileKernelINS1_5radix10policy_hubIiiyE10Policy1000ELNS0_9SortOrderE0EiiyNS1_21identity_decomposer_tEEEvPKT1_PSA_PKT2_PSE_T3_iiT4_:
[----:B------:R-:W-:Y:S01]  /*0000*/  LDC R1, c[0x0][0x37c] ;  /* 0x0000df00ff017b82 */ /* 0x000fe20000000800 */
[----:B------:R-:W0:Y:S01]  /*0010*/  S2R R0, SR_TID.X ;  /* 0x0000000000007919 */ /* 0x000e220000002100 */
[----:B------:R-:W1:Y:S06]  /*0020*/  LDCU UR4, c[0x0][0x3a0] ;  /* 0x00007400ff0477ac */ /* 0x000e6c0008000800 */
[----:B------:R-:W2:Y:S01]  /*0030*/  LDC.64 R6, c[0x0][0x380] ;  /* 0x0000e000ff067b82 */ /* 0x000ea20000000a00 */
[----:B------:R-:W3:Y:S01]  /*0040*/  LDCU.64 UR8, c[0x0][0x358] ;  /* 0x00006b00ff0877ac */ /* 0x000ee20008000a00 */
[----:B------:R-:W4:Y:S01]  /*0050*/  LDCU UR10, c[0x0][0x3ac] ;  /* 0x00007580ff0a77ac */ /* 0x000f220008000800 */
[----:B0-----:R-:W-:-:S04]  /*0060*/  IMAD R9, R0, 0x13, RZ ;  /* 0x0000001300097824 */ /* 0x001fc800078e02ff */
[C---:B------:R-:W-:Y:S01]  /*0070*/  VIADD R4, R9.reuse, 0x1 ;  /* 0x0000000109047836 */ /* 0x040fe20000000000 */
[C---:B-1----:R-:W-:Y:S01]  /*0080*/  ISETP.GE.AND P6, PT, R9.reuse, UR4, PT ;  /* 0x0000000409007c0c */ /* 0x042fe2000bfc6270 */
[C---:B------:R-:W-:Y:S02]  /*0090*/  VIADD R8, R9.reuse, 0x5 ;  /* 0x0000000509087836 */ /* 0x040fe40000000000 */
[C---:B--2---:R-:W-:Y:S01]  /*00a0*/  IMAD.WIDE.U32 R6, R9.reuse, 0x4, R6 ;  /* 0x0000000409067825 */ /* 0x044fe200078e0006 */
[----:B------:R-:W-:Y:S02]  /*00b0*/  ISETP.GE.AND P5, PT, R4, UR4, PT ;  /* 0x0000000404007c0c */ /* 0x000fe4000bfa6270 */
[----:B------:R-:W-:Y:S01]  /*00c0*/  ISETP.GE.AND P1, PT, R8, UR4, PT ;  /* 0x0000000408007c0c */ /* 0x000fe2000bf26270 */
[C---:B------:R-:W-:Y:S01]  /*00d0*/  VIADD R5, R9.reuse, 0x2 ;  /* 0x0000000209057836 */ /* 0x040fe20000000000 */
[----:B------:R-:W-:Y:S01]  /*00e0*/  P2R R46, PR, RZ, 0x20 ;  /* 0x00000020ff2e7803 */ /* 0x000fe20000000000 */
[C---:B------:R-:W-:Y:S01]  /*00f0*/  VIADD R10, R9.reuse, 0x6 ;  /* 0x00000006090a7836 */ /* 0x040fe20000000000 */
[----:B------:R-:W-:Y:S01]  /*0100*/  P2R R49, PR, RZ, 0x2 ;  /* 0x00000002ff317803 */ /* 0x000fe20000000000 */
[----:B------:R-:W-:Y:S01]  /*0110*/  VIADD R4, R9, 0x3 ;  /* 0x0000000309047836 */ /* 0x000fe20000000000 */
[----:B------:R-:W-:Y:S01]  /*0120*/  ISETP.GE.AND P4, PT, R5, UR4, PT ;  /* 0x0000000405007c0c */ /* 0x000fe2000bf86270 */
[C---:B------:R-:W-:Y:S01]  /*0130*/  VIADD R5, R9.reuse, 0x4 ;  /* 0x0000000409057836 */ /* 0x040fe20000000000 */
[----:B------:R-:W-:Y:S01]  /*0140*/  ISETP.GE.AND P0, PT, R10, UR4, PT ;  /* 0x000000040a007c0c */ /* 0x000fe2000bf06270 */
[----:B------:R-:W-:Y:S01]  /*0150*/  VIADD R29, R9, 0x9 ;  /* 0x00000009091d7836 */ /* 0x000fe20000000000 */
[----:B------:R-:W-:Y:S01]  /*0160*/  ISETP.GE.AND P3, PT, R4, UR4, PT ;  /* 0x0000000404007c0c */ /* 0x000fe2000bf66270 */
[----:B---3--:R-:W2:Y:S01]  /*0170*/  @!P5 LDG.E R8, desc[UR8][R6.64+0x4] ;  /* 0x000004080608d981 */ /* 0x008ea2000c1e1900 */
[----:B------:R-:W-:Y:S01]  /*0180*/  ISETP.GE.AND P2, PT, R5, UR4, PT ;  /* 0x0000000405007c0c */ /* 0x000fe2000bf46270 */
[C---:B------:R-:W-:Y:S01]  /*0190*/  VIADD R4, R9.reuse, 0x7 ;  /* 0x0000000709047836 */ /* 0x040fe20000000000 */
[----:B------:R-:W-:Y:S01]  /*01a0*/  P2R R50, PR, RZ, 0x1 ;  /* 0x00000001ff327803 */ /* 0x000fe20000000000 */
[----:B------:R-:W3:Y:S01]  /*01b0*/  @!P1 LDG.E R35, desc[UR8][R6.64+0x14] ;  /* 0x0000140806239981 */ /* 0x000ee2000c1e1900 */
[C---:B------:R-:W-:Y:S01]  /*01c0*/  VIADD R5, R9.reuse, 0x8 ;  /* 0x0000000809057836 */ /* 0x040fe20000000000 */
[----:B------:R-:W-:Y:S01]  /*01d0*/  P2R R47, PR, RZ, 0x8 ;  /* 0x00000008ff2f7803 */ /* 0x000fe20000000000 */
[C---:B------:R-:W-:Y:S01]  /*01e0*/  VIADD R30, R9.reuse, 0xa ;  /* 0x0000000a091e7836 */ /* 0x040fe20000000000 */
[----:B------:R-:W4:Y:S01]  /*01f0*/  @!P4 LDG.E R10, desc[UR8][R6.64+0x8] ;  /* 0x00000808060ac981 */ /* 0x000f22000c1e1900 */
[C---:B------:R-:W-:Y:S01]  /*0200*/  VIADD R31, R9.reuse, 0xb ;  /* 0x0000000b091f7836 */ /* 0x040fe20000000000 */
[----:B------:R-:W-:Y:S01]  /*0210*/  P2R R48, PR, RZ, 0x4 ;  /* 0x00000004ff307803 */ /* 0x000fe20000000000 */
[C---:B------:R-:W-:Y:S01]  /*0220*/  VIADD R32, R9.reuse, 0xc ;  /* 0x0000000c09207836 */ /* 0x040fe20000000000 */
[----:B------:R-:W3:Y:S01]  /*0230*/  @!P3 LDG.E R11, desc[UR8][R6.64+0xc] ;  /* 0x00000c08060bb981 */ /* 0x000ee2000c1e1900 */
[----:B------:R-:W-:Y:S01]  /*0240*/  VIADD R33, R9, 0x10 ;  /* 0x0000001009217836 */ /* 0x000fe20000000000 */
[----:B------:R-:W-:-:S02]  /*0250*/  P2R R45, PR, RZ, 0x10 ;  /* 0x00000010ff2d7803 */ /* 0x000fc40000000000 */
[----:B------:R-:W3:Y:S04]  /*0260*/  @!P2 LDG.E R34, desc[UR8][R6.64+0x10] ;  /* 0x000010080622a981 */ /* 0x000ee8000c1e1900 */
[----:B------:R-:W3:Y:S01]  /*0270*/  @!P0 LDG.E R36, desc[UR8][R6.64+0x18] ;  /* 0x0000180806248981 */ /* 0x000ee2000c1e1900 */
[----:B------:R-:W-:-:S03]  /*0280*/  ISETP.GE.AND P0, PT, R4, UR4, PT ;  /* 0x0000000404007c0c */ /* 0x000fc6000bf06270 */
[----:B------:R-:W3:Y:S01]  /*0290*/  @!P6 LDG.E R61, desc[UR8][R6.64] ;  /* 0x00000008063de981 */ /* 0x000ee2000c1e1900 */
[----:B------:R-:W-:-:S09]  /*02a0*/  P2R R51, PR, RZ, 0x1 ;  /* 0x00000001ff337803 */ /* 0x000fd20000000000 */
[----:B------:R-:W3:Y:S01]  /*02b0*/  @!P0 LDG.E R37, desc[UR8][R6.64+0x1c] ;  /* 0x00001c0806258981 */ /* 0x000ee2000c1e1900 */
[----:B------:R-:W-:Y:S02]  /*02c0*/  ISETP.GE.AND P0, PT, R5, UR4, PT ;  /* 0x0000000405007c0c */ /* 0x000fe4000bf06270 */
[----:B------:R-:W0:Y:S02]  /*02d0*/  LDC.64 R4, c[0x0][0x390] ;  /* 0x0000e400ff047b82 */ /* 0x000e240000000a00 */
[----:B------:R-:W-:-:S09]  /*02e0*/  P2R R52, PR, RZ, 0x1 ;  /* 0x00000001ff347803 */ /* 0x000fd20000000000 */
[----:B------:R-:W3:Y:S01]  /*02f0*/  @!P0 LDG.E R38, desc[UR8][R6.64+0x20] ;  /* 0x0000200806268981 */ /* 0x000ee2000c1e1900 */
[----:B------:R-:W-:-:S04]  /*0300*/  ISETP.GE.AND P0, PT, R29, UR4, PT ;  /* 0x000000041d007c0c */ /* 0x000fc8000bf06270 */
[----:B------:R-:W-:-:S09]  /*0310*/  P2R R53, PR, RZ, 0x1 ;  /* 0x00000001ff357803 */ /* 0x000fd20000000000 */
[----:B------:R-:W3:Y:S01]  /*0320*/  @!P0 LDG.E R39, desc[UR8][R6.64+0x24] ;  /* 0x0000240806278981 */ /* 0x000ee2000c1e1900 */
[----:B------:R-:W-:Y:S01]  /*0330*/  ISETP.GE.AND P0, PT, R30, UR4, PT ;  /* 0x000000041e007c0c */ /* 0x000fe2000bf06270 */
[----:B------:R-:W-:-:S05]  /*0340*/  VIADD R30, R9, 0xd ;  /* 0x0000000d091e7836 */ /* 0x000fca0000000000 */
[----:B------:R-:W-:Y:S02]  /*0350*/  ISETP.GE.AND P1, PT, R30, UR4, PT ;  /* 0x000000041e007c0c */ /* 0x000fe4000bf26270 */
[----:B------:R-:W-:Y:S02]  /*0360*/  P2R R54, PR, RZ, 0x1 ;  /* 0x00000001ff367803 */ /* 0x000fe40000000000 */
[----:B------:R-:W-:-:S03]  /*0370*/  P2R R58, PR, RZ, 0x2 ;  /* 0x00000002ff3a7803 */ /* 0x000fc60000000000 */
[----:B------:R-:W3:Y:S01]  /*0380*/  @!P0 LDG.E R40, desc[UR8][R6.64+0x28] ;  /* 0x0000280806288981 */ /* 0x000ee2000c1e1900 */
[----:B------:R-:W-:-:S05]  /*0390*/  ISETP.GE.AND P0, PT, R31, UR4, PT ;  /* 0x000000041f007c0c */ /* 0x000fca000bf06270 */
[----:B------:R-:W3:Y:S01]  /*03a0*/  @!P1 LDG.E R62, desc[UR8][R6.64+0x34] ;  /* 0x00003408063e9981 */ /* 0x000ee2000c1e1900 */
[----:B------:R-:W-:-:S04]  /*03b0*/  ISETP.NE.AND P1, PT, R54, RZ, PT ;  /* 0x000000ff3600720c */ /* 0x000fc80003f25270 */
[----:B------:R-:W-:Y:S02]  /*03c0*/  P2R R57, PR, RZ, 0x2 ;  /* 0x00000002ff397803 */ /* 0x000fe40000000000 */
[----:B------:R-:W-:Y:S01]  /*03d0*/  ISETP.NE.AND P1, PT, R53, RZ, PT ;  /* 0x000000ff3500720c */ /* 0x000fe20003f25270 */
[----:B------:R-:W3:Y:S03]  /*03e0*/  @!P0 LDG.E R41, desc[UR8][R6.64+0x2c] ;  /* 0x00002c0806298981 */ /* 0x000ee6000c1e1900 */
[----:B------:R-:W-:Y:S02]  /*03f0*/  P2R R56, PR, RZ, 0x2 ;  /* 0x00000002ff387803 */ /* 0x000fe40000000000 */
[----:B------:R-:W-:Y:S02]  /*0400*/  ISETP.NE.AND P1, PT, R52, RZ, PT ;  /* 0x000000ff3400720c */ /* 0x000fe40003f25270 */
[----:B------:R-:W-:-:S02]  /*0410*/  P2R R60, PR, RZ, 0x1 ;  /* 0x00000001ff3c7803 */ /* 0x000fc40000000000 */
[----:B------:R-:W-:Y:S02]  /*0420*/  P2R R55, PR, RZ, 0x2 ;  /* 0x00000002ff377803 */ /* 0x000fe40000000000 */
[----:B------:R-:W-:Y:S02]  /*0430*/  ISETP.GE.AND P0, PT, R32, UR4, PT ;  /* 0x0000000420007c0c */ /* 0x000fe4000bf06270 */
[----:B------:R-:W-:Y:S01]  /*0440*/  ISETP.NE.AND P1, PT, R51, RZ, PT ;  /* 0x000000ff3300720c */ /* 0x000fe20003f25270 */
[----:B------:R-:W-:-:S03]  /*0450*/  VIADD R32, R9, 0xf ;  /* 0x0000000f09207836 */ /* 0x000fc60000000000 */
[----:B------:R-:W-:Y:S02]  /*0460*/  P2R R54, PR, RZ, 0x2 ;  /* 0x00000002ff367803 */ /* 0x000fe40000000000 */
[----:B------:R-:W-:Y:S02]  /*0470*/  ISETP.NE.AND P1, PT, R50, RZ, PT ;  /* 0x000000ff3200720c */ /* 0x000fe40003f25270 */
[----:B------:R-:W-:Y:S02]  /*0480*/  ISETP.GE.AND P3, PT, R32, UR4, PT ;  /* 0x0000000420007c0c */ /* 0x000fe4000bf66270 */
[----:B------:R-:W-:Y:S01]  /*0490*/  P2R R53, PR, RZ, 0x2 ;  /* 0x00000002ff357803 */ /* 0x000fe20000000000 */
[----:B------:R-:W3:Y:S01]  /*04a0*/  @!P0 LDG.E R42, desc[UR8][R6.64+0x30] ;  /* 0x00003008062a8981 */ /* 0x000ee2000c1e1900 */
[----:B------:R-:W-:Y:S01]  /*04b0*/  ISETP.NE.AND P1, PT, R49, RZ, PT ;  /* 0x000000ff3100720c */ /* 0x000fe20003f25270 */
[----:B------:R-:W-:-:S03]  /*04c0*/  VIADD R31, R9, 0xe ;  /* 0x0000000e091f7836 */ /* 0x000fc60000000000 */
[----:B------:R-:W-:Y:S01]  /*04d0*/  P2R R51, PR, RZ, 0x2 ;  /* 0x00000002ff337803 */ /* 0x000fe20000000000 */
[C---:B------:R-:W-:Y:S01]  /*04e0*/  VIADD R43, R9.reuse, 0x11 ;  /* 0x00000011092b7836 */ /* 0x040fe20000000000 */
[----:B------:R-:W-:Y:S01]  /*04f0*/  ISETP.NE.AND P1, PT, R48, RZ, PT ;  /* 0x000000ff3000720c */ /* 0x000fe20003f25270 */
[----:B------:R-:W-:Y:S01]  /*0500*/  VIADD R44, R9, 0x12 ;  /* 0x00000012092c7836 */ /* 0x000fe20000000000 */
[----:B------:R-:W-:Y:S02]  /*0510*/  ISETP.GE.AND P2, PT, R31, UR4, PT ;  /* 0x000000041f007c0c */ /* 0x000fe4000bf46270 */
[----:B------:R-:W-:Y:S02]  /*0520*/  P2R R49, PR, RZ, 0x2 ;  /* 0x00000002ff317803 */ /* 0x000fe40000000000 */
[----:B------:R-:W-:Y:S02]  /*0530*/  ISETP.NE.AND P1, PT, R47, RZ, PT ;  /* 0x000000ff2f00720c */ /* 0x000fe40003f25270 */
[----:B------:R-:W-:Y:S01]  /*0540*/  ISETP.GE.AND P4, PT, R33, UR4, PT ;  /* 0x0000000421007c0c */ /* 0x000fe2000bf86270 */
[----:B------:R-:W3:Y:S01]  /*0550*/  @!P3 LDG.E R47, desc[UR8][R6.64+0x3c] ;  /* 0x00003c08062fb981 */ /* 0x000ee2000c1e1900 */
[----:B------:R-:W-:-:S02]  /*0560*/  ISETP.GE.AND P5, PT, R43, UR4, PT ;  /* 0x000000042b007c0c */ /* 0x000fc4000bfa6270 */
[----:B------:R-:W-:Y:S02]  /*0570*/  ISETP.GE.AND P6, PT, R44, UR4, PT ;  /* 0x000000042c007c0c */ /* 0x000fe4000bfc6270 */
[----:B------:R-:W-:Y:S02]  /*0580*/  P2R R48, PR, RZ, 0x2 ;  /* 0x00000002ff307803 */ /* 0x000fe40000000000 */
[----:B------:R-:W-:-:S04]  /*0590*/  ISETP.NE.AND P1, PT, R45, RZ, PT ;  /* 0x000000ff2d00720c */ /* 0x000fc80003f25270 */
[----:B------:R-:W-:Y:S01]  /*05a0*/  P2R R45, PR, RZ, 0x2 ;  /* 0x00000002ff2d7803 */ /* 0x000fe20000000000 */
[----:B0-----:R-:W-:Y:S01]  /*05b0*/  IMAD.WIDE.U32 R4, R9, 0x4, R4 ;  /* 0x0000000409047825 */ /* 0x001fe200078e0004 */
[----:B------:R-:W-:Y:S01]  /*05c0*/  ISETP.NE.AND P1, PT, R46, RZ, PT ;  /* 0x000000ff2e00720c */ /* 0x000fe20003f25270 */
[----:B------:R-:W3:Y:S01]  /*05d0*/  @!P4 LDG.E R50, desc[UR8][R6.64+0x40] ;  /* 0x000040080632c981 */ /* 0x000ee2000c1e1900 */
[----:B------:R-:W-:-:S03]  /*05e0*/  P2R R59, PR, RZ, 0x1 ;  /* 0x00000001ff3b7803 */ /* 0x000fc60000000000 */
[----:B------:R-:W3:Y:S01]  /*05f0*/  @!P2 LDG.E R46, desc[UR8][R6.64+0x38] ;  /* 0x00003808062ea981 */ /* 0x000ee2000c1e1900 */
[----:B------:R-:W-:Y:S01]  /*0600*/  ISETP.GE.AND P0, PT, R9, UR4, PT ;  /* 0x0000000409007c0c */ /* 0x000fe2000bf06270 */
[----:B------:R-:W-:Y:S01]  /*0610*/  IMAD.MOV.U32 R30, RZ, RZ, -0x1 ;  /* 0xffffffffff1e7424 */ /* 0x000fe200078e00ff */
[----:B------:R-:W0:Y:S01]  /*0620*/  S2UR UR6, SR_CgaCtaId ;  /* 0x00000000000679c3 */ /* 0x000e220000008800 */
[----:B------:R-:W3:Y:S01]  /*0630*/  @!P5 LDG.E R9, desc[UR8][R6.64+0x44] ;  /* 0x000044080609d981 */ /* 0x000ee2000c1e1900 */
[----:B------:R-:W-:Y:S01]  /*0640*/  IMAD.MOV.U32 R31, RZ, RZ, -0x1 ;  /* 0xffffffffff1f7424 */ /* 0x000fe200078e00ff */
[----:B------:R-:W1:Y:S02]  /*0650*/  LDCU.64 UR4, c[0x0][0x3a8] ;  /* 0x00007500ff0477ac */ /* 0x000e640008000a00 */
[----:B------:R-:W3:Y:S03]  /*0660*/  @!P6 LDG.E R52, desc[UR8][R6.64+0x48] ;  /* 0x000048080634e981 */ /* 0x000ee6000c1e1900 */
[----:B------:R-:W-:Y:S06]  /*0670*/  BAR.SYNC.DEFER_BLOCKING 0x0 ;  /* 0x0000000000007b1d */ /* 0x000fec0000010000 */
[----:B------:R0:W5:Y:S01]  /*0680*/  @!P1 LDG.E R3, desc[UR8][R4.64+0x4] ;  /* 0x0000040804039981 */ /* 0x000162000c1e1900 */
[----:B------:R-:W-:-:S02]  /*0690*/  IMAD.MOV.U32 R32, RZ, RZ, -0x1 ;  /* 0xffffffffff207424 */ /* 0x000fc400078e00ff */
[----:B------:R-:W-:Y:S01]  /*06a0*/  IMAD.MOV.U32 R33, RZ, RZ, -0x1 ;  /* 0xffffffffff217424 */ /* 0x000fe200078e00ff */
[----:B------:R0:W5:Y:S01]  /*06b0*/  @!P0 LDG.E R2, desc[UR8][R4.64] ;  /* 0x0000000804028981 */ /* 0x000162000c1e1900 */
[----:B--2---:R-:W-:Y:S01]  /*06c0*/  @!P1 LOP3.LUT R30, R8, 0x80000000, RZ, 0x3c, !PT ;  /* 0x80000000081e9812 */ /* 0x004fe200078e3cff */
[----:B------:R-:W-:Y:S01]  /*06d0*/  IMAD.MOV.U32 R29, RZ, RZ, -0x1 ;  /* 0xffffffffff1d7424 */ /* 0x000fe200078e00ff */
[----:B------:R-:W-:Y:S01]  /*06e0*/  ISETP.NE.AND P1, PT, R45, RZ, PT ;  /* 0x000000ff2d00720c */ /* 0x000fe20003f25270 */
[----:B------:R2:W5:Y:S01]  /*06f0*/  @!P2 LDG.E R24, desc[UR8][R4.64+0x38] ;  /* 0x000038080418a981 */ /* 0x000562000c1e1900 */
[----:B-1----:R-:W-:-:S03]  /*0700*/  UIADD3 UR7, UPT, UPT, UR4, 0x6, URZ ;  /* 0x0000000604077890 */ /* 0x002fc6000fffe0ff */
[----:B------:R2:W5:Y:S01]  /*0710*/  @!P3 LDG.E R25, desc[UR8][R4.64+0x3c] ;  /* 0x00003c080419b981 */ /* 0x000562000c1e1900 */
[----:B------:R-:W-:-:S03]  /*0720*/  UIADD3 UR5, UPT, UPT, -UR4, UR5, URZ ;  /* 0x0000000504057290 */ /* 0x000fc6000fffe1ff */
[----:B------:R2:W5:Y:S04]  /*0730*/  @!P4 LDG.E R26, desc[UR8][R4.64+0x40] ;  /* 0x00004008041ac981 */ /* 0x000568000c1e1900 */
[----:B----4-:R-:W-:Y:S01]  /*0740*/  @!P1 LOP3.LUT R31, R10, 0x80000000, RZ, 0x3c, !PT ;  /* 0x800000000a1f9812 */ /* 0x010fe200078e3cff */
[----:B------:R2:W5:Y:S01]  /*0750*/  @!P1 LDG.E R12, desc[UR8][R4.64+0x8] ;  /* 0x00000808040c9981 */ /* 0x000562000c1e1900 */
[----:B------:R-:W-:-:S03]  /*0760*/  ISETP.NE.AND P1, PT, R48, RZ, PT ;  /* 0x000000ff3000720c */ /* 0x000fc60003f25270 */
[----:B------:R2:W5:Y:S04]  /*0770*/  @!P5 LDG.E R27, desc[UR8][R4.64+0x44] ;  /* 0x00004408041bd981 */ /* 0x000568000c1e1900 */
[----:B------:R2:W5:Y:S06]  /*0780*/  @!P6 LDG.E R28, desc[UR8][R4.64+0x48] ;  /* 0x00004808041ce981 */ /* 0x00056c000c1e1900 */
[----:B---3--:R-:W-:Y:S01]  /*0790*/  @!P1 LOP3.LUT R32, R11, 0x80000000, RZ, 0x3c, !PT ;  /* 0x800000000b209812 */ /* 0x008fe200078e3cff */
[----:B------:R2:W5:Y:S01]  /*07a0*/  @!P1 LDG.E R13, desc[UR8][R4.64+0xc] ;  /* 0x00000c08040d9981 */ /* 0x000562000c1e1900 */
[----:B------:R-:W-:-:S13]  /*07b0*/  ISETP.NE.AND P1, PT, R49, RZ, PT ;  /* 0x000000ff3100720c */ /* 0x000fda0003f25270 */
[----:B------:R-:W-:Y:S01]  /*07c0*/  @!P1 LOP3.LUT R33, R34, 0x80000000, RZ, 0x3c, !PT ;  /* 0x8000000022219812 */ /* 0x000fe200078e3cff */
[----:B------:R2:W5:Y:S01]  /*07d0*/  @!P1 LDG.E R14, desc[UR8][R4.64+0x10] ;  /* 0x00001008040e9981 */ /* 0x000562000c1e1900 */
[----:B------:R-:W-:Y:S01]  /*07e0*/  ISETP.NE.AND P1, PT, R51, RZ, PT ;  /* 0x000000ff3300720c */ /* 0x000fe20003f25270 */
[----:B------:R-:W-:-:S12]  /*07f0*/  IMAD.MOV.U32 R34, RZ, RZ, -0x1 ;  /* 0xffffffffff227424 */ /* 0x000fd800078e00ff */
        /* <DEDUP_REMOVED lines=15> */
[----:B------:R-:W-:Y:S01]  /*08f0*/  IMAD.MOV.U32 R38, RZ, RZ, -0x1 ;  /* 0xffffffffff267424 */ /* 0x000fe200078e00ff */
[----:B------:R-:W-:Y:S02]  /*0900*/  @!P0 LOP3.LUT R29, R61, 0x80000000, RZ, 0x3c, !PT ;  /* 0x800000003d1d8812 */ /* 0x000fe400078e3cff */
[----:B------:R-:W-:-:S09]  /*0910*/  ISETP.NE.AND P0, PT, R60, RZ, PT ;  /* 0x000000ff3c00720c */ /* 0x000fd20003f05270 */
[----:B------:R-:W-:Y:S01]  /*0920*/  @!P1 LOP3.LUT R38, R39, 0x80000000, RZ, 0x3c, !PT ;  /* 0x8000000027269812 */ /* 0x000fe200078e3cff */
[----:B------:R2:W5:Y:S01]  /*0930*/  @!P1 LDG.E R19, desc[UR8][R4.64+0x24] ;  /* 0x0000240804139981 */ /* 0x000562000c1e1900 */
[----:B------:R-:W-:Y:S01]  /*0940*/  ISETP.NE.AND P1, PT, R57, RZ, PT ;  /* 0x000000ff3900720c */ /* 0x000fe20003f25270 */
[----:B------:R-:W-:Y:S02]  /*0950*/  IMAD.MOV.U32 R39, RZ, RZ, -0x1 ;  /* 0xffffffffff277424 */ /* 0x000fe400078e00ff */
[----:B------:R2:W5:Y:S10]  /*0960*/  @!P0 LDG.E R21, desc[UR8][R4.64+0x2c] ;  /* 0x00002c0804158981 */ /* 0x000574000c1e1900 */
[----:B------:R-:W-:Y:S01]  /*0970*/  @!P1 LOP3.LUT R39, R40, 0x80000000, RZ, 0x3c, !PT ;  /* 0x8000000028279812 */ /* 0x000fe200078e3cff */
[----:B------:R-:W-:Y:S01]  /*0980*/  IMAD.MOV.U32 R40, RZ, RZ, -0x1 ;  /* 0xffffffffff287424 */ /* 0x000fe200078e00ff */
[----:B------:R2:W5:Y:S01]  /*0990*/  @!P1 LDG.E R20, desc[UR8][R4.64+0x28] ;  /* 0x0000280804149981 */ /* 0x000562000c1e1900 */
[----:B------:R-:W-:-:S02]  /*09a0*/  @!P0 LOP3.LUT R40, R41, 0x80000000, RZ, 0x3c, !PT ;  /* 0x8000000029288812 */ /* 0x000fc400078e3cff */
[----:B------:R-:W-:Y:S02]  /*09b0*/  ISETP.NE.AND P1, PT, R58, RZ, PT ;  /* 0x000000ff3a00720c */ /* 0x000fe40003f25270 */
[----:B------:R-:W-:Y:S01]  /*09c0*/  ISETP.NE.AND P0, PT, R59, RZ, PT ;  /* 0x000000ff3b00720c */ /* 0x000fe20003f05270 */
[----:B------:R-:W-:Y:S01]  /*09d0*/  IMAD.MOV.U32 R41, RZ, RZ, -0x1 ;  /* 0xffffffffff297424 */ /* 0x000fe200078e00ff */
[----:B------:R-:W-:Y:S02]  /*09e0*/  UMOV UR4, 0x400 ;  /* 0x0000040000047882 */ /* 0x000fe40000000000 */
[----:B0-----:R-:W-:-:S07]  /*09f0*/  ULEA UR4, UR6, UR4, 0x18 ;  /* 0x0000000406047291 */ /* 0x001fce000f8ec0ff */
[----:B------:R2:W5:Y:S02]  /*0a00*/  @!P1 LDG.E R23, desc[UR8][R4.64+0x34] ;  /* 0x0000340804179981 */ /* 0x000564000c1e1900 */
[----:B------:R-:W-:Y:S02]  /*0a10*/  @!P0 LOP3.LUT R41, R42, 0x80000000, RZ, 0x3c, !PT ;  /* 0x800000002a298812 */ /* 0x000fe400078e3cff */
[----:B------:R2:W5:Y:S01]  /*0a20*/  @!P0 LDG.E R22, desc[UR8][R4.64+0x30] ;  /* 0x0000300804168981 */ /* 0x000562000c1e1900 */
[----:B------:R-:W0:Y:S01]  /*0a30*/  S2R R42, SR_LANEID ;  /* 0x00000000002a7919 */ /* 0x000e220000000000 */
[----:B------:R-:W-:Y:S01]  /*0a40*/  IMAD.MOV.U32 R45, RZ, RZ, -0x1 ;  /* 0xffffffffff2d7424 */ /* 0x000fe200078e00ff */
[----:B------:R-:W-:Y:S02]  /*0a50*/  @!P3 LOP3.LUT R45, R47, 0x80000000, RZ, 0x3c, !PT ;  /* 0x800000002f2db812 */ /* 0x000fe400078e3cff */
[----:B------:R-:W-:Y:S01]  /*0a60*/  LEA R47, R0, UR4, 0x2 ;  /* 0x00000004002f7c11 */ /* 0x000fe2000f8e10ff */
[----:B------:R-:W-:Y:S01]  /*0a70*/  IMAD.MOV.U32 R44, RZ, RZ, -0x1 ;  /* 0xffffffffff2c7424 */ /* 0x000fe200078e00ff */
[----:B------:R-:W-:-:S02]  /*0a80*/  SHF.R.U32.HI R124, RZ, 0x5, R0 ;  /* 0x00000005ff7c7819 */ /* 0x000fc40000011600 */
[----:B------:R-:W-:Y:S01]  /*0a90*/  @!P2 LOP3.LUT R44, R46, 0x80000000, RZ, 0x3c, !PT ;  /* 0x800000002e2ca812 */ /* 0x000fe200078e3cff */
[----:B------:R-:W-:Y:S02]  /*0aa0*/  IMAD R51, R0, 0x80, R47 ;  /* 0x0000008000337824 */ /* 0x000fe400078e022f */
[----:B------:R-:W-:Y:S01]  /*0ab0*/  IMAD.MOV.U32 R46, RZ, RZ, -0x1 ;  /* 0xffffffffff2e7424 */ /* 0x000fe200078e00ff */
[----:B------:R-:W-:Y:S01]  /*0ac0*/  @!P4 LOP3.LUT R46, R50, 0x80000000, RZ, 0x3c, !PT ;  /* 0x80000000322ec812 */ /* 0x000fe200078e3cff */
[----:B------:R-:W-:Y:S01]  /*0ad0*/  IMAD.MOV.U32 R43, RZ, RZ, -0x1 ;  /* 0xffffffffff2b7424 */ /* 0x000fe200078e00ff */
[----:B------:R-:W-:Y:S01]  /*0ae0*/  @!P1 LOP3.LUT R43, R62, 0x80000000, RZ, 0x3c, !PT ;  /* 0x800000003e2b9812 */ /* 0x000fe200078e3cff */
[----:B------:R-:W-:Y:S01]  /*0af0*/  IMAD.MOV.U32 R48, RZ, RZ, -0x1 ;  /* 0xffffffffff307424 */ /* 0x000fe200078e00ff */
[----:B------:R-:W-:Y:S01]  /*0b00*/  @!P5 LOP3.LUT R48, R9, 0x80000000, RZ, 0x3c, !PT ;  /* 0x800000000930d812 */ /* 0x000fe200078e3cff */
[----:B------:R-:W-:Y:S01]  /*0b10*/  IMAD.MOV.U32 R49, RZ, RZ, -0x1 ;  /* 0xffffffffff317424 */ /* 0x000fe200078e00ff */
[----:B------:R-:W-:Y:S01]  /*0b20*/  @!P6 LOP3.LUT R49, R52, 0x80000000, RZ, 0x3c, !PT ;  /* 0x800000003431e812 */ /* 0x000fe200078e3cff */
[----:B------:R-:W-:Y:S01]  /*0b30*/  IMAD R53, R0, -0x38, R51 ;  /* 0xffffffc800357824 */ /* 0x000fe200078e0233 */
[----:B------:R-:W-:Y:S01]  /*0b40*/  LEA R50, R124, UR4, 0x2 ;  /* 0x000000047c327c11 */ /* 0x000fe2000f8e10ff */
[----:B--2---:R-:W-:Y:S06]  /*0b50*/  BAR.SYNC.DEFER_BLOCKING 0x0 ;  /* 0x0000000000007b1d */ /* 0x004fec0000010000 */
.L_x_222:
[----:B------:R-:W-:Y:S01]  /*0b60*/  UISETP.LT.AND UP0, UPT, UR5, 0x6, UPT ;  /* 0x000000060500788c */ /* 0x000fe2000bf01270 */
[----:B------:R-:W-:Y:S01]  /*0b70*/  STS [R47], RZ ;  /* 0x000000ff2f007388 */ /* 0x000fe20000000800 */
[----:B------:R-:W-:Y:S01]  /*0b80*/  UIADD3 UR6, UPT, UPT, UR7, -0x6, URZ ;  /* 0xfffffffa07067890 */ /* 0x000fe2000fffe0ff */
[----:B0-----:R-:W-:Y:S01]  /*0b90*/  ISETP.NE.AND P1, PT, R42, 0x1f, PT ;  /* 0x0000001f2a00780c */ /* 0x001fe20003f25270 */
[----:B------:R-:W-:Y:S01]  /*0ba0*/  USEL UR4, UR5, 0x6, UP0 ;  /* 0x0000000605047887 */ /* 0x000fe20008000000 */
[----:B------:R-:W-:Y:S01]  /*0bb0*/  STS [R47+0x400], RZ ;  /* 0x000400ff2f007388 */ /* 0x000fe20000000800 */
[C---:B------:R-:W-:Y:S01]  /*0bc0*/  ISETP.NE.AND P2, PT, R124.reuse, 0x6, PT ;  /* 0x000000067c00780c */ /* 0x040fe20003f45270 */
[----:B------:R-:W-:Y:S01]  /*0bd0*/  UISETP.GE.AND UP0, UPT, UR7, UR10, UPT ;  /* 0x0000000a0700728c */ /* 0x000fe2000bf06270 */
[----:B-1----:R-:W-:Y:S01]  /*0be0*/  SHF.R.U32.HI R4, RZ, UR6, R29 ;  /* 0x00000006ff047c19 */ /* 0x002fe2000801161d */
[----:B------:R-:W-:Y:S01]  /*0bf0*/  UBMSK UR4, URZ, UR4 ;  /* 0x00000004ff04729b */ /* 0x000fe20008000000 */
[----:B------:R-:W-:Y:S01]  /*0c00*/  STS [R47+0x800], RZ ;  /* 0x000800ff2f007388 */ /* 0x000fe20000000800 */
[----:B------:R-:W-:-:S03]  /*0c10*/  ISETP.NE.AND P3, PT, R124, 0x7, PT ;  /* 0x000000077c00780c */ /* 0x000fc60003f65270 */
[----:B------:R-:W-:Y:S01]  /*0c20*/  STS [R47+0xc00], RZ ;  /* 0x000c00ff2f007388 */ /* 0x000fe20000000800 */
[----:B------:R-:W-:-:S03]  /*0c30*/  LOP3.LUT R4, R4, UR4, RZ, 0xc0, !PT ;  /* 0x0000000404047c12 */ /* 0x000fc6000f8ec0ff */
[----:B------:R-:W-:Y:S02]  /*0c40*/  STS [R47+0x1000], RZ ;  /* 0x001000ff2f007388 */ /* 0x000fe40000000800 */
[----:B------:R-:W-:Y:S01]  /*0c50*/  IMAD.SHL.U32 R5, R4, 0x400, RZ ;  /* 0x0000040004057824 */ /* 0x000fe200078e00ff */
[----:B------:R-:W-:Y:S01]  /*0c60*/  SHF.R.U32.HI R4, RZ, 0x4, R4 ;  /* 0x00000004ff047819 */ /* 0x000fe20000011604 */
[----:B------:R-:W-:Y:S03]  /*0c70*/  STS [R47+0x1400], RZ ;  /* 0x001400ff2f007388 */ /* 0x000fe60000000800 */
[----:B------:R-:W-:Y:S01]  /*0c80*/  LOP3.LUT R54, R5, 0x7c00, RZ, 0xc0, !PT ;  /* 0x00007c0005367812 */ /* 0x000fe200078ec0ff */
[----:B------:R-:W-:Y:S01]  /*0c90*/  STS [R47+0x1800], RZ ;  /* 0x001800ff2f007388 */ /* 0x000fe20000000800 */
[----:B------:R-:W-:-:S03]  /*0ca0*/  LOP3.LUT R4, R4, 0xffffffe, RZ, 0xc0, !PT ;  /* 0x0ffffffe04047812 */ /* 0x000fc600078ec0ff */
[----:B------:R-:W-:Y:S01]  /*0cb0*/  STS [R47+0x1c00], RZ ;  /* 0x001c00ff2f007388 */ /* 0x000fe20000000800 */
[----:B------:R-:W-:Y:S02]  /*0cc0*/  IADD3 R54, PT, PT, R4, R47, R54 ;  /* 0x0000002f04367210 */ /* 0x000fe40007ffe036 */
[----:B------:R-:W-:Y:S01]  /*0cd0*/  SHF.R.U32.HI R4, RZ, UR6, R30 ;  /* 0x00000006ff047c19 */ /* 0x000fe2000801161e */
[----:B------:R-:W-:Y:S03]  /*0ce0*/  STS [R47+0x2000], RZ ;  /* 0x002000ff2f007388 */ /* 0x000fe60000000800 */
[----:B------:R-:W-:Y:S01]  /*0cf0*/  LOP3.LUT R4, R4, UR4, RZ, 0xc0, !PT ;  /* 0x0000000404047c12 */ /* 0x000fe2000f8ec0ff */
[----:B------:R-:W-:Y:S04]  /*0d00*/  STS [R47+0x2400], RZ ;  /* 0x002400ff2f007388 */ /* 0x000fe80000000800 */
[----:B------:R-:W-:Y:S01]  /*0d10*/  STS [R47+0x2800], RZ ;  /* 0x002800ff2f007388 */ /* 0x000fe20000000800 */
[----:B------:R-:W-:Y:S01]  /*0d20*/  IMAD.SHL.U32 R5, R4, 0x400, RZ ;  /* 0x0000040004057824 */ /* 0x000fe200078e00ff */
[----:B------:R-:W-:-:S02]  /*0d30*/  SHF.R.U32.HI R4, RZ, 0x4, R4 ;  /* 0x00000004ff047819 */ /* 0x000fc40000011604 */
[----:B------:R-:W-:Y:S02]  /*0d40*/  STS [R47+0x2c00], RZ ;  /* 0x002c00ff2f007388 */ /* 0x000fe40000000800 */
[----:B------:R-:W-:Y:S02]  /*0d50*/  LOP3.LUT R56, R5, 0x7c00, RZ, 0xc0, !PT ;  /* 0x00007c0005387812 */ /* 0x000fe400078ec0ff */
        /* <DEDUP_REMOVED lines=32> */
[----:B------:R-:W0:Y:S02]  /*0f60*/  LDS.U16 R52, [R54] ;  /* 0x0000000036347984 */ /* 0x000e240000000400 */
[----:B0-----:R-:W-:-:S05]  /*0f70*/  VIADD R5, R52, 0x1 ;  /* 0x0000000134057836 */ /* 0x001fca0000000000 */
[----:B------:R0:W-:Y:S04]  /*0f80*/  STS.U16 [R54], R5 ;  /* 0x0000000536007388 */ /* 0x0001e80000000400 */
[----:B------:R-:W1:Y:S01]  /*0f90*/  LDS.U16 R57, [R56] ;  /* 0x0000000038397984 */ /* 0x000e620000000400 */
[----:B0-----:R-:W-:Y:S01]  /*0fa0*/  IMAD.SHL.U32 R5, R4, 0x400, RZ ;  /* 0x0000040004057824 */ /* 0x001fe200078e00ff */
[----:B------:R-:W-:-:S04]  /*0fb0*/  SHF.R.U32.HI R4, RZ, 0x4, R4 ;  /* 0x00000004ff047819 */ /* 0x000fc80000011604 */
[----:B------:R-:W-:Y:S02]  /*0fc0*/  LOP3.LUT R60, R5, 0x7c00, RZ, 0xc0, !PT ;  /* 0x00007c00053c7812 */ /* 0x000fe400078ec0ff */
[----:B------:R-:W-:-:S04]  /*0fd0*/  LOP3.LUT R4, R4, 0xffffffe, RZ, 0xc0, !PT ;  /* 0x0ffffffe04047812 */ /* 0x000fc800078ec0ff */
[----:B------:R-:W-:Y:S02]  /*0fe0*/  IADD3 R60, PT, PT, R4, R47, R60 ;  /* 0x0000002f043c7210 */ /* 0x000fe40007ffe03c */
[----:B------:R-:W-:-:S04]  /*0ff0*/  SHF.R.U32.HI R4, RZ, UR6, R33 ;  /* 0x00000006ff047c19 */ /* 0x000fc80008011621 */
[----:B------:R-:W-:-:S05]  /*1000*/  LOP3.LUT R4, R4, UR4, RZ, 0xc0, !PT ;  /* 0x0000000404047c12 */ /* 0x000fca000f8ec0ff */
[----:B------:R-:W-:Y:S01]  /*1010*/  IMAD.SHL.U32 R6, R4, 0x400, RZ ;  /* 0x0000040004067824 */ /* 0x000fe200078e00ff */
[----:B------:R-:W-:-:S04]  /*1020*/  SHF.R.U32.HI R4, RZ, 0x4, R4 ;  /* 0x00000004ff047819 */ /* 0x000fc80000011604 */
[----:B------:R-:W-:Y:S02]  /*1030*/  LOP3.LUT R6, R6, 0x7c00, RZ, 0xc0, !PT ;  /* 0x00007c0006067812 */ /* 0x000fe400078ec0ff */
[----:B------:R-:W-:-:S04]  /*1040*/  LOP3.LUT R4, R4, 0xffffffe, RZ, 0xc0, !PT ;  /* 0x0ffffffe04047812 */ /* 0x000fc800078ec0ff */
[----:B------:R-:W-:Y:S01]  /*1050*/  IADD3 R62, PT, PT, R4, R47, R6 ;  /* 0x0000002f043e7210 */ /* 0x000fe20007ffe006 */
[----:B-1----:R-:W-:Y:S01]  /*1060*/  VIADD R7, R57, 0x1 ;  /* 0x0000000139077836 */ /* 0x002fe20000000000 */
[----:B------:R-:W-:-:S04]  /*1070*/  SHF.R.U32.HI R4, RZ, UR6, R34 ;  /* 0x00000006ff047c19 */ /* 0x000fc80008011622 */
[----:B------:R-:W-:Y:S01]  /*1080*/  STS.U16 [R56], R7 ;  /* 0x0000000738007388 */ /* 0x000fe20000000400 */
[----:B------:R-:W-:-:S03]  /*1090*/  LOP3.LUT R4, R4, UR4, RZ, 0xc0, !PT ;  /* 0x0000000404047c12 */ /* 0x000fc6000f8ec0ff */
        /* <DEDUP_REMOVED lines=129> */
[----:B------:R-:W-:Y:S01]  /*18b0*/  SHF.R.U32.HI R4, RZ, UR6, R49 ;  /* 0x00000006ff047c19 */ /* 0x000fe20008011631 */
[----:B------:R-:W0:Y:S03]  /*18c0*/  S2UR UR6, SR_CgaCtaId ;  /* 0x00000000000679c3 */ /* 0x000e260000008800 */
[----:B------:R-:W-:Y:S01]  /*18d0*/  LOP3.LUT R4, R4, UR4, RZ, 0xc0, !PT ;  /* 0x0000000404047c12 */ /* 0x000fe2000f8ec0ff */
[----:B------:R-:W-:-:S04]  /*18e0*/  UMOV UR4, 0x400 ;  /* 0x0000040000047882 */ /* 0x000fc80000000000 */
[----:B------:R-:W-:Y:S01]  /*18f0*/  IMAD.SHL.U32 R6, R4, 0x400, RZ ;  /* 0x0000040004067824 */ /* 0x000fe200078e00ff */
[----:B------:R-:W-:-:S04]  /*1900*/  SHF.R.U32.HI R4, RZ, 0x4, R4 ;  /* 0x00000004ff047819 */ /* 0x000fc80000011604 */
[----:B------:R-:W-:Y:S02]  /*1910*/  LOP3.LUT R6, R6, 0x7c00, RZ, 0xc0, !PT ;  /* 0x00007c0006067812 */ /* 0x000fe400078ec0ff */
[----:B------:R-:W-:-:S04]  /*1920*/  LOP3.LUT R4, R4, 0xffffffe, RZ, 0xc0, !PT ;  /* 0x0ffffffe04047812 */ /* 0x000fc800078ec0ff */
[----:B------:R-:W-:Y:S01]  /*1930*/  IADD3 R90, PT, PT, R4, R47, R6 ;  /* 0x0000002f045a7210 */ /* 0x000fe20007ffe006 */
[----:B-1----:R-:W-:Y:S01]  /*1940*/  VIADD R7, R85, 0x1 ;  /* 0x0000000155077836 */ /* 0x002fe20000000000 */
[----:B0-----:R-:W-:-:S04]  /*1950*/  ULEA UR4, UR6, UR4, 0x18 ;  /* 0x0000000406047291 */ /* 0x001fc8000f8ec0ff */
[----:B------:R-:W-:Y:S04]  /*1960*/  STS.U16 [R84], R7 ;  /* 0x0000000754007388 */ /* 0x000fe80000000400 */
[----:B------:R-:W0:Y:S02]  /*1970*/  LDS.U16 R87, [R86] ;  /* 0x0000000056577984 */ /* 0x000e240000000400 */
[----:B0-----:R-:W-:-:S05]  /*1980*/  VIADD R5, R87, 0x1 ;  /* 0x0000000157057836 */ /* 0x001fca0000000000 */
[----:B------:R-:W-:Y:S04]  /*1990*/  STS.U16 [R86], R5 ;  /* 0x0000000556007388 */ /* 0x000fe80000000400 */
[----:B------:R-:W0:Y:S02]  /*19a0*/  LDS.U16 R89, [R88] ;  /* 0x0000000058597984 */ /* 0x000e240000000400 */
[----:B0-----:R-:W-:-:S05]  /*19b0*/  VIADD R7, R89, 0x1 ;  /* 0x0000000159077836 */ /* 0x001fca0000000000 */
[----:B------:R-:W-:Y:S04]  /*19c0*/  STS.U16 [R88], R7 ;  /* 0x0000000758007388 */ /* 0x000fe80000000400 */
[----:B------:R-:W0:Y:S02]  /*19d0*/  LDS.U16 R91, [R90] ;  /* 0x000000005a5b7984 */ /* 0x000e240000000400 */
[----:B0-----:R-:W-:-:S05]  /*19e0*/  VIADD R5, R91, 0x1 ;  /* 0x000000015b057836 */ /* 0x001fca0000000000 */
[----:B------:R-:W-:Y:S01]  /*19f0*/  STS.U16 [R90], R5 ;  /* 0x000000055a007388 */ /* 0x000fe20000000400 */
[----:B------:R-:W-:Y:S06]  /*1a00*/  BAR.SYNC.DEFER_BLOCKING 0x0 ;  /* 0x0000000000007b1d */ /* 0x000fec0000010000 */
[----:B------:R-:W-:Y:S04]  /*1a10*/  LDS R92, [R51] ;  /* 0x00000000335c7984 */ /* 0x000fe80000000800 */
[----:B------:R-:W0:Y:S04]  /*1a20*/  LDS R93, [R51+0x4] ;  /* 0x00000400335d7984 */ /* 0x000e280000000800 */
[----:B------:R-:W1:Y:S04]  /*1a30*/  LDS R94, [R51+0x8] ;  /* 0x00000800335e7984 */ /* 0x000e680000000800 */
[----:B------:R-:W2:Y:S04]  /*1a40*/  LDS R95, [R51+0xc] ;  /* 0x00000c00335f7984 */ /* 0x000ea80000000800 */
[----:B------:R-:W3:Y:S04]  /*1a50*/  LDS R96, [R51+0x10] ;  /* 0x0000100033607984 */ /* 0x000ee80000000800 */
[----:B------:R-:W4:Y:S04]  /*1a60*/  LDS R97, [R51+0x14] ;  /* 0x0000140033617984 */ /* 0x000f280000000800 */
[----:B------:R-:W4:Y:S04]  /*1a70*/  LDS R98, [R51+0x18] ;  /* 0x0000180033627984 */ /* 0x000f280000000800 */
[----:B------:R-:W4:Y:S04]  /*1a80*/  LDS R99, [R51+0x1c] ;  /* 0x00001c0033637984 */ /* 0x000f280000000800 */
[----:B------:R-:W4:Y:S04]  /*1a90*/  LDS R100, [R51+0x20] ;  /* 0x0000200033647984 */ /* 0x000f280000000800 */
[----:B------:R-:W4:Y:S04]  /*1aa0*/  LDS R101, [R51+0x24] ;  /* 0x0000240033657984 */ /* 0x000f280000000800 */
[----:B------:R-:W4:Y:S04]  /*1ab0*/  LDS R102, [R51+0x28] ;  /* 0x0000280033667984 */ /* 0x000f280000000800 */
[----:B------:R-:W4:Y:S01]  /*1ac0*/  LDS R103, [R51+0x2c] ;  /* 0x00002c0033677984 */ /* 0x000f220000000800 */
[----:B0-----:R-:W-:-:S03]  /*1ad0*/  IMAD.IADD R93, R92, 0x1, R93 ;  /* 0x000000015c5d7824 */ /* 0x001fc600078e025d */
[----:B------:R-:W0:Y:S01]  /*1ae0*/  LDS R104, [R51+0x30] ;  /* 0x0000300033687984 */ /* 0x000e220000000800 */
[----:B-1----:R-:W-:-:S03]  /*1af0*/  IMAD.IADD R94, R94, 0x1, R93 ;  /* 0x000000015e5e7824 */ /* 0x002fc600078e025d */
[----:B------:R-:W1:Y:S01]  /*1b00*/  LDS R105, [R51+0x34] ;  /* 0x0000340033697984 */ /* 0x000e620000000800 */
[----:B--2---:R-:W-:-:S03]  /*1b10*/  IMAD.IADD R95, R95, 0x1, R94 ;  /* 0x000000015f5f7824 */ /* 0x004fc600078e025e */
[----:B------:R-:W2:Y:S01]  /*1b20*/  LDS R106, [R51+0x38] ;  /* 0x00003800336a7984 */ /* 0x000ea20000000800 */
[----:B---3--:R-:W-:-:S03]  /*1b30*/  IMAD.IADD R96, R96, 0x1, R95 ;  /* 0x0000000160607824 */ /* 0x008fc600078e025f */
[----:B------:R-:W3:Y:S01]  /*1b40*/  LDS R107, [R51+0x3c] ;  /* 0x00003c00336b7984 */ /* 0x000ee20000000800 */
[----:B----4-:R-:W-:-:S03]  /*1b50*/  IMAD.IADD R97, R97, 0x1, R96 ;  /* 0x0000000161617824 */ /* 0x010fc600078e0260 */
[----:B------:R-:W4:Y:S01]  /*1b60*/  LDS R108, [R51+0x40] ;  /* 0x00004000336c7984 */ /* 0x000f220000000800 */
[----:B------:R-:W-:-:S03]  /*1b70*/  IMAD.IADD R98, R98, 0x1, R97 ;  /* 0x0000000162627824 */ /* 0x000fc600078e0261 */
        /* <DEDUP_REMOVED lines=31> */
[----:B------:R-:W-:-:S04]  /*1d70*/  IMAD.IADD R114, R114, 0x1, R113 ;  /* 0x0000000172727824 */ /* 0x000fc800078e0271 */
[----:B0-----:R-:W-:-:S04]  /*1d80*/  IMAD.IADD R115, R115, 0x1, R114 ;  /* 0x0000000173737824 */ /* 0x001fc800078e0272 */
[----:B-1----:R-:W-:-:S04]  /*1d90*/  IMAD.IADD R116, R116, 0x1, R115 ;  /* 0x0000000174747824 */ /* 0x002fc800078e0273 */
[----:B--2---:R-:W-:-:S04]  /*1da0*/  IMAD.IADD R117, R117, 0x1, R116 ;  /* 0x0000000175757824 */ /* 0x004fc800078e0274 */
[----:B---3--:R-:W-:-:S04]  /*1db0*/  IMAD.IADD R118, R118, 0x1, R117 ;  /* 0x0000000176767824 */ /* 0x008fc800078e0275 */
[----:B----4-:R-:W-:-:S04]  /*1dc0*/  IMAD.IADD R119, R119, 0x1, R118 ;  /* 0x0000000177777824 */ /* 0x010fc800078e0276 */
[----:B------:R-:W-:-:S04]  /*1dd0*/  IMAD.IADD R120, R120, 0x1, R119 ;  /* 0x0000000178787824 */ /* 0x000fc800078e0277 */
[----:B------:R-:W-:-:S04]  /*1de0*/  IMAD.IADD R121, R121, 0x1, R120 ;  /* 0x0000000179797824 */ /* 0x000fc800078e0278 */
[----:B------:R-:W-:-:S04]  /*1df0*/  IMAD.IADD R122, R122, 0x1, R121 ;  /* 0x000000017a7a7824 */ /* 0x000fc800078e0279 */
[----:B------:R-:W-:-:S04]  /*1e00*/  IMAD.IADD R123, R123, 0x1, R122 ;  /* 0x000000017b7b7824 */ /* 0x000fc800078e027a */
[----:B------:R-:W-:-:S05]  /*1e10*/  IMAD.IADD R125, R4, 0x1, R123 ;  /* 0x00000001047d7824 */ /* 0x000fca00078e027b */
        /* <DEDUP_REMOVED lines=8> */
[----:B------:R-:W0:Y:S02]  /*1ea0*/  SHFL.UP P0, R126, R127, 0x10, RZ ;  /* 0x060000007f7e7989 */ /* 0x000e2400000000ff */
[----:B0-----:R-:W-:Y:S01]  /*1eb0*/  @P0 IMAD.IADD R126, R127, 0x1, R126 ;  /* 0x000000017f7e0824 */ /* 0x001fe200078e027e */
[----:B------:R-:W-:-:S03]  /*1ec0*/  ISETP.NE.AND P0, PT, R124, 0x1, PT ;  /* 0x000000017c00780c */ /* 0x000fc60003f05270 */
[----:B------:R-:W-:Y:S01]  /*1ed0*/  IMAD.IADD R125, R126, 0x1, -R125 ;  /* 0x000000017e7d7824 */ /* 0x000fe200078e0a7d */
[----:B------:R-:W-:Y:S01]  /*1ee0*/  @!P1 STS [R50+0x8400], R126 ;  /* 0x0084007e32009388 */ /* 0x000fe20000000800 */
[----:B------:R-:W-:Y:S01]  /*1ef0*/  BAR.SYNC.DEFER_BLOCKING 0x0 ;  /* 0x0000000000007b1d */ /* 0x000fe20000010000 */
[----:B------:R-:W-:-:S05]  /*1f00*/  ISETP.NE.AND P1, PT, R124, 0x4, PT ;  /* 0x000000047c00780c */ /* 0x000fca0003f25270 */
[----:B------:R-:W0:Y:S04]  /*1f10*/  LDS.128 R4, [UR4+0x8400] ;  /* 0x00840004ff047984 */ /* 0x000e280008000c00 */
[----:B------:R-:W1:Y:S01]  /*1f20*/  LDS.128 R8, [UR4+0x8410] ;  /* 0x00841004ff087984 */ /* 0x000e620008000c00 */
[C---:B0-----:R-:W-:Y:S01]  /*1f30*/  SEL R55, R4.reuse, R55, !P0 ;  /* 0x0000003704377207 */ /* 0x041fe20004000000 */
[----:B------:R-:W-:Y:S01]  /*1f40*/  IMAD.IADD R5, R4, 0x1, R5 ;  /* 0x0000000104057824 */ /* 0x000fe200078e0205 */
[----:B------:R-:W-:-:S03]  /*1f50*/  ISETP.NE.AND P0, PT, R124, 0x2, PT ;  /* 0x000000027c00780c */ /* 0x000fc60003f05270 */
[----:B------:R-:W-:Y:S01]  /*1f60*/  IMAD.IADD R6, R6, 0x1, R5 ;  /* 0x0000000106067824 */ /* 0x000fe200078e0205 */
[----:B------:R-:W-:Y:S02]  /*1f70*/  SEL R55, R5, R55, !P0 ;  /* 0x0000003705377207 */ /* 0x000fe40004000000 */
[----:B------:R-:W-:Y:S01]  /*1f80*/  ISETP.NE.AND P0, PT, R124, 0x3, PT ;  /* 0x000000037c00780c */ /* 0x000fe20003f05270 */
[----:B------:R-:W-:-:S03]  /*1f90*/  IMAD.IADD R7, R7, 0x1, R6 ;  /* 0x0000000107077824 */ /* 0x000fc600078e0206 */
[----:B------:R-:W-:Y:S01]  /*1fa0*/  SEL R55, R6, R55, !P0 ;  /* 0x0000003706377207 */ /* 0x000fe20004000000 */
[C---:B-1----:R-:W-:Y:S01]  /*1fb0*/  IMAD.IADD R8, R7.reuse, 0x1, R8 ;  /* 0x0000000107087824 */ /* 0x042fe200078e0208 */
[----:B------:R-:W-:Y:S02]  /*1fc0*/  ISETP.NE.AND P0, PT, R124, 0x5, PT ;  /* 0x000000057c00780c */ /* 0x000fe40003f05270 */
[----:B------:R-:W-:Y:S01]  /*1fd0*/  SEL R55, R7, R55, !P1 ;  /* 0x0000003707377207 */ /* 0x000fe20004800000 */
[----:B------:R-:W-:Y:S01]  /*1fe0*/  IMAD.IADD R9, R9, 0x1, R8 ;  /* 0x0000000109097824 */ /* 0x000fe200078e0208 */
[----:B------:R-:W-:Y:S02]  /*1ff0*/  ISETP.NE.AND P1, PT, R42, RZ, PT ;  /* 0x000000ff2a00720c */ /* 0x000fe40003f25270 */
[----:B------:R-:W-:Y:S01]  /*2000*/  SEL R55, R8, R55, !P0 ;  /* 0x0000003708377207 */ /* 0x000fe20004000000 */
[----:B------:R-:W-:Y:S01]  /*2010*/  IMAD.IADD R10, R10, 0x1, R9 ;  /* 0x000000010a0a7824 */ /* 0x000fe200078e0209 */
[----:B------:R-:W-:-:S02]  /*2020*/  ISETP.GT.U32.AND P0, PT, R0, 0x1f, PT ;  /* 0x0000001f0000780c */ /* 0x000fc40003f04070 */
[----:B------:R-:W-:Y:S01]  /*2030*/  SEL R55, R9, R55, !P2 ;  /* 0x0000003709377207 */ /* 0x000fe20005000000 */
[----:B------:R-:W-:Y:S01]  /*2040*/  IMAD.IADD R11, R11, 0x1, R10 ;  /* 0x000000010b0b7824 */ /* 0x000fe200078e020a */
[----:B------:R-:W-:Y:S02]  /*2050*/  ISETP.GT.U32.OR P2, PT, R0, 0x1f, P1 ;  /* 0x0000001f0000780c */ /* 0x000fe40000f44470 */
[----:B------:R-:W-:Y:S02]  /*2060*/  SEL R4, R125, RZ, P1 ;  /* 0x000000ff7d047207 */ /* 0x000fe40000800000 */
[----:B------:R-:W-:-:S05]  /*2070*/  SEL R55, R10, R55, !P3 ;  /* 0x000000370a377207 */ /* 0x000fca0005800000 */
[----:B------:R-:W-:Y:S01]  /*2080*/  @P0 IMAD.IADD R125, R55, 0x1, R4 ;  /* 0x00000001377d0824 */ /* 0x000fe200078e0204 */
[----:B------:R-:W-:-:S03]  /*2090*/  ISETP.NE.AND P0, PT, R0, RZ, PT ;  /* 0x000000ff0000720c */ /* 0x000fc60003f05270 */
[----:B------:R-:W-:-:S05]  /*20a0*/  @!P2 IMAD.U32 R125, R11, 0x10000, RZ ;  /* 0x000100000b7da824 */ /* 0x000fca00078e00ff */
[----:B------:R-:W-:Y:S01]  /*20b0*/  @!P2 STS [UR4+0x8428], R125 ;  /* 0x0084287dff00a988 */ /* 0x000fe20008000804 */
[----:B------:R-:W-:Y:S06]  /*20c0*/  BAR.SYNC.DEFER_BLOCKING 0x0 ;  /* 0x0000000000007b1d */ /* 0x000fec0000010000 */
[----:B------:R-:W0:Y:S02]  /*20d0*/  LDS R4, [UR4+0x8428] ;  /* 0x00842804ff047984 */ /* 0x000e240008000800 */
[----:B0-----:R-:W-:-:S05]  /*20e0*/  SEL R4, R4, RZ, P0 ;  /* 0x000000ff04047207 */ /* 0x001fca0000000000 */
[----:B------:R-:W-:-:S04]  /*20f0*/  IMAD.IADD R4, R4, 0x1, R125 ;  /* 0x0000000104047824 */ /* 0x000fc800078e027d */
[--C-:B------:R-:W-:Y:S01]  /*2100*/  IMAD.IADD R92, R92, 0x1, R4.reuse ;  /* 0x000000015c5c7824 */ /* 0x100fe200078e0204 */
[----:B------:R-:W-:Y:S01]  /*2110*/  STS [R51], R4 ;  /* 0x0000000433007388 */ /* 0x000fe20000000800 */
[--C-:B------:R-:W-:Y:S02]  /*2120*/  IMAD.IADD R6, R93, 0x1, R4.reuse ;  /* 0x000000015d067824 */ /* 0x100fe400078e0204 */
[--C-:B------:R-:W-:Y:S01]  /*2130*/  IMAD.IADD R94, R94, 0x1, R4.reuse ;  /* 0x000000015e5e7824 */ /* 0x100fe200078e0204 */
[----:B------:R-:W-:Y:S01]  /*2140*/  STS [R51+0x4], R92 ;  /* 0x0000045c33007388 */ /* 0x000fe20000000800 */
[--C-:B------:R-:W-:Y:S02]  /*2150*/  IMAD.IADD R8, R95, 0x1, R4.reuse ;  /* 0x000000015f087824 */ /* 0x100fe400078e0204 */
[--C-:B------:R-:W-:Y:S01]  /*2160*/  IMAD.IADD R96, R96, 0x1, R4.reuse ;  /* 0x0000000160607824 */ /* 0x100fe200078e0204 */
[----:B------:R-:W-:Y:S01]  /*2170*/  STS [R51+0x8], R6 ;  /* 0x0000080633007388 */ /* 0x000fe20000000800 */
[----:B------:R-:W-:-:S02]  /*2180*/  IMAD.IADD R10, R97, 0x1, R4 ;  /* 0x00000001610a7824 */ /* 0x000fc400078e0204 */
[--C-:B------:R-:W-:Y:S01]  /*2190*/  IMAD.IADD R98, R98, 0x1, R4.reuse ;  /* 0x0000000162627824 */ /* 0x100fe200078e0204 */
[----:B------:R-:W-:Y:S01]  /*21a0*/  STS [R51+0xc], R94 ;  /* 0x00000c5e33007388 */ /* 0x000fe20000000800 */
        /* <DEDUP_REMOVED lines=36> */
[----:B------:R-:W-:-:S03]  /*23f0*/  IMAD.IADD R150, R123, 0x1, R4 ;  /* 0x000000017b967824 */ /* 0x000fc600078e0204 */
[----:B------:R-:W-:Y:S04]  /*2400*/  STS [R51+0x40], R134 ;  /* 0x0000408633007388 */ /* 0x000fe80000000800 */
        /* <DEDUP_REMOVED lines=15> */
[----:B------:R-:W-:Y:S01]  /*2500*/  STS [R51+0x80], R150 ;  /* 0x0000809633007388 */ /* 0x000fe20000000800 */
[----:B------:R-:W-:Y:S06]  /*2510*/  BAR.SYNC.DEFER_BLOCKING 0x0 ;  /* 0x0000000000007b1d */ /* 0x000fec0000010000 */
[----:B------:R-:W0:Y:S04]  /*2520*/  LDS.U16 R5, [R54] ;  /* 0x0000000036057984 */ /* 0x000e280000000400 */
[----:B------:R-:W1:Y:S04]  /*2530*/  LDS.U16 R56, [R56] ;  /* 0x0000000038387984 */ /* 0x000e680000000400 */
[----:B------:R-:W2:Y:S04]  /*2540*/  LDS.U16 R58, [R58] ;  /* 0x000000003a3a7984 */ /* 0x000ea80000000400 */
[----:B------:R-:W3:Y:S04]  /*2550*/  LDS.U16 R60, [R60] ;  /* 0x000000003c3c7984 */ /* 0x000ee80000000400 */
[----:B------:R-:W4:Y:S04]  /*2560*/  LDS.U16 R62, [R62] ;  /* 0x000000003e3e7984 */ /* 0x000f280000000400 */
[----:B------:R-:W4:Y:S04]  /*2570*/  LDS.U16 R64, [R64] ;  /* 0x0000000040407984 */ /* 0x000f280000000400 */
[----:B------:R-:W4:Y:S04]  /*2580*/  LDS.U16 R66, [R66] ;  /* 0x0000000042427984 */ /* 0x000f280000000400 */
[----:B------:R-:W4:Y:S04]  /*2590*/  LDS.U16 R68, [R68] ;  /* 0x0000000044447984 */ /* 0x000f280000000400 */
[----:B------:R-:W4:Y:S04]  /*25a0*/  LDS.U16 R70, [R70] ;  /* 0x0000000046467984 */ /* 0x000f280000000400 */
[----:B------:R-:W4:Y:S04]  /*25b0*/  LDS.U16 R72, [R72] ;  /* 0x0000000048487984 */ /* 0x000f280000000400 */
[----:B------:R-:W4:Y:S01]  /*25c0*/  LDS.U16 R74, [R74] ;  /* 0x000000004a4a7984 */ /* 0x000f220000000400 */
[----:B0-----:R-:W-:-:S03]  /*25d0*/  IMAD.IADD R5, R52, 0x1, R5 ;  /* 0x0000000134057824 */ /* 0x001fc600078e0205 */
[----:B------:R-:W0:Y:S01]  /*25e0*/  LDS.U16 R76, [R76] ;  /* 0x000000004c4c7984 */ /* 0x000e220000000400 */
[----:B-1----:R-:W-:-:S03]  /*25f0*/  IMAD.IADD R56, R57, 0x1, R56 ;  /* 0x0000000139387824 */ /* 0x002fc600078e0238 */
[----:B------:R-:W1:Y:S01]  /*2600*/  LDS.U16 R78, [R78] ;  /* 0x000000004e4e7984 */ /* 0x000e620000000400 */
[----:B--2---:R-:W-:-:S03]  /*2610*/  IMAD.IADD R58, R59, 0x1, R58 ;  /* 0x000000013b3a7824 */ /* 0x004fc600078e023a */
[----:B------:R-:W2:Y:S01]  /*2620*/  LDS.U16 R80, [R80] ;  /* 0x0000000050507984 */ /* 0x000ea20000000400 */
[----:B---3--:R-:W-:-:S03]  /*2630*/  IMAD.IADD R60, R61, 0x1, R60 ;  /* 0x000000013d3c7824 */ /* 0x008fc600078e023c */
[----:B------:R-:W3:Y:S01]  /*2640*/  LDS.U16 R82, [R82] ;  /* 0x0000000052527984 */ /* 0x000ee20000000400 */
[----:B----4-:R-:W-:-:S03]  /*2650*/  IMAD.IADD R62, R63, 0x1, R62 ;  /* 0x000000013f3e7824 */ /* 0x010fc600078e023e */
[----:B------:R-:W4:Y:S01]  /*2660*/  LDS.U16 R84, [R84] ;  /* 0x0000000054547984 */ /* 0x000f220000000400 */
[----:B------:R-:W-:-:S03]  /*2670*/  IMAD.IADD R64, R65, 0x1, R64 ;  /* 0x0000000141407824 */ /* 0x000fc600078e0240 */
[----:B------:R-:W4:Y:S01]  /*2680*/  LDS.U16 R86, [R86] ;  /* 0x0000000056567984 */ /* 0x000f220000000400 */
[----:B------:R-:W-:-:S03]  /*2690*/  IMAD.IADD R66, R67, 0x1, R66 ;  /* 0x0000000143427824 */ /* 0x000fc600078e0242 */
[----:B------:R-:W4:Y:S01]  /*26a0*/  LDS.U16 R88, [R88] ;  /* 0x0000000058587984 */ /* 0x000f220000000400 */
[----:B------:R-:W-:-:S03]  /*26b0*/  IMAD.IADD R68, R69, 0x1, R68 ;  /* 0x0000000145447824 */ /* 0x000fc600078e0244 */
[----:B------:R-:W4:Y:S01]  /*26c0*/  LDS.U16 R90, [R90] ;  /* 0x000000005a5a7984 */ /* 0x000f220000000400 */
[----:B------:R-:W-:Y:S02]  /*26d0*/  IMAD.IADD R70, R71, 0x1, R70 ;  /* 0x0000000147467824 */ /* 0x000fe400078e0246 */
[----:B------:R-:W-:Y:S02]  /*26e0*/  IMAD.IADD R72, R73, 0x1, R72 ;  /* 0x0000000149487824 */ /* 0x000fe400078e0248 */
[----:B------:R-:W-:Y:S02]  /*26f0*/  IMAD.IADD R74, R75, 0x1, R74 ;  /* 0x000000014b4a7824 */ /* 0x000fe400078e024a */
[----:B0-----:R-:W-:Y:S02]  /*2700*/  IMAD.IADD R76, R77, 0x1, R76 ;  /* 0x000000014d4c7824 */ /* 0x001fe400078e024c */
[----:B-1----:R-:W-:Y:S02]  /*2710*/  IMAD.IADD R78, R79, 0x1, R78 ;  /* 0x000000014f4e7824 */ /* 0x002fe400078e024e */
[----:B--2---:R-:W-:-:S02]  /*2720*/  IMAD.IADD R80, R81, 0x1, R80 ;  /* 0x0000000151507824 */ /* 0x004fc400078e0250 */
[----:B---3--:R-:W-:Y:S02]  /*2730*/  IMAD.IADD R82, R83, 0x1, R82 ;  /* 0x0000000153527824 */ /* 0x008fe400078e0252 */
[----:B----4-:R-:W-:Y:S02]  /*2740*/  IMAD.IADD R84, R85, 0x1, R84 ;  /* 0x0000000155547824 */ /* 0x010fe400078e0254 */
[----:B------:R-:W-:Y:S02]  /*2750*/  IMAD.IADD R86, R87, 0x1, R86 ;  /* 0x0000000157567824 */ /* 0x000fe400078e0256 */
[----:B------:R-:W-:Y:S02]  /*2760*/  IMAD.IADD R88, R89, 0x1, R88 ;  /* 0x0000000159587824 */ /* 0x000fe400078e0258 */
[----:B------:R-:W-:Y:S01]  /*2770*/  IMAD.IADD R90, R91, 0x1, R90 ;  /* 0x000000015b5a7824 */ /* 0x000fe200078e025a */
[----:B------:R-:W-:Y:S06]  /*2780*/  BAR.SYNC.DEFER_BLOCKING 0x0 ;  /* 0x0000000000007b1d */ /* 0x000fec0000010000 */
[----:B------:R-:W-:Y:S05]  /*2790*/  BRA.U UP0, `(.L_x_221) ;  /* 0x0000000500987547 */ /* 0x000fea000b800000 */
[----:B------:R-:W-:Y:S01]  /*27a0*/  LEA R4, R5, UR4, 0x2 ;  /* 0x0000000405047c11 */ /* 0x000fe2000f8e10ff */
[----:B------:R-:W-:Y:S01]  /*27b0*/  UIADD3 UR7, UPT, UPT, UR7, 0x6, URZ ;  /* 0x0000000607077890 */ /* 0x000fe2000fffe0ff */
[----:B------:R-:W-:Y:S01]  /*27c0*/  LEA R5, R56, UR4, 0x2 ;  /* 0x0000000438057c11 */ /* 0x000fe2000f8e10ff */
[----:B------:R-:W-:Y:S01]  /*27d0*/  UIADD3 UR5, UPT, UPT, UR5, -0x6, URZ ;  /* 0xfffffffa05057890 */ /* 0x000fe2000fffe0ff */
[----:B------:R-:W-:Y:S01]  /*27e0*/  LEA R6, R58, UR4, 0x2 ;  /* 0x000000043a067c11 */ /* 0x000fe2000f8e10ff */
[----:B------:R1:W-:Y:S01]  /*27f0*/  STS [R4], R29 ;  /* 0x0000001d04007388 */ /* 0x0003e20000000800 */
[----:B------:R-:W-:Y:S02]  /*2800*/  LEA R7, R60, UR4, 0x2 ;  /* 0x000000043c077c11 */ /* 0x000fe4000f8e10ff */
[----:B------:R-:W-:Y:S01]  /*2810*/  LEA R8, R62, UR4, 0x2 ;  /* 0x000000043e087c11 */ /* 0x000fe2000f8e10ff */
[----:B------:R1:W-:Y:S01]  /*2820*/  STS [R5], R30 ;  /* 0x0000001e05007388 */ /* 0x0003e20000000800 */
[----:B------:R-:W-:-:S02]  /*2830*/  LEA R9, R64, UR4, 0x2 ;  /* 0x0000000440097c11 */ /* 0x000fc4000f8e10ff */
[----:B------:R-:W-:Y:S01]  /*2840*/  LEA R10, R66, UR4, 0x2 ;  /* 0x00000004420a7c11 */ /* 0x000fe2000f8e10ff */
[----:B------:R1:W-:Y:S01]  /*2850*/  STS [R6], R31 ;  /* 0x0000001f06007388 */ /* 0x0003e20000000800 */
[----:B------:R-:W-:Y:S02]  /*2860*/  LEA R11, R68, UR4, 0x2 ;  /* 0x00000004440b7c11 */ /* 0x000fe4000f8e10ff */
        /* <DEDUP_REMOVED lines=16> */
[----:B------:R1:W-:Y:S04]  /*2970*/  STS [R52], R37 ;  /* 0x0000002534007388 */ /* 0x0003e80000000800 */
        /* <DEDUP_REMOVED lines=9> */
[----:B------:R1:W-:Y:S01]  /*2a10*/  STS [R64], R49 ;  /* 0x0000003140007388 */ /* 0x0003e20000000800 */
[----:B------:R-:W-:Y:S06]  /*2a20*/  BAR.SYNC.DEFER_BLOCKING 0x0 ;  /* 0x0000000000007b1d */ /* 0x000fec0000010000 */
[----:B------:R1:W2:Y:S04]  /*2a30*/  LDS R29, [R53] ;  /* 0x00000000351d7984 */ /* 0x0002a80000000800 */
[----:B------:R1:W3:Y:S04]  /*2a40*/  LDS R30, [R53+0x4] ;  /* 0x00000400351e7984 */ /* 0x0002e80000000800 */
[----:B------:R1:W4:Y:S04]  /*2a50*/  LDS R31, [R53+0x8] ;  /* 0x00000800351f7984 */ /* 0x0003280000000800 */
[----:B------:R1:W0:Y:S04]  /*2a60*/  LDS R32, [R53+0xc] ;  /* 0x00000c0035207984 */ /* 0x0002280000000800 */
        /* <DEDUP_REMOVED lines=14> */
[----:B------:R1:W0:Y:S01]  /*2b50*/  LDS R49, [R53+0x48] ;  /* 0x0000480035317984 */ /* 0x0002220000000800 */
[----:B------:R-:W-:Y:S06]  /*2b60*/  BAR.SYNC.DEFER_BLOCKING 0x0 ;  /* 0x0000000000007b1d */ /* 0x000fec0000010000 */
[----:B-----5:R1:W-:Y:S04]  /*2b70*/  STS [R4], R2 ;  /* 0x0000000204007388 */ /* 0x0203e80000000800 */
        /* <DEDUP_REMOVED lines=19> */
[----:B------:R1:W0:Y:S04]  /*2cb0*/  LDS R2, [R53] ;  /* 0x0000000035027984 */ /* 0x0002280000000800 */
        /* <DEDUP_REMOVED lines=19> */
[----:B--234-:R-:W-:Y:S05]  /*2df0*/  BRA `(.L_x_222) ;  /* 0xffffffdc00587947 */ /* 0x01cfea000383ffff */
.L_x_221:
[----:B------:R-:W-:Y:S01]  /*2e00*/  LEA R5, R5, UR4, 0x2 ;  /* 0x0000000405057c11 */ /* 0x000fe2000f8e10ff */
[----:B------:R-:W-:Y:S01]  /*2e10*/  IMAD R53, R0, -0x48, R53 ;  /* 0xffffffb800357824 */ /* 0x000fe200078e0235 */
[----:B------:R-:W-:Y:S01]  /*2e20*/  LEA R56, R56, UR4, 0x2 ;  /* 0x0000000438387c11 */ /* 0x000fe2000f8e10ff */
[----:B------:R-:W0:Y:S01]  /*2e30*/  LDCU.64 UR6, c[0x0][0x3a0] ;  /* 0x00007400ff0677ac */ /* 0x000e220008000a00 */
[----:B------:R-:W-:Y:S01]  /*2e40*/  LEA R58, R58, UR4, 0x2 ;  /* 0x000000043a3a7c11 */ /* 0x000fe2000f8e10ff */
[----:B------:R-:W-:Y:S01]  /*2e50*/  STS [R5], R29 ;  /* 0x0000001d05007388 */ /* 0x000fe20000000800 */
[----:B------:R-:W-:Y:S02]  /*2e60*/  LEA R60, R60, UR4, 0x2 ;  /* 0x000000043c3c7c11 */ /* 0x000fe4000f8e10ff */
[----:B------:R-:W-:Y:S01]  /*2e70*/  LEA R62, R62, UR4, 0x2 ;  /* 0x000000043e3e7c11 */ /* 0x000fe2000f8e10ff */
[----:B------:R-:W-:Y:S01]  /*2e80*/  STS [R56], R30 ;  /* 0x0000001e38007388 */ /* 0x000fe20000000800 */
[----:B------:R-:W-:-:S02]  /*2e90*/  LEA R64, R64, UR4, 0x2 ;  /* 0x0000000440407c11 */ /* 0x000fc4000f8e10ff */
[----:B------:R-:W-:Y:S01]  /*2ea0*/  LEA R66, R66, UR4, 0x2 ;  /* 0x0000000442427c11 */ /* 0x000fe2000f8e10ff */
[----:B------:R-:W-:Y:S01]  /*2eb0*/  STS [R58], R31 ;  /* 0x0000001f3a007388 */ /* 0x000fe20000000800 */
[----:B------:R-:W-:Y:S02]  /*2ec0*/  LEA R68, R68, UR4, 0x2 ;  /* 0x0000000444447c11 */ /* 0x000fe4000f8e10ff */
[----:B------:R-:W-:Y:S01]  /*2ed0*/  LEA R70, R70, UR4, 0x2 ;  /* 0x0000000446467c11 */ /* 0x000fe2000f8e10ff */
[----:B------:R-:W-:Y:S01]  /*2ee0*/  STS [R60], R32 ;  /* 0x000000203c007388 */ /* 0x000fe20000000800 */
[----:B------:R-:W-:Y:S02]  /*2ef0*/  LEA R72, R72, UR4, 0x2 ;  /* 0x0000000448487c11 */ /* 0x000fe4000f8e10ff */
[----:B------:R-:W-:Y:S01]  /*2f00*/  LEA R74, R74, UR4, 0x2 ;  /* 0x000000044a4a7c11 */ /* 0x000fe2000f8e10ff */
[----:B------:R-:W-:Y:S01]  /*2f10*/  STS [R62], R33 ;  /* 0x000000213e007388 */ /* 0x000fe20000000800 */
[----:B------:R-:W-:Y:S01]  /*2f20*/  LEA R76, R76, UR4, 0x2 ;  /* 0x000000044c4c7c11 */ /* 0x000fe2000f8e10ff */
[----:B0-----:R-:W-:Y:S01]  /*2f30*/  IMAD.U32 R4, RZ, RZ, UR7 ;  /* 0x00000007ff047e24 */ /* 0x001fe2000f8e00ff */
        /* <DEDUP_REMOVED lines=11> */
[----:B------:R-:W-:-:S03]  /*2ff0*/  ISETP.LT.U32.AND P2, PT, R0, UR6, PT ;  /* 0x0000000600007c0c */ /* 0x000fc6000bf41070 */
[----:B------:R-:W-:Y:S01]  /*3000*/  STS [R72], R38 ;  /* 0x0000002648007388 */ /* 0x000fe20000000800 */
[----:B------:R-:W-:-:S03]  /*3010*/  ISETP.GT.U32.AND.EX P2, PT, R4, RZ, PT, P2 ;  /* 0x000000ff0400720c */ /* 0x000fc60003f44120 */
[----:B------:R-:W-:Y:S04]  /*3020*/  STS [R74], R39 ;  /* 0x000000274a007388 */ /* 0x000fe80000000800 */
[----:B------:R-:W-:Y:S04]  /*3030*/  STS [R76], R40 ;  /* 0x000000284c007388 */ /* 0x000fe80000000800 */
[----:B------:R-:W-:Y:S04]  /*3040*/  STS [R78], R41 ;  /* 0x000000294e007388 */ /* 0x000fe80000000800 */
[----:B------:R-:W-:Y:S04]  /*3050*/  STS [R80], R43 ;  /* 0x0000002b50007388 */ /* 0x000fe80000000800 */
[----:B------:R-:W-:Y:S04]  /*3060*/  STS [R47], R44 ;  /* 0x0000002c2f007388 */ /* 0x000fe80000000800 */
[----:B------:R-:W-:Y:S04]  /*3070*/  STS [R84], R45 ;  /* 0x0000002d54007388 */ /* 0x000fe80000000800 */
[----:B------:R-:W-:Y:S04]  /*3080*/  STS [R51], R46 ;  /* 0x0000002e33007388 */ /* 0x000fe80000000800 */
[----:B------:R-:W-:Y:S04]  /*3090*/  STS [R88], R48 ;  /* 0x0000003058007388 */ /* 0x000fe80000000800 */
[----:B------:R-:W-:Y:S01]  /*30a0*/  STS [R90], R49 ;  /* 0x000000315a007388 */ /* 0x000fe20000000800 */
[----:B------:R-:W-:Y:S06]  /*30b0*/  BAR.SYNC.DEFER_BLOCKING 0x0 ;  /* 0x0000000000007b1d */ /* 0x000fec0000010000 */
[----:B------:R-:W0:Y:S04]  /*30c0*/  LDS R6, [R53] ;  /* 0x0000000035067984 */ /* 0x000e280000000800 */
[----:B------:R-:W1:Y:S04]  /*30d0*/  LDS R7, [R53+0x400] ;  /* 0x0004000035077984 */ /* 0x000e680000000800 */
[----:B------:R-:W2:Y:S04]  /*30e0*/  LDS R8, [R53+0x800] ;  /* 0x0008000035087984 */ /* 0x000ea80000000800 */
[----:B------:R-:W-:Y:S04]  /*30f0*/  LDS R9, [R53+0xc00] ;  /* 0x000c000035097984 */ /* 0x000fe80000000800 */
[----:B------:R-:W-:Y:S04]  /*3100*/  LDS R10, [R53+0x1000] ;  /* 0x00100000350a7984 */ /* 0x000fe80000000800 */
[----:B------:R-:W-:Y:S04]  /*3110*/  LDS R11, [R53+0x1400] ;  /* 0x00140000350b7984 */ /* 0x000fe80000000800 */
[----:B------:R-:W3:Y:S04]  /*3120*/  LDS R29, [R53+0x1800] ;  /* 0x00180000351d7984 */ /* 0x000ee80000000800 */
[----:B------:R-:W-:Y:S04]  /*3130*/  LDS R30, [R53+0x1c00] ;  /* 0x001c0000351e7984 */ /* 0x000fe80000000800 */
        /* <DEDUP_REMOVED lines=10> */
[----:B------:R-:W-:Y:S01]  /*31e0*/  LDS R41, [R53+0x4800] ;  /* 0x0048000035297984 */ /* 0x000fe20000000800 */
[----:B------:R-:W-:Y:S06]  /*31f0*/  BAR.SYNC.DEFER_BLOCKING 0x0 ;  /* 0x0000000000007b1d */ /* 0x000fec0000010000 */
[----:B-----5:R4:W-:Y:S04]  /*3200*/  STS [R5], R2 ;  /* 0x0000000205007388 */ /* 0x0209e80000000800 */
[----:B------:R0:W-:Y:S04]  /*3210*/  STS [R56], R3 ;  /* 0x0000000338007388 */ /* 0x0001e80000000800 */
[----:B------:R1:W-:Y:S01]  /*3220*/  STS [R58], R12 ;  /* 0x0000000c3a007388 */ /* 0x0003e20000000800 */
[----:B----4-:R-:W4:Y:S03]  /*3230*/  LDC.64 R4, c[0x0][0x398] ;  /* 0x0000e600ff047b82 */ /* 0x010f260000000a00 */
[----:B------:R-:W-:Y:S04]  /*3240*/  STS [R60], R13 ;  /* 0x0000000d3c007388 */ /* 0x000fe80000000800 */
[----:B------:R2:W-:Y:S01]  /*3250*/  STS [R62], R14 ;  /* 0x0000000e3e007388 */ /* 0x0005e20000000800 */
[----:B0-----:R-:W0:Y:S01]  /*3260*/  LDC.64 R2, c[0x0][0x388] ;  /* 0x0000e200ff027b82 */ /* 0x001e220000000a00 */
[----:B-1----:R-:W-:-:S02]  /*3270*/  VIADD R12, R0, 0x100 ;  /* 0x00000100000c7836 */ /* 0x002fc40000000000 */
[----:B------:R-:W-:Y:S04]  /*3280*/  STS [R64], R15 ;  /* 0x0000000f40007388 */ /* 0x000fe80000000800 */
[----:B------:R1:W-:Y:S01]  /*3290*/  STS [R66], R16 ;  /* 0x0000001042007388 */ /* 0x0003e20000000800 */
[----:B------:R-:W-:Y:S01]  /*32a0*/  ISETP.LT.U32.AND P4, PT, R12, UR6, PT ;  /* 0x000000060c007c0c */ /* 0x000fe2000bf81070 */
[C---:B--2---:R-:W-:Y:S01]  /*32b0*/  VIADD R14, R0.reuse, 0x200 ;  /* 0x00000200000e7836 */ /* 0x044fe20000000000 */
[----:B------:R-:W-:Y:S01]  /*32c0*/  LOP3.LUT R12, R0, 0x400, RZ, 0xfc, !PT ;  /* 0x00000400000c7812 */ /* 0x000fe200078efcff */
[----:B------:R-:W-:Y:S03]  /*32d0*/  STS [R68], R17 ;  /* 0x0000001144007388 */ /* 0x000fe60000000800 */
[----:B------:R-:W-:Y:S01]  /*32e0*/  ISETP.LT.U32.AND P3, PT, R14, UR6, PT ;  /* 0x000000060e007c0c */ /* 0x000fe2000bf61070 */
[----:B------:R-:W-:Y:S01]  /*32f0*/  STS [R70], R18 ;  /* 0x0000001246007388 */ /* 0x000fe20000000800 */
[----:B------:R-:W-:Y:S01]  /*3300*/  VIADD R14, R0, 0x500 ;  /* 0x00000500000e7836 */ /* 0x000fe20000000000 */
[----:B------:R-:W-:Y:S01]  /*3310*/  ISETP.LT.U32.AND P0, PT, R12, UR6, PT ;  /* 0x000000060c007c0c */ /* 0x000fe2000bf01070 */
[C---:B-1----:R-:W-:Y:S01]  /*3320*/  VIADD R16, R0.reuse, 0x300 ;  /* 0x0000030000107836 */ /* 0x042fe20000000000 */
[----:B------:R-:W-:Y:S01]  /*3330*/  STS [R72], R19 ;  /* 0x0000001348007388 */ /* 0x000fe20000000800 */
[----:B------:R-:W-:Y:S01]  /*3340*/  VIADD R12, R0, 0x600 ;  /* 0x00000600000c7836 */ /* 0x000fe20000000000 */
[----:B------:R-:W-:Y:S01]  /*3350*/  ISETP.LT.U32.AND P1, PT, R14, UR6, PT ;  /* 0x000000060e007c0c */ /* 0x000fe2000bf21070 */
[----:B------:R-:W-:Y:S01]  /*3360*/  IMAD.U32 R14, RZ, RZ, UR7 ;  /* 0x00000007ff0e7e24 */ /* 0x000fe2000f8e00ff */
[----:B------:R-:W-:Y:S01]  /*3370*/  STS [R74], R20 ;  /* 0x000000144a007388 */ /* 0x000fe20000000800 */
[----:B------:R-:W-:Y:S01]  /*3380*/  ISETP.LT.U32.AND P5, PT, R16, UR6, PT ;  /* 0x0000000610007c0c */ /* 0x000fe2000bfa1070 */
[----:B------:R-:W-:Y:S01]  /*3390*/  IMAD.U32 R16, RZ, RZ, UR7 ;  /* 0x00000007ff107e24 */ /* 0x000fe2000f8e00ff */
[----:B------:R-:W-:Y:S01]  /*33a0*/  ISETP.LT.U32.AND P6, PT, R12, UR6, PT ;  /* 0x000000060c007c0c */ /* 0x000fe2000bfc1070 */
[----:B------:R-:W-:Y:S01]  /*33b0*/  STS [R76], R21 ;  /* 0x000000154c007388 */ /* 0x000fe20000000800 */
[----:B0-----:R-:W-:Y:S01]  /*33c0*/  IMAD.WIDE.U32 R2, R0, 0x4, R2 ;  /* 0x0000000400027825 */ /* 0x001fe200078e0002 */
[----:B------:R-:W-:-:S02]  /*33d0*/  ISETP.GT.U32.AND.EX P3, PT, R14, RZ, PT, P3 ;  /* 0x000000ff0e00720c */ /* 0x000fc40003f64130 */
[----:B------:R-:W-:Y:S01]  /*33e0*/  STS [R78], R22 ;  /* 0x000000164e007388 */ /* 0x000fe20000000800 */
[----:B------:R-:W-:Y:S01]  /*33f0*/  ISETP.GT.U32.AND.EX P4, PT, R16, RZ, PT, P4 ;  /* 0x000000ff1000720c */ /* 0x000fe20003f84140 */
[----:B----4-:R-:W-:Y:S02]  /*3400*/  IMAD.WIDE.U32 R4, R0, 0x4, R4 ;  /* 0x0000000400047825 */ /* 0x010fe400078e0004 */
[----:B------:R0:W-:Y:S02]  /*3410*/  STS [R80], R23 ;  /* 0x0000001750007388 */ /* 0x0001e40000000800 */
[----:B------:R-:W-:Y:S02]  /*3420*/  IMAD.U32 R12, RZ, RZ, UR7 ;  /* 0x00000007ff0c7e24 */ /* 0x000fe4000f8e00ff */
[----:B------:R-:W-:Y:S03]  /*3430*/  STS [R47], R24 ;  /* 0x000000182f007388 */ /* 0x000fe60000000800 */
[----:B------:R-:W-:Y:S01]  /*3440*/  ISETP.GT.U32.AND.EX P5, PT, R12, RZ, PT, P5 ;  /* 0x000000ff0c00720c */ /* 0x000fe20003fa4150 */
[----:B------:R1:W-:Y:S01]  /*3450*/  STS [R84], R25 ;  /* 0x0000001954007388 */ /* 0x0003e20000000800 */
[----:B0-----:R-:W-:Y:S01]  /*3460*/  @P2 LOP3.LUT R23, R6, 0x80000000, RZ, 0x3c, !PT ;  /* 0x8000000006172812 */ /* 0x001fe200078e3cff */
[----:B------:R-:W-:-:S02]  /*3470*/  VIADD R6, R0, 0x700 ;  /* 0x0000070000067836 */ /* 0x000fc40000000000 */
[----:B------:R-:W-:Y:S04]  /*3480*/  STS [R51], R26 ;  /* 0x0000001a33007388 */ /* 0x000fe80000000800 */
[----:B------:R0:W-:Y:S01]  /*3490*/  STS [R88], R27 ;  /* 0x0000001b58007388 */ /* 0x0001e20000000800 */
[----:B-1----:R-:W-:-:S03]  /*34a0*/  @P4 LOP3.LUT R25, R7, 0x80000000, RZ, 0x3c, !PT ;  /* 0x8000000007194812 */ /* 0x002fc600078e3cff */
[----:B------:R-:W-:Y:S01]  /*34b0*/  STS [R90], R28 ;  /* 0x0000001c5a007388 */ /* 0x000fe20000000800 */
[----:B------:R-:W-:Y:S01]  /*34c0*/  BAR.SYNC.DEFER_BLOCKING 0x0 ;  /* 0x0000000000007b1d */ /* 0x000fe20000010000 */
[----:B0-----:R-:W-:Y:S01]  /*34d0*/  @P3 LOP3.LUT R27, R8, 0x80000000, RZ, 0x3c, !PT ;  /* 0x80000000081b3812 */ /* 0x001fe200078e3cff */
[----:B------:R-:W-:-:S05]  /*34e0*/  IMAD.U32 R8, RZ, RZ, UR7 ;  /* 0x00000007ff087e24 */ /* 0x000fca000f8e00ff */
[C---:B------:R-:W-:Y:S02]  /*34f0*/  ISETP.GT.U32.AND.EX P1, PT, R8.reuse, RZ, PT, P1 ;  /* 0x000000ff0800720c */ /* 0x040fe40003f24110 */
[----:B------:R-:W-:-:S13]  /*3500*/  ISETP.GT.U32.AND.EX P6, PT, R8, RZ, PT, P6 ;  /* 0x000000ff0800720c */ /* 0x000fda0003fc4160 */
[----:B---3--:R-:W-:Y:S01]  /*3510*/  @P6 LOP3.LUT R29, R29, 0x80000000, RZ, 0x3c, !PT ;  /* 0x800000001d1d6812 */ /* 0x008fe200078e3cff */
[----:B------:R-:W0:Y:S04]  /*3520*/  @P2 LDS R43, [R53] ;  /* 0x00000000352b2984 */ /* 0x000e280000000800 */
[----:B------:R-:W1:Y:S04]  /*3530*/  LDS R13, [R53+0x400] ;  /* 0x00040000350d7984 */ /* 0x000e680000000800 */
[----:B------:R-:W2:Y:S04]  /*3540*/  LDS R15, [R53+0x800] ;  /* 0x00080000350f7984 */ /* 0x000ea80000000800 */
[----:B------:R-:W3:Y:S04]  /*3550*/  LDS R17, [R53+0xc00] ;  /* 0x000c000035117984 */ /* 0x000ee80000000800 */
[----:B------:R-:W4:Y:S04]  /*3560*/  LDS R19, [R53+0x1000] ;  /* 0x0010000035137984 */ /* 0x000f280000000800 */
[----:B------:R-:W-:Y:S04]  /*3570*/  @P2 STG.E desc[UR8][R2.64], R23 ;  /* 0x0000001702002986 */ /* 0x000fe8000c101908 */
[----:B------:R-:W4:Y:S04]  /*3580*/  LDS R21, [R53+0x1400] ;  /* 0x0014000035157984 */ /* 0x000f280000000800 */
[----:B------:R-:W4:Y:S04]  /*3590*/  LDS R7, [R53+0x1800] ;  /* 0x0018000035077984 */ /* 0x000f280000000800 */
[----:B------:R-:W4:Y:S04]  /*35a0*/  LDS R23, [R53+0x1c00] ;  /* 0x001c000035177984 */ /* 0x000f280000000800 */
[----:B0-----:R0:W-:Y:S01]  /*35b0*/  @P2 STG.E desc[UR8][R4.64], R43 ;  /* 0x0000002b04002986 */ /* 0x0011e2000c101908 */
[----:B------:R-:W-:Y:S01]  /*35c0*/  ISETP.LT.U32.AND P2, PT, R6, UR6, PT ;  /* 0x0000000606007c0c */ /* 0x000fe2000bf41070 */
[----:B------:R-:W-:-:S02]  /*35d0*/  IMAD.U32 R6, RZ, RZ, UR7 ;  /* 0x00000007ff067e24 */ /* 0x000fc4000f8e00ff */
[----:B------:R2:W-:Y:S01]  /*35e0*/  @P4 STG.E desc[UR8][R2.64+0x400], R25 ;  /* 0x0004001902004986 */ /* 0x0005e2000c101908 */
[----:B------:R-:W-:Y:S02]  /*35f0*/  ISETP.GT.U32.AND.EX P2, PT, R8, RZ, PT, P2 ;  /* 0x000000ff0800720c */ /* 0x000fe40003f44120 */
[----:B------:R-:W-:Y:S01]  /*3600*/  ISETP.GT.U32.AND.EX P0, PT, R6, RZ, PT, P0 ;  /* 0x000000ff0600720c */ /* 0x000fe20003f04100 */
[----:B-1----:R-:W-:Y:S01]  /*3610*/  @P4 STG.E desc[UR8][R4.64+0x400], R13 ;  /* 0x0004000d04004986 */ /* 0x002fe2000c101908 */
[----:B------:R-:W-:Y:S02]  /*3620*/  LOP3.LUT R6, R0, 0x800, RZ, 0xfc, !PT ;  /* 0x0000080000067812 */ /* 0x000fe400078efcff */
[----:B0-----:R-:W-:Y:S01]  /*3630*/  @P5 LOP3.LUT R43, R9, 0x80000000, RZ, 0x3c, !PT ;  /* 0x80000000092b5812 */ /* 0x001fe200078e3cff */
[----:B------:R-:W-:Y:S01]  /*3640*/  @P3 STG.E desc[UR8][R2.64+0x800], R27 ;  /* 0x0008001b02003986 */ /* 0x000fe2000c101908 */
[----:B------:R-:W-:Y:S01]  /*3650*/  ISETP.LT.U32.AND P4, PT, R6, UR6, PT ;  /* 0x0000000606007c0c */ /* 0x000fe2000bf81070 */
[----:B------:R-:W-:-:S02]  /*3660*/  VIADD R6, R0, 0x900 ;  /* 0x0000090000067836 */ /* 0x000fc40000000000 */
[----:B------:R-:W0:Y:S04]  /*3670*/  LDS R9, [R53+0x2000] ;  /* 0x0020000035097984 */ /* 0x000e280000000800 */
[----:B--2---:R-:W-:Y:S01]  /*3680*/  @P0 LOP3.LUT R25, R10, 0x80000000, RZ, 0x3c, !PT ;  /* 0x800000000a190812 */ /* 0x004fe200078e3cff */
[----:B------:R-:W-:Y:S01]  /*3690*/  @P3 STG.E desc[UR8][R4.64+0x800], R15 ;  /* 0x0008000f04003986 */ /* 0x000fe2000c101908 */
[----:B------:R-:W-:Y:S01]  /*36a0*/  ISETP.LT.U32.AND P3, PT, R6, UR6, PT ;  /* 0x0000000606007c0c */ /* 0x000fe2000bf61070 */
[----:B------:R-:W-:Y:S02]  /*36b0*/  VIADD R6, R0, 0xa00 ;  /* 0x00000a0000067836 */ /* 0x000fe40000000000 */
[----:B------:R-:W-:Y:S01]  /*36c0*/  @P5 STG.E desc[UR8][R2.64+0xc00], R43 ;  /* 0x000c002b02005986 */ /* 0x000fe2000c101908 */
[----:B------:R-:W-:Y:S01]  /*36d0*/  ISETP.GT.U32.AND.EX P3, PT, R8, RZ, PT, P3 ;  /* 0x000000ff0800720c */ /* 0x000fe20003f64130 */
[----:B------:R-:W-:-:S02]  /*36e0*/  IMAD.U32 R10, RZ, RZ, UR7 ;  /* 0x00000007ff0a7e24 */ /* 0x000fc4000f8e00ff */
[----:B---3--:R1:W-:Y:S01]  /*36f0*/  @P5 STG.E desc[UR8][R4.64+0xc00], R17 ;  /* 0x000c001104005986 */ /* 0x0083e2000c101908 */
[----:B------:R-:W-:Y:S01]  /*3700*/  ISETP.LT.U32.AND P5, PT, R6, UR6, PT ;  /* 0x0000000606007c0c */ /* 0x000fe2000bfa1070 */
[----:B------:R-:W-:Y:S02]  /*3710*/  VIADD R6, R0, 0xb00 ;  /* 0x00000b0000067836 */ /* 0x000fe40000000000 */
[----:B------:R-:W2:Y:S01]  /*3720*/  LDS R13, [R53+0x2400] ;  /* 0x00240000350d7984 */ /* 0x000ea20000000800 */
[----:B------:R-:W-:-:S03]  /*3730*/  ISETP.GT.U32.AND.EX P5, PT, R8, RZ, PT, P5 ;  /* 0x000000ff0800720c */ /* 0x000fc60003fa4150 */
[----:B------:R-:W-:Y:S04]  /*3740*/  @P0 STG.E desc[UR8][R2.64+0x1000], R25 ;  /* 0x0010001902000986 */ /* 0x000fe8000c101908 */
[----:B----4-:R3:W-:Y:S01]  /*3750*/  @P0 STG.E desc[UR8][R4.64+0x1000], R19 ;  /* 0x0010001304000986 */ /* 0x0107e2000c101908 */
[----:B-1----:R-:W-:Y:S02]  /*3760*/  @P1 LOP3.LUT R17, R11, 0x80000000, RZ, 0x3c, !PT ;  /* 0x800000000b111812 */ /* 0x002fe400078e3cff */
[----:B------:R-:W-:Y:S01]  /*3770*/  ISETP.LT.U32.AND P0, PT, R6, UR6, PT ;  /* 0x0000000606007c0c */ /* 0x000fe2000bf01070 */
[----:B------:R-:W1:Y:S01]  /*3780*/  LDS R11, [R53+0x2800] ;  /* 0x00280000350b7984 */ /* 0x000e620000000800 */
[----:B------:R-:W-:Y:S01]  /*3790*/  IMAD.U32 R6, RZ, RZ, UR7 ;  /* 0x00000007ff067e24 */ /* 0x000fe2000f8e00ff */
[----:B------:R-:W-:-:S02]  /*37a0*/  @P5 LOP3.LUT R33, R33, 0x80000000, RZ, 0x3c, !PT ;  /* 0x8000000021215812 */ /* 0x000fc400078e3cff */
[----:B------:R-:W4:Y:S01]  /*37b0*/  LDS R15, [R53+0x2c00] ;  /* 0x002c0000350f7984 */ /* 0x000f220000000800 */
[----:B------:R-:W-:Y:S02]  /*37c0*/  ISETP.GT.U32.AND.EX P0, PT, R8, RZ, PT, P0 ;  /* 0x000000ff0800720c */ /* 0x000fe40003f04100 */
[----:B------:R-:W-:Y:S01]  /*37d0*/  ISETP.GT.U32.AND.EX P4, PT, R6, RZ, PT, P4 ;  /* 0x000000ff0600720c */ /* 0x000fe20003f84140 */
[----:B------:R-:W-:Y:S01]  /*37e0*/  @P1 STG.E desc[UR8][R2.64+0x1400], R17 ;  /* 0x0014001102001986 */ /* 0x000fe2000c101908 */
[----:B------:R-:W-:Y:S02]  /*37f0*/  LOP3.LUT R6, R0, 0xc00, RZ, 0xfc, !PT ;  /* 0x00000c0000067812 */ /* 0x000fe400078efcff */
[----:B---3--:R-:W-:Y:S01]  /*3800*/  @P2 LOP3.LUT R19, R30, 0x80000000, RZ, 0x3c, !PT ;  /* 0x800000001e132812 */ /* 0x008fe200078e3cff */
[----:B------:R-:W-:Y:S01]  /*3810*/  @P1 STG.E desc[UR8][R4.64+0x1400], R21 ;  /* 0x0014001504001986 */ /* 0x000fe2000c101908 */
[----:B------:R-:W-:Y:S01]  /*3820*/  ISETP.LT.U32.AND P1, PT, R6, UR6, PT ;  /* 0x0000000606007c0c */ /* 0x000fe2000bf21070 */
[----:B------:R-:W-:Y:S01]  /*3830*/  VIADD R6, R0, 0xd00 ;  /* 0x00000d0000067836 */ /* 0x000fe20000000000 */
[----:B------:R-:W-:Y:S01]  /*3840*/  @P3 LOP3.LUT R25, R32, 0x80000000, RZ, 0x3c, !PT ;  /* 0x8000000020193812 */ /* 0x000fe200078e3cff */
[----:B------:R-:W-:Y:S01]  /*3850*/  @P6 STG.E desc[UR8][R2.64+0x1800], R29 ;  /* 0x0018001d02006986 */ /* 0x000fe2000c101908 */
[----:B------:R-:W-:-:S03]  /*3860*/  ISETP.GT.U32.AND.EX P1, PT, R8, RZ, PT, P1 ;  /* 0x000000ff0800720c */ /* 0x000fc60003f24110 */
[----:B------:R-:W-:Y:S01]  /*3870*/  @P6 STG.E desc[UR8][R4.64+0x1800], R7 ;  /* 0x0018000704006986 */ /* 0x000fe2000c101908 */
[----:B------:R-:W-:Y:S01]  /*3880*/  ISETP.LT.U32.AND P6, PT, R6, UR6, PT ;  /* 0x0000000606007c0c */ /* 0x000fe2000bfc1070 */
[----:B------:R-:W-:Y:S01]  /*3890*/  VIADD R6, R0, 0xe00 ;  /* 0x00000e0000067836 */ /* 0x000fe20000000000 */
[----:B------:R-:W-:Y:S01]  /*38a0*/  @P4 LOP3.LUT R31, R31, 0x80000000, RZ, 0x3c, !PT ;  /* 0x800000001f1f4812 */ /* 0x000fe200078e3cff */
[----:B------:R-:W3:Y:S01]  /*38b0*/  LDS R7, [R53+0x3000] ;  /* 0x0030000035077984 */ /* 0x000ee20000000800 */
[----:B------:R-:W-:-:S03]  /*38c0*/  ISETP.GT.U32.AND.EX P6, PT, R10, RZ, PT, P6 ;  /* 0x000000ff0a00720c */ /* 0x000fc60003fc4160 */
[----:B------:R-:W-:Y:S02]  /*38d0*/  @P2 STG.E desc[UR8][R2.64+0x1c00], R19 ;  /* 0x001c001302002986 */ /* 0x000fe4000c101908 */
[----:B------:R-:W-:Y:S02]  /*38e0*/  @P1 LOP3.LUT R35, R35, 0x80000000, RZ, 0x3c, !PT ;  /* 0x8000000023231812 */ /* 0x000fe400078e3cff */
[----:B------:R-:W3:Y:S04]  /*38f0*/  LDS R17, [R53+0x3400] ;  /* 0x0034000035117984 */ /* 0x000ee80000000800 */
[----:B------:R-:W-:Y:S01]  /*3900*/  @P2 STG.E desc[UR8][R4.64+0x1c00], R23 ;  /* 0x001c001704002986 */ /* 0x000fe2000c101908 */
[----:B------:R-:W-:Y:S01]  /*3910*/  ISETP.LT.U32.AND P2, PT, R6, UR6, PT ;  /* 0x0000000606007c0c */ /* 0x000fe2000bf41070 */
[----:B------:R-:W-:-:S02]  /*3920*/  VIADD R6, R0, 0xf00 ;  /* 0x00000f0000067836 */ /* 0x000fc40000000000 */
[----:B------:R-:W-:Y:S01]  /*3930*/  @P4 STG.E desc[UR8][R2.64+0x2000], R31 ;  /* 0x0020001f02004986 */ /* 0x000fe2000c101908 */
[----:B------:R-:W-:-:S03]  /*3940*/  ISETP.GT.U32.AND.EX P2, PT, R12, RZ, PT, P2 ;  /* 0x000000ff0c00720c */ /* 0x000fc60003f44120 */
[----:B------:R-:W3:Y:S04]  /*3950*/  LDS R19, [R53+0x3800] ;  /* 0x0038000035137984 */ /* 0x000ee80000000800 */
[----:B0-----:R-:W-:Y:S01]  /*3960*/  @P4 STG.E desc[UR8][R4.64+0x2000], R9 ;  /* 0x0020000904004986 */ /* 0x001fe2000c101908 */
[----:B------:R-:W-:Y:S02]  /*3970*/  ISETP.LT.U32.AND P4, PT, R6, UR6, PT ;  /* 0x0000000606007c0c */ /* 0x000fe4000bf81070 */
[----:B------:R-:W-:Y:S01]  /*3980*/  LOP3.LUT R6, R0, 0x1000, RZ, 0xfc, !PT ;  /* 0x0000100000067812 */ /* 0x000fe200078efcff */
[----:B------:R-:W0:Y:S02]  /*3990*/  LDS R9, [R53+0x3c00] ;  /* 0x003c000035097984 */ /* 0x000e240000000800 */
[----:B------:R-:W-:-:S02]  /*39a0*/  @P2 LOP3.LUT R37, R37, 0x80000000, RZ, 0x3c, !PT ;  /* 0x8000000025252812 */ /* 0x000fc400078e3cff */
[----:B------:R-:W0:Y:S04]  /*39b0*/  LDS R21, [R53+0x4000] ;  /* 0x0040000035157984 */ /* 0x000e280000000800 */
[----:B------:R-:W0:Y:S04]  /*39c0*/  LDS R23, [R53+0x4400] ;  /* 0x0044000035177984 */ /* 0x000e280000000800 */
[----:B------:R-:W-:Y:S04]  /*39d0*/  @P3 STG.E desc[UR8][R2.64+0x2400], R25 ;  /* 0x0024001902003986 */ /* 0x000fe8000c101908 */
[----:B--2---:R2:W-:Y:S01]  /*39e0*/  @P3 STG.E desc[UR8][R4.64+0x2400], R13 ;  /* 0x0024000d04003986 */ /* 0x0045e2000c101908 */
[----:B------:R-:W-:Y:S01]  /*39f0*/  ISETP.LT.U32.AND P3, PT, R6, UR6, PT ;  /* 0x0000000606007c0c */ /* 0x000fe2000bf61070 */
[----:B------:R-:W-:-:S02]  /*3a00*/  VIADD R6, R0, 0x1100 ;  /* 0x0000110000067836 */ /* 0x000fc40000000000 */
[----:B------:R-:W-:Y:S01]  /*3a10*/  @P5 STG.E desc[UR8][R2.64+0x2800], R33 ;  /* 0x0028002102005986 */ /* 0x000fe2000c101908 */
[----:B------:R-:W-:Y:S01]  /*3a20*/  VIADD R0, R0, 0x1200 ;  /* 0x0000120000007836 */ /* 0x000fe20000000000 */
[----:B------:R-:W-:Y:S02]  /*3a30*/  ISETP.GT.U32.AND.EX P3, PT, R8, RZ, PT, P3 ;  /* 0x000000ff0800720c */ /* 0x000fe40003f64130 */
[----:B-1----:R1:W-:Y:S01]  /*3a40*/  @P5 STG.E desc[UR8][R4.64+0x2800], R11 ;  /* 0x0028000b04005986 */ /* 0x0023e2000c101908 */
[----:B------:R-:W-:Y:S01]  /*3a50*/  ISETP.LT.U32.AND P5, PT, R6, UR6, PT ;  /* 0x0000000606007c0c */ /* 0x000fe2000bfa1070 */
[----:B------:R-:W-:Y:S01]  /*3a60*/  IMAD.U32 R6, RZ, RZ, UR7 ;  /* 0x00000007ff067e24 */ /* 0x000fe2000f8e00ff */
[----:B--2---:R-:W-:-:S04]  /*3a70*/  @P0 LOP3.LUT R13, R34, 0x80000000, RZ, 0x3c, !PT ;  /* 0x80000000220d0812 */ /* 0x004fc800078e3cff */
[----:B------:R-:W-:Y:S01]  /*3a80*/  ISETP.GT.U32.AND.EX P4, PT, R6, RZ, PT, P4 ;  /* 0x000000ff0600720c */ /* 0x000fe20003f84140 */
[----:B------:R2:W-:Y:S03]  /*3a90*/  @P0 STG.E desc[UR8][R2.64+0x2c00], R13 ;  /* 0x002c000d02000986 */ /* 0x0005e6000c101908 */
[----:B------:R-:W-:Y:S01]  /*3aa0*/  @P3 LOP3.LUT R39, R39, 0x80000000, RZ, 0x3c, !PT ;  /* 0x8000000027273812 */ /* 0x000fe200078e3cff */
[----:B----4-:R4:W-:Y:S01]  /*3ab0*/  @P0 STG.E desc[UR8][R4.64+0x2c00], R15 ;  /* 0x002c000f04000986 */ /* 0x0109e2000c101908 */
[----:B------:R-:W-:Y:S01]  /*3ac0*/  ISETP.LT.U32.AND P0, PT, R0, UR6, PT ;  /* 0x0000000600007c0c */ /* 0x000fe2000bf01070 */
[----:B------:R-:W-:Y:S01]  /*3ad0*/  IMAD.U32 R0, RZ, RZ, UR7 ;  /* 0x00000007ff007e24 */ /* 0x000fe2000f8e00ff */
[----:B-1----:R-:W-:Y:S01]  /*3ae0*/  @P6 LOP3.LUT R11, R36, 0x80000000, RZ, 0x3c, !PT ;  /* 0x80000000240b6812 */ /* 0x002fe200078e3cff */
[----:B------:R1:W-:Y:S01]  /*3af0*/  @P1 STG.E desc[UR8][R2.64+0x3000], R35 ;  /* 0x0030002302001986 */ /* 0x0003e2000c101908 */
[----:B------:R-:W-:-:S02]  /*3b00*/  ISETP.GT.U32.AND.EX P0, PT, R6, RZ, PT, P0 ;  /* 0x000000ff0600720c */ /* 0x000fc40003f04100 */
[----:B------:R-:W-:Y:S01]  /*3b10*/  ISETP.GT.U32.AND.EX P5, PT, R0, RZ, PT, P5 ;  /* 0x000000ff0000720c */ /* 0x000fe20003fa4150 */
[----:B---3--:R1:W-:Y:S01]  /*3b20*/  @P1 STG.E desc[UR8][R4.64+0x3000], R7 ;  /* 0x0030000704001986 */ /* 0x0083e2000c101908 */
[----:B--2---:R-:W-:-:S03]  /*3b30*/  @P4 LOP3.LUT R13, R38, 0x80000000, RZ, 0x3c, !PT ;  /* 0x80000000260d4812 */ /* 0x004fc600078e3cff */
[----:B------:R1:W-:Y:S04]  /*3b40*/  @P6 STG.E desc[UR8][R2.64+0x3400], R11 ;  /* 0x0034000b02006986 */ /* 0x0003e8000c101908 */
[----:B------:R1:W-:Y:S04]  /*3b50*/  @P6 STG.E desc[UR8][R4.64+0x3400], R17 ;  /* 0x0034001104006986 */ /* 0x0003e8000c101908 */
[----:B------:R1:W-:Y:S01]  /*3b60*/  @P2 STG.E desc[UR8][R2.64+0x3800], R37 ;  /* 0x0038002502002986 */ /* 0x0003e2000c101908 */
[----:B----4-:R-:W-:-:S03]  /*3b70*/  @P5 LOP3.LUT R15, R40, 0x80000000, RZ, 0x3c, !PT ;  /* 0x80000000280f5812 */ /* 0x010fc600078e3cff */
[----:B------:R1:W-:Y:S04]  /*3b80*/  @P2 STG.E desc[UR8][R4.64+0x3800], R19 ;  /* 0x0038001304002986 */ /* 0x0003e8000c101908 */
[----:B------:R1:W-:Y:S04]  /*3b90*/  @P4 STG.E desc[UR8][R2.64+0x3c00], R13 ;  /* 0x003c000d02004986 */ /* 0x0003e8000c101908 */
[----:B0-----:R1:W-:Y:S04]  /*3ba0*/  @P4 STG.E desc[UR8][R4.64+0x3c00], R9 ;  /* 0x003c000904004986 */ /* 0x0013e8000c101908 */
[----:B------:R1:W-:Y:S04]  /*3bb0*/  @P3 STG.E desc[UR8][R2.64+0x4000], R39 ;  /* 0x0040002702003986 */ /* 0x0003e8000c101908 */
[----:B------:R1:W-:Y:S04]  /*3bc0*/  @P3 STG.E desc[UR8][R4.64+0x4000], R21 ;  /* 0x0040001504003986 */ /* 0x0003e8000c101908 */
[----:B------:R1:W-:Y:S04]  /*3bd0*/  @P5 STG.E desc[UR8][R2.64+0x4400], R15 ;  /* 0x0044000f02005986 */ /* 0x0003e8000c101908 */
[----:B------:R1:W-:Y:S01]  /*3be0*/  @P5 STG.E desc[UR8][R4.64+0x4400], R23 ;  /* 0x0044001704005986 */ /* 0x0003e2000c101908 */
[----:B------:R-:W-:Y:S05]  /*3bf0*/  @!P0 EXIT ;  /* 0x000000000000894d */ /* 0x000fea0003800000 */
[----:B------:R-:W0:Y:S01]  /*3c00*/  LDS R53, [R53+0x4800] ;  /* 0x0048000035357984 */ /* 0x000e220000000800 */
[----:B------:R-:W-:-:S05]  /*3c10*/  LOP3.LUT R41, R41, 0x80000000, RZ, 0x3c, !PT ;  /* 0x8000000029297812 */ /* 0x000fca00078e3cff */
[----:B------:R-:W-:Y:S04]  /*3c20*/  STG.E desc[UR8][R2.64+0x4800], R41 ;  /* 0x0048002902007986 */ /* 0x000fe8000c101908 */
[----:B0-----:R-:W-:Y:S01]  /*3c30*/  STG.E desc[UR8][R4.64+0x4800], R53 ;  /* 0x0048003504007986 */ /* 0x001fe2000c101908 */
[----:B------:R-:W-:Y:S05]  /*3c40*/  EXIT ;  /* 0x000000000000794d */ /* 0x000fea0003800000 */
.L_x_223:
        /* <DEDUP_REMOVED lines=11> */
.L_x_751:


//--------------------- .text._ZN3cub18CUB_300001_SM_10006detail10radix_sort29DeviceRadixSortOnesweepKernelINS1_5radix10policy_hubIiN4cuda3std3__45tupleIJixEEEyE10Policy1000ELNS0_9SortOrderE0EiSA_yiiNS1_21identity_decomposer_tEEEvPT5_SG_PT3_PKSH_PT1_PKSL_PT2_PKSP_T4_iiT6_ --------------------------
	.section	.text._ZN3cub18CUB_300001_SM_10006detail10radix_sort29DeviceRadixSortOnesweepKernelINS1_5radix10policy_hubIiN4cuda3std3__45tupleIJixEEEyE10Policy1000ELNS0_9SortOrderE0EiSA_yiiNS1_21identity_decomposer_tEEEvPT5_SG_PT3_PKSH_PT1_PKSL_PT2_PKSP_T4_iiT6_,"ax",@progbits
	.align	128
        .global         _ZN3cub18CUB_300001_SM_10006detail10radix_sort29DeviceRadixSortOnesweepKernelINS1_5radix10policy_hubIiN4cuda3std3__45tupleIJixEEEyE10Policy1000ELNS0_9SortOrderE0EiSA_yiiNS1_21identity_decomposer_tEEEvPT5_SG_PT3_PKSH_PT1_PKSL_PT2_PKSP_T4_iiT6_
        .type           _ZN3cub18CUB_300001_SM_10006detail10radix_sort29DeviceRadixSortOnesweepKernelINS1_5radix10policy_hubIiN4cuda3std3__45tupleIJixEEEyE10Policy1000ELNS0_9SortOrderE0EiSA_yiiNS1_21identity_decomposer_tEEEvPT5_SG_PT3_PKSH_PT1_PKSL_PT2_PKSP_T4_iiT6_,@function
        .size           _ZN3cub18CUB_300001_SM_10006detail10radix_sort29DeviceRadixSortOnesweepKernelINS1_5radix10policy_hubIiN4cuda3std3__45tupleIJixEEEyE10Policy1000ELNS0_9SortOrderE0EiSA_yiiNS1_21identity_decomposer_tEEEvPT5_SG_PT3_PKSH_PT1_PKSL_PT2_PKSP_T4_iiT6_,(.L_x_752 - _ZN3cub18CUB_300001_SM_10006detail10radix_sort29DeviceRadixSortOnesweepKernelINS1_5radix10policy_hubIiN4cuda3std3__45tupleIJixEEEyE10Policy1000ELNS0_9SortOrderE0EiSA_yiiNS1_21identity_decomposer_tEEEvPT5_SG_PT3_PKSH_PT1_PKSL_PT2_PKSP_T4_iiT6_)
        .other          _ZN3cub18CUB_300001_SM_10006detail10radix_sort29DeviceRadixSortOnesweepKernelINS1_5radix10policy_hubIiN4cuda3std3__45tupleIJixEEEyE10Policy1000ELNS0_9SortOrderE0EiSA_yiiNS1_21identity_decomposer_tEEEvPT5_SG_PT3_PKSH_PT1_PKSL_PT2_PKSP_T4_iiT6_,@"STO_CUDA_ENTRY STV_DEFAULT"
_ZN3cub18CUB_300001_SM_10006detail10radix_sort29DeviceRadixSortOnesweepKernelINS1_5radix10policy_hubIiN4cuda3std3__45tupleIJixEEEyE10Policy1000ELNS0_9SortOrderE0EiSA_yiiNS1_21identity_decomposer_tEEEvPT5_SG_PT3_PKSH_PT1_PKSL_PT2_PKSP_T4_iiT6_:
.text._ZN3cub18CUB_300001_SM_10006detail10radix_sort29DeviceRadixSortOnesweepKernelINS1_5radix10policy_hubIiN4cuda3std3__45tupleIJixEEEyE10Policy1000ELNS0_9SortOrderE0EiSA_yiiNS1_21identity_decomposer_tEEEvPT5_SG_PT3_PKSH_PT1_PKSL_PT2_PKSP_T4_iiT6_:
        /* <DEDUP_REMOVED lines=16> */
.L_x_225:
[----:B------:R-:W-:Y:S05]  /*0100*/  BSYNC.RECONVERGENT B0 ;  /* 0x0000000000007941 */ /* 0x000fea0003800200 */
.L_x_224:
[----:B------:R-:W-:Y:S01]  /*0110*/  BAR.SYNC.DEFER_BLOCKING 0x0 ;  /* 0x0000000000007b1d */ /* 0x000fe20000010000 */
[----:B0-----:R-:W-:-:S05]  /*0120*/  SHF.R.U32.HI R4, RZ, 0x5, R3 ;  /* 0x00000005ff047819 */ /* 0x001fca0000011603 */
[----:B------:R-:W0:Y:S01]  /*0130*/  LDCU UR4, c[0x0][0x3c0] ;  /* 0x00007800ff0477ac */ /* 0x000e220008000800 */
[----:B------:R-:W1:Y:S01]  /*0140*/  S2R R28, SR_LANEID ;  /* 0x00000000001c7919 */ /* 0x000e620000000000 */
[----:B------:R-:W2:Y:S02]  /*0150*/  LDS R9, [R17+0xa800] ;  /* 0x00a8000011097984 */ /* 0x000ea40000000800 */
[----:B--2---:R-:W-:-:S04]  /*0160*/  IMAD R35, R9, 0xa80, RZ ;  /* 0x00000a8009237824 */ /* 0x004fc800078e02ff */
[----:B------:R-:W-:Y:S01]  /*0170*/  VIADD R6, R35, 0xa80 ;  /* 0x00000a8023067836 */ /* 0x000fe20000000000 */
[----:B------:R-:W-:-:S04]  /*0180*/  SHF.R.S32.HI R11, RZ, 0x1f, R35 ;  /* 0x0000001fff0b7819 */ /* 0x000fc80000011423 */
[----:B0-----:R-:W-:-:S13]  /*0190*/  ISETP.GT.AND P0, PT, R6, UR4, PT ;  /* 0x0000000406007c0c */ /* 0x001fda000bf04270 */
[----:B-1----:R-:W-:Y:S05]  /*01a0*/  @P0 BRA `(.L_x_226) ;  /* 0x0000000000400947 */ /* 0x002fea0003800000 */
[----:B------:R-:W0:Y:S01]  /*01b0*/  LDCU.64 UR4, c[0x0][0x3a8] ;  /* 0x00007500ff0477ac */ /* 0x000e220008000a00 */
[C---:B------:R-:W-:Y:S02]  /*01c0*/  LOP3.LUT R0, R3.reuse, 0x1f, RZ, 0xc0, !PT ;  /* 0x0000001f03007812 */ /* 0x040fe400078ec0ff */
[----:B------:R-:W-:-:S05]  /*01d0*/  LOP3.LUT R5, R3, 0x3e0, RZ, 0xc0, !PT ;  /* 0x000003e003057812 */ /* 0x000fca00078ec0ff */
[----:B------:R-:W-:-:S05]  /*01e0*/  IMAD R0, R5, 0x7, R0 ;  /* 0x0000000705007824 */ /* 0x000fca00078e0200 */
[----:B------:R-:W-:-:S05]  /*01f0*/  IADD3 R38, P0, PT, R35, R0, RZ ;  /* 0x0000000023267210 */ /* 0x000fca0007f1e0ff */
[----:B------:R-:W-:Y:S01]  /*0200*/  IMAD.X R5, RZ, RZ, R11, P0 ;  /* 0x000000ffff057224 */ /* 0x000fe200000e060b */
        /* <DEDUP_REMOVED lines=10> */
.L_x_226:
[----:B------:R-:W0:Y:S01]  /*02b0*/  LDCU.64 UR6, c[0x0][0x3a8] ;  /* 0x00007500ff0677ac */ /* 0x000e220008000a00 */
[C---:B------:R-:W-:Y:S01]  /*02c0*/  LOP3.LUT R0, R3.reuse, 0x1f, RZ, 0xc0, !PT ;  /* 0x0000001f03007812 */ /* 0x040fe200078ec0ff */
[----:B------:R-:W-:Y:S01]  /*02d0*/  IMAD.MOV.U32 R34, RZ, RZ, 0x7fffffff ;  /* 0x7fffffffff227424 */ /* 0x000fe200078e00ff */
[----:B------:R-:W-:Y:S01]  /*02e0*/  LOP3.LUT R5, R3, 0x3e0, RZ, 0xc0, !PT ;  /* 0x000003e003057812 */ /* 0x000fe200078ec0ff */
[----:B------:R-:W-:Y:S01]  /*02f0*/  IMAD.MOV.U32 R33, RZ, RZ, 0x7fffffff ;  /* 0x7fffffffff217424 */ /* 0x000fe200078e00ff */
[----:B------:R-:W-:Y:S01]  /*0300*/  IADD3 R7, PT, PT, -R35, UR4, RZ ;  /* 0x0000000423077c10 */ /* 0x000fe2000fffe1ff */
[----:B------:R-:W-:Y:S02]  /*0310*/  IMAD.MOV.U32 R32, RZ, RZ, 0x7fffffff ;  /* 0x7fffffffff207424 */ /* 0x000fe400078e00ff */
[----:B------:R-:W-:Y:S02]  /*0320*/  IMAD R0, R5, 0x7, R0 ;  /* 0x0000000705007824 */ /* 0x000fe400078e0200 */
[----:B------:R-:W-:-:S02]  /*0330*/  IMAD.MOV.U32 R31, RZ, RZ, 0x7fffffff ;  /* 0x7fffffffff1f7424 */ /* 0x000fc400078e00ff */
[C---:B------:R-:W-:Y:S01]  /*0340*/  VIADD R8, R0.reuse, 0x20 ;  /* 0x0000002000087836 */ /* 0x040fe20000000000 */
        /* <DEDUP_REMOVED lines=8> */
[-C--:B------:R-:W-:Y:S01]  /*03d0*/  ISETP.GE.AND P2, PT, R12, R7.reuse, PT ;  /* 0x000000070c00720c */ /* 0x080fe20003f46270 */
[----:B------:R-:W-:Y:S01]  /*03e0*/  VIADD R12, R0, 0xa0 ;  /* 0x000000a0000c7836 */ /* 0x000fe20000000000 */
[----:B0-----:R-:W-:Y:S01]  /*03f0*/  LEA R10, P6, R38, UR6, 0x2 ;  /* 0x00000006260a7c11 */ /* 0x001fe2000f8c10ff */
[----:B------:R-:W-:Y:S01]  /*0400*/  VIADD R14, R0, 0xc0 ;  /* 0x000000c0000e7836 */ /* 0x000fe20000000000 */
[-C--:B------:R-:W-:Y:S01]  /*0410*/  ISETP.GE.AND P4, PT, R8, R7.reuse, PT ;  /* 0x000000070800720c */ /* 0x080fe20003f86270 */
[----:B------:R-:W-:Y:S01]  /*0420*/  IMAD.MOV.U32 R30, RZ, RZ, 0x7fffffff ;  /* 0x7fffffffff1e7424 */ /* 0x000fe200078e00ff */
[----:B------:R-:W-:Y:S01]  /*0430*/  LEA.HI.X R11, R38, UR7, R5, 0x2, P6 ;  /* 0x00000007260b7c11 */ /* 0x000fe2000b0f1405 */
[----:B------:R-:W-:Y:S01]  /*0440*/  IMAD.MOV.U32 R29, RZ, RZ, 0x7fffffff ;  /* 0x7fffffffff1d7424 */ /* 0x000fe200078e00ff */
[-C--:B------:R-:W-:Y:S01]  /*0450*/  ISETP.GE.AND P5, PT, R12, R7.reuse, PT ;  /* 0x000000070c00720c */ /* 0x080fe20003fa6270 */
[----:B------:R-:W-:Y:S01]  /*0460*/  IMAD.MOV.U32 R36, RZ, RZ, 0x7fffffff ;  /* 0x7fffffffff247424 */ /* 0x000fe200078e00ff */
[----:B------:R-:W-:Y:S01]  /*0470*/  ISETP.GE.AND P6, PT, R14, R7, PT ;  /* 0x000000070e00720c */ /* 0x000fe20003fc6270 */
[----:B------:R1:W5:Y:S04]  /*0480*/  @!P3 LDG.E R34, desc[UR8][R10.64] ;  /* 0x000000080a22b981 */ /* 0x000368000c1e1900 */
[----:B------:R1:W5:Y:S04]  /*0490*/  @!P1 LDG.E R33, desc[UR8][R10.64+0x80] ;  /* 0x000080080a219981 */ /* 0x000368000c1e1900 */
[----:B------:R1:W5:Y:S04]  /*04a0*/  @!P0 LDG.E R32, desc[UR8][R10.64+0x100] ;  /* 0x000100080a208981 */ /* 0x000368000c1e1900 */
[----:B------:R1:W5:Y:S04]  /*04b0*/  @!P2 LDG.E R31, desc[UR8][R10.64+0x180] ;  /* 0x000180080a1fa981 */ /* 0x000368000c1e1900 */
[----:B------:R1:W5:Y:S04]  /*04c0*/  @!P4 LDG.E R30, desc[UR8][R10.64+0x200] ;  /* 0x000200080a1ec981 */ /* 0x000368000c1e1900 */
[----:B------:R1:W5:Y:S04]  /*04d0*/  @!P5 LDG.E R29, desc[UR8][R10.64+0x280] ;  /* 0x000280080a1dd981 */ /* 0x000368000c1e1900 */
[----:B------:R1:W5:Y:S02]  /*04e0*/  @!P6 LDG.E R36, desc[UR8][R10.64+0x300] ;  /* 0x000300080a24e981 */ /* 0x000364000c1e1900 */
.L_x_227:
[----:B------:R-:W-:Y:S01]  /*04f0*/  VIMNMX R7, PT, PT, R28, 0xe0, !PT ;  /* 0x000000e01c077848 */ /* 0x000fe20007fe0100 */
[----:B------:R-:W2:Y:S01]  /*0500*/  LDCU UR4, c[0x0][0x3c8] ;  /* 0x00007900ff0477ac */ /* 0x000ea20008000800 */
[----:B------:R-:W-:Y:S01]  /*0510*/  BSSY.RECONVERGENT B0, `(.L_x_228) ;  /* 0x000002b000007945 */ /* 0x000fe20003800200 */
[----:B------:R-:W-:Y:S01]  /*0520*/  IMAD.SHL.U32 R4, R4, 0x400, RZ ;  /* 0x0000040004047824 */ /* 0x000fe200078e00ff */
[--C-:B------:R-:W-:Y:S01]  /*0530*/  IADD3 R7, PT, PT, R7, 0x1f, -R28.reuse ;  /* 0x0000001f07077810 */ /* 0x100fe20007ffe81c */
[----:B------:R-:W-:Y:S01]  /*0540*/  UMOV UR5, 0xffffffff ;  /* 0xffffffff00057882 */ /* 0x000fe20000000000 */
[----:B-----5:R-:W-:Y:S01]  /*0550*/  LOP3.LUT R19, R34, 0x80000000, RZ, 0x3c, !PT ;  /* 0x8000000022137812 */ /* 0x020fe200078e3cff */
[----:B01----:R-:W-:Y:S01]  /*0560*/  IMAD.MOV.U32 R10, RZ, RZ, R28 ;  /* 0x000000ffff0a7224 */ /* 0x003fe200078e001c */
[C---:B------:R-:W-:Y:S02]  /*0570*/  ISETP.GE.U32.AND P0, PT, R7.reuse, 0x1e0, PT ;  /* 0x000001e00700780c */ /* 0x040fe40003f06070 */
[----:B------:R-:W-:-:S02]  /*0580*/  LEA.HI R8, R7, 0x1, RZ, 0x1b ;  /* 0x0000000107087811 */ /* 0x000fc400078fd8ff */
[----:B------:R-:W-:Y:S02]  /*0590*/  LOP3.LUT R18, R33, 0x80000000, RZ, 0x3c, !PT ;  /* 0x8000000021127812 */ /* 0x000fe400078e3cff */
[----:B------:R-:W-:Y:S02]  /*05a0*/  LOP3.LUT R11, R8, 0xf, RZ, 0xc0, !PT ;  /* 0x0000000f080b7812 */ /* 0x000fe400078ec0ff */
[----:B------:R-:W-:Y:S02]  /*05b0*/  LOP3.LUT R16, R32, 0x80000000, RZ, 0x3c, !PT ;  /* 0x8000000020107812 */ /* 0x000fe400078e3cff */
[----:B------:R-:W-:Y:S01]  /*05c0*/  ISETP.NE.AND P1, PT, R11, RZ, PT ;  /* 0x000000ff0b00720c */ /* 0x000fe20003f25270 */
[----:B--2---:R-:W-:Y:S01]  /*05d0*/  USHF.L.U32 UR4, UR5, UR4, URZ ;  /* 0x0000000405047299 */ /* 0x004fe200080006ff */
[----:B------:R-:W-:Y:S02]  /*05e0*/  LOP3.LUT R15, R31, 0x80000000, RZ, 0x3c, !PT ;  /* 0x800000001f0f7812 */ /* 0x000fe400078e3cff */
[----:B------:R-:W-:-:S02]  /*05f0*/  LOP3.LUT R14, R30, 0x80000000, RZ, 0x3c, !PT ;  /* 0x800000001e0e7812 */ /* 0x000fc400078e3cff */
[----:B------:R-:W-:Y:S01]  /*0600*/  LOP3.LUT R13, R29, 0x80000000, RZ, 0x3c, !PT ;  /* 0x800000001d0d7812 */ /* 0x000fe200078e3cff */
[----:B------:R-:W-:Y:S06]  /*0610*/  @!P0 BRA `(.L_x_229) ;  /* 0x0000000000688947 */ /* 0x000fec0003800000 */
[----:B------:R-:W-:Y:S01]  /*0620*/  IMAD R12, R28, 0x4, R4 ;  /* 0x000000041c0c7824 */ /* 0x000fe200078e0204 */
[----:B------:R-:W-:Y:S01]  /*0630*/  LOP3.LUT R7, R8, 0xffffff0, RZ, 0xc0, !PT ;  /* 0x0ffffff008077812 */ /* 0x000fe200078ec0ff */
[----:B------:R-:W-:-:S03]  /*0640*/  IMAD.MOV.U32 R10, RZ, RZ, R28 ;  /* 0x000000ffff0a7224 */ /* 0x000fc600078e001c */
[----:B------:R-:W-:Y:S01]  /*0650*/  IADD3 R12, PT, PT, R12, 0x400, R17 ;  /* 0x000004000c0c7810 */ /* 0x000fe20007ffe011 */
[----:B------:R-:W-:-:S07]  /*0660*/  IMAD.MOV R7, RZ, RZ, -R7 ;  /* 0x000000ffff077224 */ /* 0x000fce00078e0a07 */
.L_x_230:
        /* <DEDUP_REMOVED lines=21> */
.L_x_229:
[----:B------:R-:W-:Y:S05]  /*07c0*/  BSYNC.RECONVERGENT B0 ;  /* 0x0000000000007941 */ /* 0x000fea0003800200 */
.L_x_228:
[----:B------:R-:W-:Y:S01]  /*07d0*/  BSSY.RECONVERGENT B0, `(.L_x_231) ;  /* 0x0000027000007945 */ /* 0x000fe20003800200 */
[----:B------:R-:W-:Y:S01]  /*07e0*/  LOP3.LUT R12, R36, 0x80000000, RZ, 0x3c, !PT ;  /* 0x80000000240c7812 */ /* 0x000fe200078e3cff */
[----:B------:R-:W-:Y:S02]  /*07f0*/  IMAD.IADD R27, R17, 0x1, R4 ;  /* 0x00000001111b7824 */ /* 0x000fe400078e0204 */
        /* <DEDUP_REMOVED lines=16> */
.L_x_234:
[----:B------:R-:W-:Y:S05]  /*0900*/  BSYNC.RECONVERGENT B1 ;  /* 0x0000000000017941 */ /* 0x000fea0003800200 */
.L_x_233:
        /* <DEDUP_REMOVED lines=14> */
.L_x_235:
[----:B------:R-:W-:Y:S01]  /*09f0*/  VIADD R8, R8, 0x1 ;  /* 0x0000000108087836 */ /* 0x000fe20000000000 */
[----:B------:R0:W-:Y:S04]  /*0a00*/  STS [R4], RZ ;  /* 0x000000ff04007388 */ /* 0x0001e80000000800 */
[----:B------:R-:W-:Y:S01]  /*0a10*/  ISETP.NE.AND P0, PT, R8, RZ, PT ;  /* 0x000000ff0800720c */ /* 0x000fe20003f05270 */
[----:B0-----:R-:W-:-:S12]  /*0a20*/  VIADD R4, R4, 0x80 ;  /* 0x0000008004047836 */ /* 0x001fd80000000000 */
[----:B------:R-:W-:Y:S05]  /*0a30*/  @P0 BRA `(.L_x_235) ;  /* 0xfffffffc00ec0947 */ /* 0x000fea000383ffff */
.L_x_232:
[----:B------:R-:W-:Y:S05]  /*0a40*/  BSYNC.RECONVERGENT B0 ;  /* 0x0000000000007941 */ /* 0x000fea0003800200 */
.L_x_231:
[----:B------:R-:W2:Y:S01]  /*0a50*/  LDCU UR5, c[0x0][0x3c4] ;  /* 0x00007880ff0577ac */ /* 0x000ea20008000800 */
[----:B------:R-:W3:Y:S01]  /*0a60*/  LDC.64 R10, c[0x0][0x380] ;  /* 0x0000e000ff0a7b82 */ /* 0x000ee20000000a00 */
[----:B------:R-:W-:Y:S01]  /*0a70*/  ISETP.GT.U32.AND P2, PT, R3, 0xff, PT ;  /* 0x000000ff0300780c */ /* 0x000fe20003f44070 */
[----:B------:R-:W-:Y:S01]  /*0a80*/  BSSY.RECONVERGENT B0, `(.L_x_236) ;  /* 0x0000046000007945 */ /* 0x000fe20003800200 */
[----:B------:R-:W-:Y:S02]  /*0a90*/  IMAD.MOV.U32 R8, RZ, RZ, RZ ;  /* 0x000000ffff087224 */ /* 0x000fe400078e00ff */
[----:B------:R-:W-:Y:S02]  /*0aa0*/  P2R R39, PR, RZ, 0x4 ;  /* 0x00000004ff277803 */ /* 0x000fe40000000000 */
[----:B--2---:R-:W-:Y:S02]  /*0ab0*/  SHF.R.U32.HI R21, RZ, UR5, R19 ;  /* 0x00000005ff157c19 */ /* 0x004fe40008011613 */
[----:B------:R-:W-:-:S02]  /*0ac0*/  SHF.R.U32.HI R26, RZ, UR5, R18 ;  /* 0x00000005ff1a7c19 */ /* 0x000fc40008011612 */
[----:B------:R-:W-:Y:S02]  /*0ad0*/  LOP3.LUT R21, R21, UR4, RZ, 0x30, !PT ;  /* 0x0000000415157c12 */ /* 0x000fe4000f8e30ff */
[----:B------:R-:W-:Y:S02]  /*0ae0*/  SHF.R.U32.HI R25, RZ, UR5, R16 ;  /* 0x00000005ff197c19 */ /* 0x000fe40008011610 */
[----:B------:R-:W-:Y:S01]  /*0af0*/  SHF.R.U32.HI R24, RZ, UR5, R15 ;  /* 0x00000005ff187c19 */ /* 0x000fe2000801160f */
[----:B------:R-:W-:Y:S01]  /*0b00*/  IMAD R4, R21, 0x4, R27 ;  /* 0x0000000415047824 */ /* 0x000fe200078e021b */
[----:B------:R-:W-:Y:S01]  /*0b10*/  SHF.R.U32.HI R23, RZ, UR5, R14 ;  /* 0x00000005ff177c19 */ /* 0x000fe2000801160e */
[----:B------:R-:W-:Y:S01]  /*0b20*/  NOP ;  /* 0x0000000000007918 */ /* 0x000fe20000000000 */
[----:B------:R-:W-:Y:S02]  /*0b30*/  LOP3.LUT R26, R26, UR4, RZ, 0x30, !PT ;  /* 0x000000041a1a7c12 */ /* 0x000fe4000f8e30ff */
[----:B------:R2:W-:Y:S01]  /*0b40*/  ATOMS.POPC.INC.32 RZ, [R4+URZ] ;  /* 0x0000000004ff7f8c */ /* 0x0005e2000d8000ff */
[----:B------:R-:W-:-:S02]  /*0b50*/  SHF.R.U32.HI R22, RZ, UR5, R13 ;  /* 0x00000005ff167c19 */ /* 0x000fc4000801160d */
[----:B------:R-:W-:Y:S01]  /*0b60*/  SHF.R.U32.HI R20, RZ, UR5, R12 ;  /* 0x00000005ff147c19 */ /* 0x000fe2000801160c */
[--C-:B01----:R-:W-:Y:S01]  /*0b70*/  IMAD R7, R26, 0x4, R27.reuse ;  /* 0x000000041a077824 */ /* 0x103fe200078e021b */
[----:B------:R-:W-:Y:S02]  /*0b80*/  LOP3.LUT R25, R25, UR4, RZ, 0x30, !PT ;  /* 0x0000000419197c12 */ /* 0x000fe4000f8e30ff */
[----:B------:R-:W-:Y:S02]  /*0b90*/  LOP3.LUT R24, R24, UR4, RZ, 0x30, !PT ;  /* 0x0000000418187c12 */ /* 0x000fe4000f8e30ff */
[----:B------:R-:W-:Y:S01]  /*0ba0*/  LOP3.LUT R23, R23, UR4, RZ, 0x30, !PT ;  /* 0x0000000417177c12 */ /* 0x000fe2000f8e30ff */
[--C-:B--2---:R-:W-:Y:S01]  /*0bb0*/  IMAD R4, R25, 0x4, R27.reuse ;  /* 0x0000000419047824 */ /* 0x104fe200078e021b */
[----:B------:R-:W-:Y:S01]  /*0bc0*/  LOP3.LUT R22, R22, UR4, RZ, 0x30, !PT ;  /* 0x0000000416167c12 */ /* 0x000fe2000f8e30ff */
[--C-:B------:R-:W-:Y:S01]  /*0bd0*/  IMAD R37, R24, 0x4, R27.reuse ;  /* 0x0000000418257824 */ /* 0x100fe200078e021b */
[----:B------:R-:W-:Y:S01]  /*0be0*/  LOP3.LUT R20, R20, UR4, RZ, 0x30, !PT ;  /* 0x0000000414147c12 */ /* 0x000fe2000f8e30ff */
[--C-:B------:R-:W-:Y:S01]  /*0bf0*/  IMAD R40, R23, 0x4, R27.reuse ;  /* 0x0000000417287824 */ /* 0x100fe200078e021b */
[----:B------:R0:W-:Y:S01]  /*0c00*/  ATOMS.POPC.INC.32 RZ, [R7+URZ] ;  /* 0x0000000007ff7f8c */ /* 0x0001e2000d8000ff */
[----:B------:R-:W-:-:S02]  /*0c10*/  IMAD R41, R22, 0x4, R27 ;  /* 0x0000000416297824 */ /* 0x000fc400078e021b */
[----:B------:R-:W-:Y:S01]  /*0c20*/  IMAD R42, R20, 0x4, R27 ;  /* 0x00000004142a7824 */ /* 0x000fe200078e021b */
[----:B------:R1:W-:Y:S04]  /*0c30*/  ATOMS.POPC.INC.32 RZ, [R4+URZ] ;  /* 0x0000000004ff7f8c */ /* 0x0003e8000d8000ff */
[----:B------:R1:W-:Y:S01]  /*0c40*/  ATOMS.POPC.INC.32 RZ, [R37+URZ] ;  /* 0x0000000025ff7f8c */ /* 0x0003e2000d8000ff */
[----:B0-----:R-:W-:-:S03]  /*0c50*/  IMAD R7, R3, 0x4, R17 ;  /* 0x0000000403077824 */ /* 0x001fc600078e0211 */
[----:B------:R1:W-:Y:S04]  /*0c60*/  ATOMS.POPC.INC.32 RZ, [R40+URZ] ;  /* 0x0000000028ff7f8c */ /* 0x0003e8000d8000ff */
[----:B------:R1:W-:Y:S04]  /*0c70*/  ATOMS.POPC.INC.32 RZ, [R41+URZ] ;  /* 0x0000000029ff7f8c */ /* 0x0003e8000d8000ff */
[----:B------:R1:W-:Y:S01]  /*0c80*/  ATOMS.POPC.INC.32 RZ, [R42+URZ] ;  /* 0x000000002aff7f8c */ /* 0x0003e2000d8000ff */
[----:B------:R-:W-:Y:S06]  /*0c90*/  BAR.SYNC.DEFER_BLOCKING 0x0 ;  /* 0x0000000000007b1d */ /* 0x000fec0000010000 */
[----:B---3--:R-:W-:Y:S05]  /*0ca0*/  @P2 BRA `(.L_x_237) ;  /* 0x00000000008c2947 */ /* 0x008fea0003800000 */
[----:B-1----:R-:W0:Y:S04]  /*0cb0*/  LDS R4, [R7] ;  /* 0x0000000007047984 */ /* 0x002e280000000800 */
[----:B------:R-:W1:Y:S04]  /*0cc0*/  LDS R37, [R7+0x400] ;  /* 0x0004000007257984 */ /* 0x000e680000000800 */
[----:B------:R-:W2:Y:S04]  /*0cd0*/  LDS R41, [R7+0x800] ;  /* 0x0008000007297984 */ /* 0x000ea80000000800 */
[----:B------:R-:W3:Y:S04]  /*0ce0*/  LDS R43, [R7+0xc00] ;  /* 0x000c0000072b7984 */ /* 0x000ee80000000800 */
[----:B------:R-:W4:Y:S04]  /*0cf0*/  LDS R45, [R7+0x1000] ;  /* 0x00100000072d7984 */ /* 0x000f280000000800 */
[----:B------:R-:W5:Y:S04]  /*0d00*/  LDS R47, [R7+0x1400] ;  /* 0x00140000072f7984 */ /* 0x000f680000000800 */
[----:B------:R-:W-:Y:S04]  /*0d10*/  LDS R49, [R7+0x2400] ;  /* 0x0024000007317984 */ /* 0x000fe80000000800 */
[----:B------:R-:W-:Y:S04]  /*0d20*/  LDS R51, [R7+0x2800] ;  /* 0x0028000007337984 */ /* 0x000fe80000000800 */
[----:B------:R-:W-:Y:S04]  /*0d30*/  STS [R7], RZ ;  /* 0x000000ff07007388 */ /* 0x000fe80000000800 */
[----:B0-----:R5:W-:Y:S01]  /*0d40*/  STS [R7+0x400], R4 ;  /* 0x0004000407007388 */ /* 0x001be20000000800 */
[----:B-1----:R-:W-:-:S03]  /*0d50*/  IMAD.IADD R8, R4, 0x1, R37 ;  /* 0x0000000104087824 */ /* 0x002fc600078e0225 */
[----:B------:R-:W0:Y:S01]  /*0d60*/  LDS R37, [R7+0x1800] ;  /* 0x0018000007257984 */ /* 0x000e220000000800 */
[----:B--2---:R-:W-:-:S03]  /*0d70*/  IMAD.IADD R40, R8, 0x1, R41 ;  /* 0x0000000108287824 */ /* 0x004fc600078e0229 */
[----:B------:R-:W1:Y:S01]  /*0d80*/  LDS R41, [R7+0x1c00] ;  /* 0x001c000007297984 */ /* 0x000e620000000800 */
[----:B---3--:R-:W-:-:S03]  /*0d90*/  IMAD.IADD R42, R40, 0x1, R43 ;  /* 0x00000001282a7824 */ /* 0x008fc600078e022b */
[----:B------:R-:W2:Y:S01]  /*0da0*/  LDS R43, [R7+0x2000] ;  /* 0x00200000072b7984 */ /* 0x000ea20000000800 */
[----:B----4-:R-:W-:-:S03]  /*0db0*/  IMAD.IADD R44, R42, 0x1, R45 ;  /* 0x000000012a2c7824 */ /* 0x010fc600078e022d */
[----:B------:R-:W3:Y:S01]  /*0dc0*/  LDS R45, [R7+0x2c00] ;  /* 0x002c0000072d7984 */ /* 0x000ee20000000800 */
[----:B-----5:R-:W-:-:S03]  /*0dd0*/  IMAD.IADD R4, R44, 0x1, R47 ;  /* 0x000000012c047824 */ /* 0x020fc600078e022f */
[----:B------:R2:W-:Y:S04]  /*0de0*/  STS [R7+0xc00], R40 ;  /* 0x000c002807007388 */ /* 0x0005e80000000800 */
[----:B------:R-:W-:Y:S04]  /*0df0*/  STS [R7+0x1000], R42 ;  /* 0x0010002a07007388 */ /* 0x000fe80000000800 */
[----:B------:R-:W-:Y:S04]  /*0e00*/  STS [R7+0x1400], R44 ;  /* 0x0014002c07007388 */ /* 0x000fe80000000800 */
[----:B------:R-:W-:Y:S04]  /*0e10*/  STS [R7+0x1800], R4 ;  /* 0x0018000407007388 */ /* 0x000fe80000000800 */
[----:B------:R3:W-:Y:S01]  /*0e20*/  STS [R7+0x800], R8 ;  /* 0x0008000807007388 */ /* 0x0007e20000000800 */
[----:B0-----:R-:W-:-:S04]  /*0e30*/  IMAD.IADD R46, R4, 0x1, R37 ;  /* 0x00000001042e7824 */ /* 0x001fc800078e0225 */
[----:B-1----:R-:W-:Y:S01]  /*0e40*/  IMAD.IADD R48, R46, 0x1, R41 ;  /* 0x000000012e307824 */ /* 0x002fe200078e0229 */
[----:B------:R0:W-:Y:S03]  /*0e50*/  STS [R7+0x1c00], R46 ;  /* 0x001c002e07007388 */ /* 0x0001e60000000800 */
[----:B--2---:R-:W-:Y:S01]  /*0e60*/  IMAD.IADD R40, R48, 0x1, R43 ;  /* 0x0000000130287824 */ /* 0x004fe200078e022b */
[----:B------:R0:W-:Y:S03]  /*0e70*/  STS [R7+0x2000], R48 ;  /* 0x0020003007007388 */ /* 0x0001e60000000800 */
[----:B------:R-:W-:Y:S01]  /*0e80*/  IMAD.IADD R50, R40, 0x1, R49 ;  /* 0x0000000128327824 */ /* 0x000fe200078e0231 */
[----:B------:R0:W-:Y:S03]  /*0e90*/  STS [R7+0x2400], R40 ;  /* 0x0024002807007388 */ /* 0x0001e60000000800 */
[----:B------:R-:W-:Y:S01]  /*0ea0*/  IMAD.IADD R52, R50, 0x1, R51 ;  /* 0x0000000132347824 */ /* 0x000fe200078e0233 */
[----:B------:R0:W-:Y:S03]  /*0eb0*/  STS [R7+0x2800], R50 ;  /* 0x0028003207007388 */ /* 0x0001e60000000800 */
[----:B---3--:R-:W-:Y:S01]  /*0ec0*/  IMAD.IADD R8, R52, 0x1, R45 ;  /* 0x0000000134087824 */ /* 0x008fe200078e022d */
[----:B------:R0:W-:Y:S06]  /*0ed0*/  STS [R7+0x2c00], R52 ;  /* 0x002c003407007388 */ /* 0x0001ec0000000800 */
.L_x_237:
[----:B------:R-:W-:Y:S05]  /*0ee0*/  BSYNC.RECONVERGENT B0 ;  /* 0x0000000000007941 */ /* 0x000fea0003800200 */
.L_x_236:
[C---:B------:R-:W-:Y:S01]  /*0ef0*/  ISETP.NE.AND P0, PT, R8.reuse, 0xa80, PT ;  /* 0x00000a800800780c */ /* 0x040fe20003f05270 */
[----:B-1----:R-:W-:Y:S01]  /*0f00*/  IMAD R37, R9, 0x100, R3 ;  /* 0x0000010009257824 */ /* 0x002fe200078e0203 */
[----:B------:R-:W1:Y:S02]  /*0f10*/  LDCU.64 UR6, c[0x0][0x3b8] ;  /* 0x00007700ff0677ac */ /* 0x000e640008000a00 */
[----:B------:R-:W-:Y:S01]  /*0f20*/  ISETP.LT.U32.AND P0, PT, R3, 0x100, !P0 ;  /* 0x000001000300780c */ /* 0x000fe20004701070 */
[----:B------:R-:W-:Y:S01]  /*0f30*/  IMAD.WIDE R10, R37, 0x4, R10 ;  /* 0x00000004250a7825 */ /* 0x000fe200078e020a */
[----:B------:R-:W-:-:S05]  /*0f40*/  @!P2 LOP3.LUT R37, R8, 0x40000000, RZ, 0xfc, !PT ;  /* 0x400000000825a812 */ /* 0x000fca00078efcff */
[----:B------:R2:W-:Y:S06]  /*0f50*/  @!P2 STG.E.STRONG.SYS desc[UR8][R10.64], R37 ;  /* 0x000000250a00a986 */ /* 0x0005ec000c115908 */
[----:B------:R-:W-:Y:S06]  /*0f60*/  BAR.RED.OR.DEFER_BLOCKING 0x0, P0 ;  /* 0x0000000000007b1d */ /* 0x000fec0000014800 */
[----:B------:R-:W3:Y:S01]  /*0f70*/  B2R.RESULT RZ, P0 ;  /* 0x0000000000ff731c */ /* 0x000ee20000004000 */
[----:B-1----:R-:W-:-:S04]  /*0f80*/  LEA R4, P1, R38, UR6, 0x4 ;  /* 0x0000000626047c11 */ /* 0x002fc8000f8220ff */
[----:B------:R-:W-:Y:S01]  /*0f90*/  LEA.HI.X R5, R38, UR7, R5, 0x4, P1 ;  /* 0x0000000726057c11 */ /* 0x000fe200088f2405 */
[----:B--23--:R-:W-:Y:S08]  /*0fa0*/  @!P0 BRA `(.L_x_238) ;  /* 0x0000000c006c8947 */ /* 0x00cff00003800000 */
[----:B------:R-:W1:Y:S01]  /*0fb0*/  LDC.64 R12, c[0x0][0x390] ;  /* 0x0000e400ff0c7b82 */ /* 0x000e620000000a00 */
[C---:B------:R-:W-:Y:S01]  /*0fc0*/  ISETP.GT.U32.AND P0, PT, R3.reuse, R21, PT ;  /* 0x000000150300720c */ /* 0x040fe20003f04070 */
[----:B------:R-:W-:Y:S01]  /*0fd0*/  BSSY B1, `(.L_x_239) ;  /* 0x000002f000017945 */ /* 0x000fe20003800000 */
[----:B------:R-:W-:Y:S02]  /*0fe0*/  IMAD R19, R3, 0x8, R17 ;  /* 0x0000000803137824 */ /* 0x000fe400078e0211 */
[----:B0-----:R-:W-:-:S03]  /*0ff0*/  SEL R7, RZ, 0xa80, !P0 ;  /* 0x00000a80ff077807 */ /* 0x001fc60004000000 */
[----:B------:R-:W0:Y:S01]  /*1000*/  LDC.64 R14, c[0x0][0x398] ;  /* 0x0000e600ff0e7b82 */ /* 0x000e220000000a00 */
[----:B-1----:R-:W-:Y:S01]  /*1010*/  IMAD.WIDE.U32 R12, R3, 0x8, R12 ;  /* 0x00000008030c7825 */ /* 0x002fe200078e000c */
[----:B------:R-:W-:Y:S06]  /*1020*/  @P2 BRA `(.L_x_240) ;  /* 0x0000000000a42947 */ /* 0x000fec0003800000 */
[----:B0-----:R-:W-:-:S06]  /*1030*/  IMAD.WIDE.U32 R14, R3, 0x8, R14 ;  /* 0x00000008030e7825 */ /* 0x001fcc00078e000e */
[----:B------:R-:W2:Y:S01]  /*1040*/  LDG.E.64 R14, desc[UR8][R14.64] ;  /* 0x000000080e0e7981 */ /* 0x000ea2000c1e1b00 */
[----:B------:R-:W-:Y:S01]  /*1050*/  IMAD.MOV.U32 R23, RZ, RZ, R8 ;  /* 0x000000ffff177224 */ /* 0x000fe200078e0008 */
[----:B--2---:R-:W-:-:S04]  /*1060*/  IADD3 R16, P0, PT, -R7, R14, RZ ;  /* 0x0000000e07107210 */ /* 0x004fc80007f1e1ff */
[----:B------:R-:W-:Y:S02]  /*1070*/  IADD3.X R17, PT, PT, R15, -0x1, RZ, P0, !PT ;  /* 0xffffffff0f117810 */ /* 0x000fe400007fe4ff */
[----:B------:R-:W-:-:S03]  /*1080*/  ISETP.GE.AND P0, PT, R9, 0x1, PT ;  /* 0x000000010900780c */ /* 0x000fc60003f06270 */
[----:B------:R0:W-:Y:S10]  /*1090*/  STS.64 [R19+0xa800], R16 ;  /* 0x00a8001013007388 */ /* 0x0001f40000000a00 */
[----:B------:R-:W-:Y:S05]  /*10a0*/  @!P0 BRA `(.L_x_241) ;  /* 0x00000000006c8947 */ /* 0x000fea0003800000 */
[----:B------:R-:W-:Y:S01]  /*10b0*/  BSSY B0, `(.L_x_242) ;  /* 0x0000019000007945 */ /* 0x000fe20003800000 */
[----:B0-----:R-:W-:Y:S02]  /*10c0*/  IMAD.MOV.U32 R16, RZ, RZ, -0x1 ;  /* 0xffffffffff107424 */ /* 0x001fe400078e00ff */
[----:B------:R-:W-:Y:S02]  /*10d0*/  IMAD.MOV.U32 R17, RZ, RZ, R9 ;  /* 0x000000ffff117224 */ /* 0x000fe400078e0009 */
[----:B------:R-:W-:-:S07]  /*10e0*/  IMAD.MOV.U32 R23, RZ, RZ, R8 ;  /* 0x000000ffff177224 */ /* 0x000fce00078e0008 */
.L_x_246:
[----:B------:R-:W0:Y:S01]  /*10f0*/  LDC.64 R14, c[0x0][0x380] ;  /* 0x0000e000ff0e7b82 */ /* 0x000e220000000a00 */
[----:B------:R-:W-:Y:S01]  /*1100*/  VIADD R27, R17, 0xffffffff ;  /* 0xffffffff111b7836 */ /* 0x000fe20000000000 */
[----:B------:R-:W-:Y:S03]  /*1110*/  BSSY B2, `(.L_x_243) ;  /* 0x0000008000027945 */ /* 0x000fe60003800000 */
[----:B------:R-:W-:-:S04]  /*1120*/  IMAD R25, R27, 0x100, R3 ;  /* 0x000001001b197824 */ /* 0x000fc800078e0203 */
[----:B0-----:R-:W-:-:S07]  /*1130*/  IMAD.WIDE R14, R25, 0x4, R14 ;  /* 0x00000004190e7825 */ /* 0x001fce00078e020e */
.L_x_244:
[----:B------:R-:W-:Y:S05]  /*1140*/  YIELD ;  /* 0x0000000000007946 */ /* 0x000fea0003800000 */
[----:B------:R0:W-:Y:S06]  /*1150*/  MEMBAR.SC.CTA ;  /* 0x0000000000007992 */ /* 0x0001ec0000000000 */
[----:B0-----:R-:W2:Y:S02]  /*1160*/  LDG.E.STRONG.SYS R18, desc[UR8][R14.64] ;  /* 0x000000080e127981 */ /* 0x001ea4000c1f5900 */
[----:B--2---:R-:W-:-:S13]  /*1170*/  ISETP.NE.AND P0, PT, R18, RZ, PT ;  /* 0x000000ff1200720c */ /* 0x004fda0003f05270 */
[----:B------:R-:W-:Y:S05]  /*1180*/  @!P0 BRA `(.L_x_244) ;  /* 0xfffffffc00ec8947 */ /* 0x000fea000383ffff */
[----:B------:R-:W-:Y:S05]  /*1190*/  BSYNC B2 ;  /* 0x0000000000027941 */ /* 0x000fea0003800000 */
.L_x_243:
[----:B------:R-:W-:Y:S01]  /*11a0*/  BSSY.RECONVERGENT B2, `(.L_x_245) ;  /* 0x0000006000027945 */ /* 0x000fe20003800200 */
[C---:B------:R-:W-:Y:S02]  /*11b0*/  ISETP.GT.AND P0, PT, R18.reuse, -0x1, PT ;  /* 0xffffffff1200780c */ /* 0x040fe40003f04270 */
[----:B------:R-:W-:Y:S01]  /*11c0*/  LOP3.LUT R18, R18, 0x3fffffff, RZ, 0xc0, !PT ;  /* 0x3fffffff12127812 */ /* 0x000fe200078ec0ff */
[----:B------:R-:W-:Y:S05]  /*11d0*/  WARPSYNC.EXCLUSIVE R16 ;  /* 0x0000000010007348 */ /* 0x000fea0003a00000 */
[----:B------:R-:W-:-:S05]  /*11e0*/  IMAD.IADD R23, R18, 0x1, R23 ;  /* 0x0000000112177824 */ /* 0x000fca00078e0217 */
[----:B------:R-:W-:-:S07]  /*11f0*/  VOTE.ANY R16, PT, P0 ;  /* 0x0000000000107806 */ /* 0x000fce00000e0100 */
[----:B------:R-:W-:Y:S05]  /*1200*/  BSYNC.RECONVERGENT B2 ;  /* 0x0000000000027941 */ /* 0x000fea0003800200 */
.L_x_245:
[----:B------:R-:W-:Y:S01]  /*1210*/  ISETP.GT.U32.AND P1, PT, R17, 0x1, PT ;  /* 0x000000011100780c */ /* 0x000fe20003f24070 */
[----:B------:R-:W-:-:S12]  /*1220*/  IMAD.MOV.U32 R17, RZ, RZ, R27 ;  /* 0x000000ffff117224 */ /* 0x000fd800078e001b */
[----:B------:R-:W-:Y:S05]  /*1230*/  @P0 BRA P1, `(.L_x_246) ;  /* 0xfffffffc00ac0947 */ /* 0x000fea000083ffff */
[----:B------:R-:W-:Y:S05]  /*1240*/  BSYNC B0 ;  /* 0x0000000000007941 */ /* 0x000fea0003800000 */
.L_x_242:
[----:B------:R1:W2:Y:S02]  /*1250*/  LDS.64 R16, [R19+0xa800] ;  /* 0x00a8000013107984 */ /* 0x0002a40000000a00 */
.L_x_241:
[C---:B------:R-:W-:Y:S01]  /*1260*/  IMAD.IADD R15, R23.reuse, 0x1, -R8 ;  /* 0x00000001170f7824 */ /* 0x040fe200078e0a08 */
[----:B------:R-:W-:-:S04]  /*1270*/  LOP3.LUT R23, R23, 0x80000000, RZ, 0xfc, !PT ;  /* 0x8000000017177812 */ /* 0x000fc800078efcff */
[C---:B--2---:R-:W-:Y:S01]  /*1280*/  IADD3 R14, P0, PT, R15.reuse, R16, RZ ;  /* 0x000000100f0e7210 */ /* 0x044fe20007f1e0ff */
[----:B------:R2:W-:Y:S03]  /*1290*/  STG.E.STRONG.SYS desc[UR8][R10.64], R23 ;  /* 0x000000170a007986 */ /* 0x0005e6000c115908 */
[----:B------:R-:W-:-:S05]  /*12a0*/  LEA.HI.X.SX32 R15, R15, R17, 0x1, P0 ;  /* 0x000000110f0f7211 */ /* 0x000fca00000f0eff */
[----:B------:R2:W-:Y:S04]  /*12b0*/  STS.64 [R19+0xa800], R14 ;  /* 0x00a8000e13007388 */ /* 0x0005e80000000a00 */
.L_x_240:
[----:B------:R-:W-:Y:S05]  /*12c0*/  BSYNC B1 ;  /* 0x0000000000017941 */ /* 0x000fea0003800000 */
.L_x_239:
[----:B--2---:R-:W2:Y:S01]  /*12d0*/  LDC.64 R10, c[0x0][0x390] ;  /* 0x0000e400ff0a7b82 */ /* 0x004ea20000000a00 */
[----:B------:R-:W-:Y:S05]  /*12e0*/  WARPSYNC.ALL ;  /* 0x0000000000007948 */ /* 0x000fea0003800000 */
[----:B------:R-:W-:Y:S02]  /*12f0*/  UMOV UR5, 0x400 ;  /* 0x0000040000057882 */ /* 0x000fe40000000000 */
[----:B------:R-:W3:Y:S08]  /*1300*/  LDC R2, c[0x0][0x3c0] ;  /* 0x0000f000ff027b82 */ /* 0x000ef00000000800 */
[----:B------:R-:W4:Y:S01]  /*1310*/  S2UR UR6, SR_CgaCtaId ;  /* 0x00000000000679c3 */ /* 0x000f220000008800 */
[----:B--2---:R-:W-:-:S02]  /*1320*/  ISETP.EQ.U32.AND P1, PT, R10, RZ, PT ;  /* 0x000000ff0a00720c */ /* 0x004fc40003f22070 */
[----:B---3--:R-:W-:-:S04]  /*1330*/  ISETP.GE.AND P0, PT, R6, R2, PT ;  /* 0x000000020600720c */ /* 0x008fc80003f06270 */
[----:B------:R-:W-:-:S04]  /*1340*/  ISETP.EQ.OR.EX P0, PT, R11, RZ, !P0, P1 ;  /* 0x000000ff0b00720c */ /* 0x000fc80004702710 */
[----:B------:R-:W-:Y:S01]  /*1350*/  ISETP.GT.U32.OR P0, PT, R3, 0xff, P0 ;  /* 0x000000ff0300780c */ /* 0x000fe20000704470 */
[----:B----4-:R-:W-:-:S06]  /*1360*/  ULEA UR5, UR6, UR5, 0x18 ;  /* 0x0000000506057291 */ /* 0x010fcc000f8ec0ff */
[----:B0-----:R-:W-:-:S06]  /*1370*/  LEA R14, R21, UR5, 0x3 ;  /* 0x00000005150e7c11 */ /* 0x001fcc000f8e18ff */
[----:B------:R-:W0:Y:S01]  /*1380*/  @!P0 LDS.64 R10, [R19+0xa800] ;  /* 0x00a80000130a8984 */ /* 0x000e220000000a00 */
[--C-:B------:R-:W-:Y:S02]  /*1390*/  @!P0 SHF.R.S32.HI R3, RZ, 0x1f, R8.reuse ;  /* 0x0000001fff038819 */ /* 0x100fe40000011408 */
[----:B0-----:R-:W-:-:S04]  /*13a0*/  @!P0 IADD3 R10, P1, P2, R10, R7, R8 ;  /* 0x000000070a0a8210 */ /* 0x001fc80007a3e008 */
[----:B------:R-:W-:-:S05]  /*13b0*/  @!P0 IADD3.X R11, PT, PT, R11, RZ, R3, P1, P2 ;  /* 0x000000ff0b0b8210 */ /* 0x000fca0000fe4403 */
[----:B------:R0:W-:Y:S01]  /*13c0*/  @!P0 STG.E.64 desc[UR8][R12.64], R10 ;  /* 0x0000000a0c008986 */ /* 0x0001e2000c101b08 */
[----:B------:R-:W-:Y:S01]  /*13d0*/  BAR.SYNC.DEFER_BLOCKING 0x0 ;  /* 0x0000000000007b1d */ /* 0x000fe20000010000 */
[----:B------:R-:W-:-:S05]  /*13e0*/  ISETP.GT.AND P0, PT, R6, R2, PT ;  /* 0x000000020600720c */ /* 0x000fca0003f04270 */
[----:B------:R-:W2:Y:S08]  /*13f0*/  LDS.64 R14, [R14+0xa800] ;  /* 0x00a800000e0e7984 */ /* 0x000eb00000000a00 */
        /* <DEDUP_REMOVED lines=14> */
.L_x_247:
[----:B------:R-:W0:Y:S01]  /*14e0*/  LDCU.64 UR4, c[0x0][0x3a0] ;  /* 0x00007400ff0477ac */ /* 0x000e220008000a00 */
[----:B------:R-:W-:Y:S01]  /*14f0*/  IMAD R7, R9, -0xa80, R2 ;  /* 0xfffff58009077824 */ /* 0x000fe200078e0202 */
[C---:B--2---:R-:W-:Y:S01]  /*1500*/  IADD3 R3, P1, PT, R0.reuse, R14, RZ ;  /* 0x0000000e00037210 */ /* 0x044fe20007f3e0ff */
[C---:B------:R-:W-:Y:S02]  /*1510*/  VIADD R8, R0.reuse, 0x20 ;  /* 0x0000002000087836 */ /* 0x040fe40000000000 */
[C---:B------:R-:W-:Y:S01]  /*1520*/  VIADD R12, R0.reuse, 0x40 ;  /* 0x00000040000c7836 */ /* 0x040fe20000000000 */
        /* <DEDUP_REMOVED lines=9> */
[----:B------:R-:W-:Y:S02]  /*15c0*/  ISETP.GE.AND P2, PT, R12, R7, PT ;  /* 0x000000070c00720c */ /* 0x000fe40003f46270 */
[----:B0-----:R-:W-:-:S04]  /*15d0*/  LEA R10, P1, R3, UR4, 0x2 ;  /* 0x00000004030a7c11 */ /* 0x001fc8000f8210ff */
[----:B------:R-:W-:Y:S02]  /*15e0*/  LEA.HI.X R11, R3, UR5, R6, 0x2, P1 ;  /* 0x00000005030b7c11 */ /* 0x000fe400088f1406 */
        /* <DEDUP_REMOVED lines=9> */
.L_x_248:
[----:B------:R-:W-:Y:S05]  /*1680*/  @P0 BRA `(.L_x_249) ;  /* 0x00000000003c0947 */ /* 0x000fea0003800000 */
[----:B------:R3:W5:Y:S04]  /*1690*/  LDG.E R7, desc[UR8][R4.64] ;  /* 0x0000000804077981 */ /* 0x000768000c1e1900 */
[----:B------:R3:W5:Y:S04]  /*16a0*/  LDG.E R25, desc[UR8][R4.64+0x200] ;  /* 0x0002000804197981 */ /* 0x000768000c1e1900 */
[----:B------:R3:W5:Y:S04]  /*16b0*/  LDG.E R27, desc[UR8][R4.64+0x400] ;  /* 0x00040008041b7981 */ /* 0x000768000c1e1900 */
[----:B0-2---:R3:W5:Y:S04]  /*16c0*/  LDG.E R29, desc[UR8][R4.64+0x600] ;  /* 0x00060008041d7981 */ /* 0x005768000c1e1900 */
[----:B------:R3:W5:Y:S04]  /*16d0*/  LDG.E R31, desc[UR8][R4.64+0x800] ;  /* 0x00080008041f7981 */ /* 0x000768000c1e1900 */
[----:B------:R3:W5:Y:S04]  /*16e0*/  LDG.E R33, desc[UR8][R4.64+0xa00] ;  /* 0x000a000804217981 */ /* 0x000768000c1e1900 */
[----:B------:R3:W5:Y:S04]  /*16f0*/  LDG.E R35, desc[UR8][R4.64+0xc00] ;  /* 0x000c000804237981 */ /* 0x000768000c1e1900 */
[----:B------:R3:W5:Y:S04]  /*1700*/  LDG.E.64 R10, desc[UR8][R4.64+0x8] ;  /* 0x00000808040a7981 */ /* 0x000768000c1e1b00 */
[----:B------:R3:W5:Y:S04]  /*1710*/  LDG.E.64 R22, desc[UR8][R4.64+0x208] ;  /* 0x0002080804167981 */ /* 0x000768000c1e1b00 */
[----:B------:R3:W5:Y:S04]  /*1720*/  LDG.E.64 R20, desc[UR8][R4.64+0x408] ;  /* 0x0004080804147981 */ /* 0x000768000c1e1b00 */
[----:B-1----:R3:W5:Y:S04]  /*1730*/  LDG.E.64 R18, desc[UR8][R4.64+0x608] ;  /* 0x0006080804127981 */ /* 0x002768000c1e1b00 */
[----:B------:R3:W5:Y:S04]  /*1740*/  LDG.E.64 R16, desc[UR8][R4.64+0x808] ;  /* 0x0008080804107981 */ /* 0x000768000c1e1b00 */
[----:B------:R3:W5:Y:S04]  /*1750*/  LDG.E.64 R14, desc[UR8][R4.64+0xa08] ;  /* 0x000a0808040e7981 */ /* 0x000768000c1e1b00 */
[----:B------:R3:W5:Y:S01]  /*1760*/  LDG.E.64 R12, desc[UR8][R4.64+0xc08] ;  /* 0x000c0808040c7981 */ /* 0x000762000c1e1b00 */
[----:B------:R-:W-:Y:S05]  /*1770*/  BRA `(.L_x_250) ;  /* 0x0000000000a87947 */ /* 0x000fea0003800000 */
.L_x_249:
[----:B------:R-:W-:Y:S02]  /*1780*/  IMAD.IADD R35, R2, 0x1, -R35 ;  /* 0x0000000102237824 */ /* 0x000fe400078e0a23 */
[C---:B------:R-:W-:Y:S02]  /*1790*/  VIADD R8, R0.reuse, 0x20 ;  /* 0x0000002000087836 */ /* 0x040fe40000000000 */
[C---:B0-2---:R-:W-:Y:S01]  /*17a0*/  VIADD R10, R0.reuse, 0x40 ;  /* 0x00000040000a7836 */ /* 0x045fe20000000000 */
[CC--:B------:R-:W-:Y:S01]  /*17b0*/  ISETP.GE.AND P6, PT, R0.reuse, R35.reuse, PT ;  /* 0x000000230000720c */ /* 0x0c0fe20003fc6270 */
[----:B------:R-:W-:Y:S01]  /*17c0*/  VIADD R12, R0, 0x60 ;  /* 0x00000060000c7836 */ /* 0x000fe20000000000 */
[-C--:B------:R-:W-:Y:S01]  /*17d0*/  ISETP.GE.AND P5, PT, R8, R35.reuse, PT ;  /* 0x000000230800720c */ /* 0x080fe20003fa6270 */
[----:B------:R-:W-:Y:S01]  /*17e0*/  VIADD R8, R0, 0x80 ;  /* 0x0000008000087836 */ /* 0x000fe20000000000 */
[----:B------:R-:W-:Y:S01]  /*17f0*/  ISETP.GE.AND P4, PT, R10, R35, PT ;  /* 0x000000230a00720c */ /* 0x000fe20003f86270 */
[----:B------:R-:W-:Y:S01]  /*1800*/  IMAD.MOV.U32 R7, RZ, RZ, RZ ;  /* 0x000000ffff077224 */ /* 0x000fe200078e00ff */
[----:B------:R-:W-:-:S02]  /*1810*/  CS2R R10, SRZ ;  /* 0x00000000000a7805 */ /* 0x000fc4000001ff00 */
[-C--:B------:R-:W-:Y:S01]  /*1820*/  ISETP.GE.AND P3, PT, R12, R35.reuse, PT ;  /* 0x000000230c00720c */ /* 0x080fe20003f66270 */
[----:B------:R-:W-:Y:S01]  /*1830*/  VIADD R12, R0, 0xa0 ;  /* 0x000000a0000c7836 */ /* 0x000fe20000000000 */
[-C--:B------:R-:W-:Y:S01]  /*1840*/  ISETP.GE.AND P2, PT, R8, R35.reuse, PT ;  /* 0x000000230800720c */ /* 0x080fe20003f46270 */
[----:B------:R-:W-:Y:S02]  /*1850*/  VIADD R8, R0, 0xc0 ;  /* 0x000000c000087836 */ /* 0x000fe40000000000 */
[----:B------:R0:W5:Y:S01]  /*1860*/  @!P6 LDG.E R7, desc[UR8][R4.64] ;  /* 0x000000080407e981 */ /* 0x000162000c1e1900 */
[----:B------:R-:W-:-:S03]  /*1870*/  ISETP.GE.AND P1, PT, R12, R35, PT ;  /* 0x000000230c00720c */ /* 0x000fc60003f26270 */
[----:B------:R0:W5:Y:S01]  /*1880*/  @!P6 LDG.E.64 R10, desc[UR8][R4.64+0x8] ;  /* 0x00000808040ae981 */ /* 0x000162000c1e1b00 */
[----:B------:R-:W-:Y:S01]  /*1890*/  ISETP.GE.AND P6, PT, R8, R35, PT ;  /* 0x000000230800720c */ /* 0x000fe20003fc6270 */
[----:B------:R-:W-:Y:S01]  /*18a0*/  IMAD.MOV.U32 R25, RZ, RZ, RZ ;  /* 0x000000ffff197224 */ /* 0x000fe200078e00ff */
[----:B------:R-:W-:Y:S01]  /*18b0*/  CS2R R22, SRZ ;  /* 0x0000000000167805 */ /* 0x000fe2000001ff00 */
[----:B------:R-:W-:Y:S01]  /*18c0*/  IMAD.MOV.U32 R27, RZ, RZ, RZ ;  /* 0x000000ffff1b7224 */ /* 0x000fe200078e00ff */
[----:B------:R-:W-:Y:S01]  /*18d0*/  CS2R R20, SRZ ;  /* 0x0000000000147805 */ /* 0x000fe2000001ff00 */
[----:B------:R-:W-:Y:S01]  /*18e0*/  IMAD.MOV.U32 R29, RZ, RZ, RZ ;  /* 0x000000ffff1d7224 */ /* 0x000fe200078e00ff */
[----:B-1----:R-:W-:Y:S01]  /*18f0*/  CS2R R18, SRZ ;  /* 0x0000000000127805 */ /* 0x002fe2000001ff00 */
[----:B------:R-:W-:Y:S01]  /*1900*/  IMAD.MOV.U32 R31, RZ, RZ, RZ ;  /* 0x000000ffff1f7224 */ /* 0x000fe200078e00ff */
[----:B------:R-:W-:Y:S01]  /*1910*/  CS2R R16, SRZ ;  /* 0x0000000000107805 */ /* 0x000fe2000001ff00 */
[----:B------:R-:W-:Y:S01]  /*1920*/  IMAD.MOV.U32 R33, RZ, RZ, RZ ;  /* 0x000000ffff217224 */ /* 0x000fe200078e00ff */
[----:B------:R-:W-:Y:S01]  /*1930*/  CS2R R14, SRZ ;  /* 0x00000000000e7805 */ /* 0x000fe2000001ff00 */
[----:B------:R-:W-:Y:S01]  /*1940*/  IMAD.MOV.U32 R35, RZ, RZ, RZ ;  /* 0x000000ffff237224 */ /* 0x000fe200078e00ff */
[----:B------:R-:W-:Y:S01]  /*1950*/  CS2R R12, SRZ ;  /* 0x00000000000c7805 */ /* 0x000fe2000001ff00 */
[----:B------:R0:W5:Y:S04]  /*1960*/  @!P5 LDG.E R25, desc[UR8][R4.64+0x200] ;  /* 0x000200080419d981 */ /* 0x000168000c1e1900 */
[----:B------:R0:W5:Y:S04]  /*1970*/  @!P5 LDG.E.64 R22, desc[UR8][R4.64+0x208] ;  /* 0x000208080416d981 */ /* 0x000168000c1e1b00 */
        /* <DEDUP_REMOVED lines=9> */
[----:B------:R0:W5:Y:S02]  /*1a10*/  @!P6 LDG.E.64 R12, desc[UR8][R4.64+0xc08] ;  /* 0x000c0808040ce981 */ /* 0x000164000c1e1b00 */
.L_x_250:
[----:B------:R-:W-:Y:S05]  /*1a20*/  @P0 BRA `(.L_x_251) ;  /* 0x0000000000480947 */ /* 0x000fea0003800000 */
[----:B------:R-:W1:Y:S02]  /*1a30*/  LDCU.64 UR4, c[0x0][0x3b0] ;  /* 0x00007600ff0477ac */ /* 0x000e640008000a00 */
[----:B-1----:R-:W-:-:S04]  /*1a40*/  LEA R2, P0, R3, UR4, 0x4 ;  /* 0x0000000403027c11 */ /* 0x002fc8000f8020ff */
[----:B------:R-:W-:-:S05]  /*1a50*/  LEA.HI.X R3, R3, UR5, R6, 0x4, P0 ;  /* 0x0000000503037c11 */ /* 0x000fca00080f2406 */
[----:B-----5:R-:W-:Y:S04]  /*1a60*/  STG.E.64 desc[UR8][R2.64+0x8], R10 ;  /* 0x0000080a02007986 */ /* 0x020fe8000c101b08 */
[----:B------:R-:W-:Y:S04]  /*1a70*/  STG.E.64 desc[UR8][R2.64+0x208], R22 ;  /* 0x0002081602007986 */ /* 0x000fe8000c101b08 */
[----:B------:R-:W-:Y:S04]  /*1a80*/  STG.E.64 desc[UR8][R2.64+0x408], R20 ;  /* 0x0004081402007986 */ /* 0x000fe8000c101b08 */
[----:B------:R-:W-:Y:S04]  /*1a90*/  STG.E.64 desc[UR8][R2.64+0x608], R18 ;  /* 0x0006081202007986 */ /* 0x000fe8000c101b08 */
[----:B------:R-:W-:Y:S04]  /*1aa0*/  STG.E.64 desc[UR8][R2.64+0x808], R16 ;  /* 0x0008081002007986 */ /* 0x000fe8000c101b08 */
[----:B------:R-:W-:Y:S04]  /*1ab0*/  STG.E.64 desc[UR8][R2.64+0xa08], R14 ;  /* 0x000a080e02007986 */ /* 0x000fe8000c101b08 */
[----:B------:R-:W-:Y:S04]  /*1ac0*/  STG.E.64 desc[UR8][R2.64+0xc08], R12 ;  /* 0x000c080c02007986 */ /* 0x000fe8000c101b08 */
        /* <DEDUP_REMOVED lines=8> */
.L_x_251:
[----:B------:R-:W1:Y:S01]  /*1b50*/  LDCU.64 UR4, c[0x0][0x3b0] ;  /* 0x00007600ff0477ac */ /* 0x000e620008000a00 */
[----:B------:R-:W-:Y:S02]  /*1b60*/  IMAD R9, R9, -0xa80, R2 ;  /* 0xfffff58009097824 */ /* 0x000fe400078e0202 */
[C---:B0--3--:R-:W-:Y:S02]  /*1b70*/  VIADD R4, R0.reuse, 0x40 ;  /* 0x0000004000047836 */ /* 0x049fe40000000000 */
[C---:B------:R-:W-:Y:S01]  /*1b80*/  VIADD R2, R0.reuse, 0x20 ;  /* 0x0000002000027836 */ /* 0x040fe20000000000 */
[CC--:B------:R-:W-:Y:S01]  /*1b90*/  ISETP.GE.AND P5, PT, R0.reuse, R9.reuse, PT ;  /* 0x000000090000720c */ /* 0x0c0fe20003fa6270 */
[----:B------:R-:W-:Y:S01]  /*1ba0*/  VIADD R8, R0, 0x80 ;  /* 0x0000008000087836 */ /* 0x000fe20000000000 */
[-C--:B------:R-:W-:Y:S01]  /*1bb0*/  ISETP.GE.AND P3, PT, R4, R9.reuse, PT ;  /* 0x000000090400720c */ /* 0x080fe20003f66270 */
[----:B------:R-:W-:Y:S01]  /*1bc0*/  VIADD R4, R0, 0x60 ;  /* 0x0000006000047836 */ /* 0x000fe20000000000 */
[-C--:B------:R-:W-:Y:S01]  /*1bd0*/  ISETP.GE.AND P4, PT, R2, R9.reuse, PT ;  /* 0x000000090200720c */ /* 0x080fe20003f86270 */
[----:B------:R-:W-:Y:S01]  /*1be0*/  VIADD R24, R0, 0xa0 ;  /* 0x000000a000187836 */ /* 0x000fe20000000000 */
[-C--:B------:R-:W-:Y:S01]  /*1bf0*/  ISETP.GE.AND P1, PT, R8, R9.reuse, PT ;  /* 0x000000090800720c */ /* 0x080fe20003f26270 */
[----:B------:R-:W-:Y:S01]  /*1c00*/  VIADD R0, R0, 0xc0 ;  /* 0x000000c000007836 */ /* 0x000fe20000000000 */
[----:B------:R-:W-:-:S02]  /*1c10*/  ISETP.GE.AND P2, PT, R4, R9, PT ;  /* 0x000000090400720c */ /* 0x000fc40003f46270 */
[----:B------:R-:W-:Y:S02]  /*1c20*/  ISETP.GE.AND P0, PT, R24, R9, PT ;  /* 0x000000091800720c */ /* 0x000fe40003f06270 */
[----:B-1----:R-:W-:-:S04]  /*1c30*/  LEA R2, P6, R3, UR4, 0x4 ;  /* 0x0000000403027c11 */ /* 0x002fc8000f8c20ff */
[----:B------:R-:W-:Y:S02]  /*1c40*/  LEA.HI.X R3, R3, UR5, R6, 0x4, P6 ;  /* 0x0000000503037c11 */ /* 0x000fe4000b0f2406 */
[----:B------:R-:W-:-:S03]  /*1c50*/  ISETP.GE.AND P6, PT, R0, R9, PT ;  /* 0x000000090000720c */ /* 0x000fc60003fc6270 */
[----:B-----5:R0:W-:Y:S04]  /*1c60*/  @!P5 STG.E desc[UR8][R2.64], R7 ;  /* 0x000000070200d986 */ /* 0x0201e8000c101908 */
[----:B------:R0:W-:Y:S04]  /*1c70*/  @!P5 STG.E.64 desc[UR8][R2.64+0x8], R10 ;  /* 0x0000080a0200d986 */ /* 0x0001e8000c101b08 */
[----:B------:R0:W-:Y:S04]  /*1c80*/  @!P4 STG.E.64 desc[UR8][R2.64+0x208], R22 ;  /* 0x000208160200c986 */ /* 0x0001e8000c101b08 */
[----:B------:R0:W-:Y:S04]  /*1c90*/  @!P3 STG.E.64 desc[UR8][R2.64+0x408], R20 ;  /* 0x000408140200b986 */ /* 0x0001e8000c101b08 */
[----:B------:R0:W-:Y:S04]  /*1ca0*/  @!P2 STG.E.64 desc[UR8][R2.64+0x608], R18 ;  /* 0x000608120200a986 */ /* 0x0001e8000c101b08 */
[----:B------:R0:W-:Y:S04]  /*1cb0*/  @!P1 STG.E.64 desc[UR8][R2.64+0x808], R16 ;  /* 0x0008081002009986 */ /* 0x0001e8000c101b08 */
[----:B------:R0:W-:Y:S04]  /*1cc0*/  @!P0 STG.E.64 desc[UR8][R2.64+0xa08], R14 ;  /* 0x000a080e02008986 */ /* 0x0001e8000c101b08 */
[----:B------:R0:W-:Y:S04]  /*1cd0*/  @!P4 STG.E desc[UR8][R2.64+0x200], R25 ;  /* 0x000200190200c986 */ /* 0x0001e8000c101908 */
[----:B------:R0:W-:Y:S04]  /*1ce0*/  @!P3 STG.E desc[UR8][R2.64+0x400], R27 ;  /* 0x0004001b0200b986 */ /* 0x0001e8000c101908 */
[----:B------:R0:W-:Y:S04]  /*1cf0*/  @!P2 STG.E desc[UR8][R2.64+0x600], R29 ;  /* 0x0006001d0200a986 */ /* 0x0001e8000c101908 */
[----:B------:R0:W-:Y:S04]  /*1d00*/  @!P1 STG.E desc[UR8][R2.64+0x800], R31 ;  /* 0x0008001f02009986 */ /* 0x0001e8000c101908 */
[----:B------:R0:W-:Y:S01]  /*1d10*/  @!P0 STG.E desc[UR8][R2.64+0xa00], R33 ;  /* 0x000a002102008986 */ /* 0x0001e2000c101908 */
[----:B------:R-:W-:Y:S05]  /*1d20*/  @P6 EXIT ;  /* 0x000000000000694d */ /* 0x000fea0003800000 */
[----:B------:R-:W-:Y:S04]  /*1d30*/  STG.E.64 desc[UR8][R2.64+0xc08], R12 ;  /* 0x000c080c02007986 */ /* 0x000fe8000c101b08 */
[----:B------:R-:W-:Y:S01]  /*1d40*/  STG.E desc[UR8][R2.64+0xc00], R35 ;  /* 0x000c002302007986 */ /* 0x000fe2000c101908 */
[----:B------:R-:W-:Y:S05]  /*1d50*/  EXIT ;  /* 0x000000000000794d */ /* 0x000fea0003800000 */
.L_x_238:
        /* <DEDUP_REMOVED lines=19> */
[----:B------:R-:W-:Y:S04]  /*1e90*/  LDS R34, [R29+0x3434] ;  /* 0x003434001d227984 */ /* 0x000fe80000000800 */
[----:B------:R-:W1:Y:S04]  /*1ea0*/  LDS R31, [R29+0x3438] ;  /* 0x003438001d1f7984 */ /* 0x000e680000000800 */
[----:B0-----:R-:W0:Y:S01]  /*1eb0*/  LDS R40, [R29+0x343c] ;  /* 0x00343c001d287984 */ /* 0x001e220000000800 */
[----:B--2---:R-:W-:-:S04]  /*1ec0*/  IADD3 R42, PT, PT, R36, R41, R38 ;  /* 0x00000029242a7210 */ /* 0x004fc80007ffe026 */
[----:B---3--:R-:W-:-:S04]  /*1ed0*/  IADD3 R42, PT, PT, R30, R42, R35 ;  /* 0x0000002a1e2a7210 */ /* 0x008fc80007ffe023 */
[----:B----4-:R-:W-:-:S04]  /*1ee0*/  IADD3 R42, PT, PT, R32, R42, R33 ;  /* 0x0000002a202a7210 */ /* 0x010fc80007ffe021 */
[----:B-----5:R-:W-:-:S04]  /*1ef0*/  IADD3 R42, PT, PT, R37, R42, R10 ;  /* 0x0000002a252a7210 */ /* 0x020fc80007ffe00a */
[----:B-1----:R-:W-:-:S05]  /*1f00*/  IADD3 R43, PT, PT, R31, R42, R34 ;  /* 0x0000002a1f2b7210 */ /* 0x002fca0007ffe022 */
        /* <DEDUP_REMOVED lines=11> */
.L_x_316:
        /* <DEDUP_REMOVED lines=25> */
.L_x_252:
[----:B------:R-:W-:Y:S05]  /*2150*/  WARPSYNC.ALL ;  /* 0x0000000000007948 */ /* 0x000fea0003800000 */
[----:B------:R-:W-:Y:S01]  /*2160*/  BAR.SYNC.DEFER_BLOCKING 0x0 ;  /* 0x0000000000007b1d */ /* 0x000fe20000010000 */
[----:B------:R-:W-:-:S05]  /*2170*/  ISETP.NE.AND P0, PT, R39, RZ, PT ;  /* 0x000000ff2700720c */ /* 0x000fca0003f05270 */
[----:B------:R-:W-:Y:S01]  /*2180*/  BSSY.RECONVERGENT B0, `(.L_x_254) ;  /* 0x0000027000007945 */ /* 0x000fe20003800200 */
[----:B-1----:R-:W1:Y:S07]  /*2190*/  LDS R11, [R11+0x3410] ;  /* 0x003410000b0b7984 */ /* 0x002e6e0000000800 */
[----:B------:R-:W-:Y:S05]  /*21a0*/  @P0 BRA `(.L_x_255) ;  /* 0x0000000000900947 */ /* 0x000fea0003800000 */
[----:B--2---:R-:W1:Y:S04]  /*21b0*/  LDS R10, [R7] ;  /* 0x00000000070a7984 */ /* 0x004e680000000800 */
[----:B------:R-:W2:Y:S04]  /*21c0*/  LDS R30, [R7+0x400] ;  /* 0x00040000071e7984 */ /* 0x000ea80000000800 */
[----:B------:R-:W3:Y:S04]  /*21d0*/  LDS R32, [R7+0x800] ;  /* 0x0008000007207984 */ /* 0x000ee80000000800 */
[----:B------:R-:W4:Y:S04]  /*21e0*/  LDS R34, [R7+0xc00] ;  /* 0x000c000007227984 */ /* 0x000f280000000800 */
[----:B------:R-:W5:Y:S04]  /*21f0*/  LDS R36, [R7+0x1000] ;  /* 0x0010000007247984 */ /* 0x000f680000000800 */
[----:B------:R-:W5:Y:S04]  /*2200*/  LDS R38, [R7+0x1400] ;  /* 0x0014000007267984 */ /* 0x000f680000000800 */
[----:B0-----:R-:W0:Y:S04]  /*2210*/  LDS R40, [R7+0x1800] ;  /* 0x0018000007287984 */ /* 0x001e280000000800 */
[----:B------:R-:W0:Y:S04]  /*2220*/  LDS R42, [R7+0x1c00] ;  /* 0x001c0000072a7984 */ /* 0x000e280000000800 */
[----:B------:R-:W0:Y:S04]  /*2230*/  LDS R44, [R7+0x2000] ;  /* 0x00200000072c7984 */ /* 0x000e280000000800 */
[----:B------:R-:W0:Y:S04]  /*2240*/  LDS R46, [R7+0x2400] ;  /* 0x00240000072e7984 */ /* 0x000e280000000800 */
[----:B------:R-:W0:Y:S01]  /*2250*/  LDS R48, [R7+0x2800] ;  /* 0x0028000007307984 */ /* 0x000e220000000800 */
[----:B-1----:R-:W-:-:S03]  /*2260*/  IMAD.IADD R10, R11, 0x1, R10 ;  /* 0x000000010b0a7824 */ /* 0x002fc600078e020a */
[----:B------:R-:W1:Y:S01]  /*2270*/  LDS R50, [R7+0x2c00] ;  /* 0x002c000007327984 */ /* 0x000e620000000800 */
[C---:B--2---:R-:W-:Y:S02]  /*2280*/  IMAD.IADD R30, R11.reuse, 0x1, R30 ;  /* 0x000000010b1e7824 */ /* 0x044fe400078e021e */
[C---:B---3--:R-:W-:Y:S01]  /*2290*/  IMAD.IADD R32, R11.reuse, 0x1, R32 ;  /* 0x000000010b207824 */ /* 0x048fe200078e0220 */
[----:B------:R3:W-:Y:S01]  /*22a0*/  STS [R7], R10 ;  /* 0x0000000a07007388 */ /* 0x0007e20000000800 */
[----:B----4-:R-:W-:-:S03]  /*22b0*/  IMAD.IADD R34, R11, 0x1, R34 ;  /* 0x000000010b227824 */ /* 0x010fc600078e0222 */
[----:B------:R3:W-:Y:S01]  /*22c0*/  STS [R7+0x400], R30 ;  /* 0x0004001e07007388 */ /* 0x0007e20000000800 */
[----:B-----5:R-:W-:-:S03]  /*22d0*/  IMAD.IADD R36, R11, 0x1, R36 ;  /* 0x000000010b247824 */ /* 0x020fc600078e0224 */
[----:B------:R3:W-:Y:S01]  /*22e0*/  STS [R7+0x800], R32 ;  /* 0x0008002007007388 */ /* 0x0007e20000000800 */
[----:B------:R-:W-:-:S03]  /*22f0*/  IMAD.IADD R38, R11, 0x1, R38 ;  /* 0x000000010b267824 */ /* 0x000fc600078e0226 */
[----:B------:R3:W-:Y:S01]  /*2300*/  STS [R7+0xc00], R34 ;  /* 0x000c002207007388 */ /* 0x0007e20000000800 */
[----:B0-----:R-:W-:-:S03]  /*2310*/  IMAD.IADD R40, R11, 0x1, R40 ;  /* 0x000000010b287824 */ /* 0x001fc600078e0228 */
        /* <DEDUP_REMOVED lines=9> */
[----:B-1----:R-:W-:-:S03]  /*23b0*/  IMAD.IADD R50, R11, 0x1, R50 ;  /* 0x000000010b327824 */ /* 0x002fc600078e0232 */
[----:B------:R3:W-:Y:S04]  /*23c0*/  STS [R7+0x2400], R46 ;  /* 0x0024002e07007388 */ /* 0x0007e80000000800 */
[----:B------:R3:W-:Y:S04]  /*23d0*/  STS [R7+0x2800], R48 ;  /* 0x0028003007007388 */ /* 0x0007e80000000800 */
[----:B------:R3:W-:Y:S02]  /*23e0*/  STS [R7+0x2c00], R50 ;  /* 0x002c003207007388 */ /* 0x0007e40000000800 */
.L_x_255:
[----:B------:R-:W-:Y:S05]  /*23f0*/  BSYNC.RECONVERGENT B0 ;  /* 0x0000000000007941 */ /* 0x000fea0003800200 */
.L_x_254:
[----:B------:R-:W-:Y:S01]  /*2400*/  BAR.SYNC.DEFER_BLOCKING 0x0 ;  /* 0x0000000000007b1d */ /* 0x000fe20000010000 */
[----:B------:R-:W-:-:S05]  /*2410*/  R2P PR, R21, 0x7f ;  /* 0x0000007f15007804 */ /* 0x000fca0000000000 */
[----:B------:R-:W-:Y:S08]  /*2420*/  BSSY.RECONVERGENT B0, `(.L_x_256) ;  /* 0x0000022000007945 */ /* 0x000ff00003800200 */
[----:B--23--:R-:W-:Y:S02]  /*2430*/  VOTE.ANY R10, PT, P0 ;  /* 0x00000000000a7806 */ /* 0x00cfe400000e0100 */
        /* <DEDUP_REMOVED lines=13> */
[----:B------:R-:W-:Y:S02]  /*2510*/  LOP3.LUT R10, R29, R10, RZ, 0xc0, !PT ;  /* 0x0000000a1d0a7212 */ /* 0x000fe400078ec0ff */
[----:B------:R-:W-:Y:S02]  /*2520*/  LOP3.LUT P0, RZ, R21, 0x80, RZ, 0xc0, !PT ;  /* 0x0000008015ff7812 */ /* 0x000fe4000780c0ff */
[----:B------:R-:W-:Y:S02]  /*2530*/  @!P5 LOP3.LUT R31, RZ, R31, RZ, 0x33, !PT ;  /* 0x0000001fff1fd212 */ /* 0x000fe400078e33ff */
[----:B------:R-:W-:Y:S02]  /*2540*/  VOTE.ANY R30, PT, P6 ;  /* 0x00000000001e7806 */ /* 0x000fe400030e0100 */
[----:B------:R-:W-:Y:S02]  /*2550*/  LOP3.LUT R31, R31, R10, RZ, 0xc0, !PT ;  /* 0x0000000a1f1f7212 */ /* 0x000fe400078ec0ff */
[----:B------:R-:W2:Y:S01]  /*2560*/  S2R R10, SR_LEMASK ;  /* 0x00000000000a7919 */ /* 0x000ea20000003a00 */
[----:B------:R-:W-:-:S04]  /*2570*/  @!P6 LOP3.LUT R30, RZ, R30, RZ, 0x33, !PT ;  /* 0x0000001eff1ee212 */ /* 0x000fc800078e33ff */
[----:B------:R-:W-:Y:S02]  /*2580*/  VOTE.ANY R32, PT, P0 ;  /* 0x0000000000207806 */ /* 0x000fe400000e0100 */
[----:B------:R-:W-:Y:S01]  /*2590*/  LOP3.LUT R31, R30, R31, RZ, 0xc0, !PT ;  /* 0x0000001f1e1f7212 */ /* 0x000fe200078ec0ff */
[----:B------:R-:W-:Y:S01]  /*25a0*/  IMAD.MOV.U32 R30, RZ, RZ, RZ ;  /* 0x000000ffff1e7224 */ /* 0x000fe200078e00ff */
[----:B------:R-:W-:-:S04]  /*25b0*/  @!P0 LOP3.LUT R32, RZ, R32, RZ, 0x33, !PT ;  /* 0x00000020ff208212 */ /* 0x000fc800078e33ff */
[----:B------:R-:W-:-:S04]  /*25c0*/  LOP3.LUT R31, R32, R31, RZ, 0xc0, !PT ;  /* 0x0000001f201f7212 */ /* 0x000fc800078ec0ff */
[----:B------:R-:W3:Y:S01]  /*25d0*/  FLO.U32 R35, R31 ;  /* 0x0000001f00237300 */ /* 0x000ee200000e0000 */
[----:B--2---:R-:W-:Y:S02]  /*25e0*/  LOP3.LUT R29, R10, R31, RZ, 0xc0, !PT ;  /* 0x0000001f0a1d7212 */ /* 0x004fe400078ec0ff */
[----:B---3--:R-:W-:-:S05]  /*25f0*/  ISETP.NE.AND P0, PT, R28, R35, PT ;  /* 0x000000231c00720c */ /* 0x008fca0003f05270 */
[----:B------:R-:W2:Y:S08]  /*2600*/  POPC R29, R29 ;  /* 0x0000001d001d7309 */ /* 0x000eb00000000000 */
[----:B------:R-:W-:Y:S05]  /*2610*/  @P0 BRA `(.L_x_257) ;  /* 0x0000000000080947 */ /* 0x000fea0003800000 */
[----:B------:R-:W-:-:S06]  /*2620*/  IMAD R30, R21, 0x4, R27 ;  /* 0x00000004151e7824 */ /* 0x000fcc00078e021b */
[----:B--2---:R3:W4:Y:S02]  /*2630*/  ATOMS.ADD R30, [R30], R29 ;  /* 0x0000001d1e1e738c */ /* 0x0047240000000000 */
.L_x_257:
[----:B------:R-:W-:Y:S05]  /*2640*/  BSYNC.RECONVERGENT B0 ;  /* 0x0000000000007941 */ /* 0x000fea0003800200 */
.L_x_256:
[----:B------:R-:W-:Y:S01]  /*2650*/  R2P PR, R26, 0x7f ;  /* 0x0000007f1a007804 */ /* 0x000fe20000000000 */
[----:B----4-:R4:W0:Y:S01]  /*2660*/  SHFL.IDX PT, R30, R30, R35, 0x1f ;  /* 0x00001f231e1e7589 */ /* 0x01082200000e0000 */
[----:B------:R-:W-:Y:S11]  /*2670*/  BSSY.RECONVERGENT B0, `(.L_x_258) ;  /* 0x0000021000007945 */ /* 0x000ff60003800200 */
[----:B------:R-:W-:-:S02]  /*2680*/  VOTE.ANY R21, PT, P0 ;  /* 0x0000000000157806 */ /* 0x000fc400000e0100 */
[----:B------:R-:W-:Y:S02]  /*2690*/  VOTE.ANY R32, PT, P1 ;  /* 0x0000000000207806 */ /* 0x000fe400008e0100 */
[----:B------:R-:W-:Y:S02]  /*26a0*/  @!P0 LOP3.LUT R21, RZ, R21, RZ, 0x33, !PT ;  /* 0x00000015ff158212 */ /* 0x000fe400078e33ff */
[----:B------:R-:W-:Y:S02]  /*26b0*/  VOTE.ANY R34, PT, P2 ;  /* 0x0000000000227806 */ /* 0x000fe400010e0100 */
[----:B------:R-:W-:Y:S02]  /*26c0*/  @!P1 LOP3.LUT R32, RZ, R32, RZ, 0x33, !PT ;  /* 0x00000020ff209212 */ /* 0x000fe400078e33ff */
[----:B------:R-:W-:Y:S02]  /*26d0*/  @!P2 LOP3.LUT R34, RZ, R34, RZ, 0x33, !PT ;  /* 0x00000022ff22a212 */ /* 0x000fe400078e33ff */
[----:B------:R-:W-:-:S02]  /*26e0*/  LOP3.LUT R21, R32, R21, RZ, 0xc0, !PT ;  /* 0x0000001520157212 */ /* 0x000fc400078ec0ff */
[----:B------:R-:W-:Y:S02]  /*26f0*/  VOTE.ANY R32, PT, P3 ;  /* 0x0000000000207806 */ /* 0x000fe400018e0100 */
[----:B------:R-:W-:Y:S02]  /*2700*/  LOP3.LUT R21, R34, R21, RZ, 0xc0, !PT ;  /* 0x0000001522157212 */ /* 0x000fe400078ec0ff */
[----:B------:R-:W-:Y:S02]  /*2710*/  LOP3.LUT P0, RZ, R26, 0x80, RZ, 0xc0, !PT ;  /* 0x000000801aff7812 */ /* 0x000fe4000780c0ff */
[----:B------:R-:W-:Y:S02]  /*2720*/  VOTE.ANY R34, PT, P4 ;  /* 0x0000000000227806 */ /* 0x000fe400020e0100 */
[----:B------:R-:W-:Y:S02]  /*2730*/  @!P3 LOP3.LUT R32, RZ, R32, RZ, 0x33, !PT ;  /* 0x00000020ff20b212 */ /* 0x000fe400078e33ff */
[----:B------:R-:W-:-:S02]  /*2740*/  @!P4 LOP3.LUT R34, RZ, R34, RZ, 0x33, !PT ;  /* 0x00000022ff22c212 */ /* 0x000fc400078e33ff */
[----:B------:R-:W-:Y:S02]  /*2750*/  LOP3.LUT R21, R32, R21, RZ, 0xc0, !PT ;  /* 0x0000001520157212 */ /* 0x000fe400078ec0ff */
[----:B------:R-:W-:Y:S02]  /*2760*/  VOTE.ANY R32, PT, P5 ;  /* 0x0000000000207806 */ /* 0x000fe400028e0100 */
[----:B------:R-:W-:Y:S02]  /*2770*/  LOP3.LUT R21, R34, R21, RZ, 0xc0, !PT ;  /* 0x0000001522157212 */ /* 0x000fe400078ec0ff */
[----:B------:R-:W-:Y:S02]  /*2780*/  VOTE.ANY R34, PT, P6 ;  /* 0x0000000000227806 */ /* 0x000fe400030e0100 */
[----:B------:R-:W-:Y:S02]  /*2790*/  @!P5 LOP3.LUT R32, RZ, R32, RZ, 0x33, !PT ;  /* 0x00000020ff20d212 */ /* 0x000fe400078e33ff */
[----:B------:R-:W-:-:S02]  /*27a0*/  VOTE.ANY R36, PT, P0 ;  /* 0x0000000000247806 */ /* 0x000fc400000e0100 */
[----:B------:R-:W-:Y:S02]  /*27b0*/  @!P6 LOP3.LUT R34, RZ, R34, RZ, 0x33, !PT ;  /* 0x00000022ff22e212 */ /* 0x000fe400078e33ff */
[----:B------:R-:W-:Y:S02]  /*27c0*/  LOP3.LUT R21, R32, R21, RZ, 0xc0, !PT ;  /* 0x0000001520157212 */ /* 0x000fe400078ec0ff */
[----:B------:R-:W-:Y:S02]  /*27d0*/  @!P0 LOP3.LUT R36, RZ, R36, RZ, 0x33, !PT ;  /* 0x00000024ff248212 */ /* 0x000fe400078e33ff */
[----:B------:R-:W-:Y:S01]  /*27e0*/  LOP3.LUT R21, R34, R21, RZ, 0xc0, !PT ;  /* 0x0000001522157212 */ /* 0x000fe200078ec0ff */
[----:B------:R-:W-:-:S03]  /*27f0*/  IMAD.MOV.U32 R34, RZ, RZ, RZ ;  /* 0x000000ffff227224 */ /* 0x000fc600078e00ff */
[----:B------:R-:W-:-:S04]  /*2800*/  LOP3.LUT R33, R36, R21, RZ, 0xc0, !PT ;  /* 0x0000001524217212 */ /* 0x000fc800078ec0ff */
[----:B------:R-:W5:Y:S01]  /*2810*/  FLO.U32 R31, R33 ;  /* 0x00000021001f7300 */ /* 0x000f6200000e0000 */
[----:B------:R-:W-:-:S07]  /*2820*/  LOP3.LUT R21, R10, R33, RZ, 0xc0, !PT ;  /* 0x000000210a157212 */ /* 0x000fce00078ec0ff */
[----:B------:R-:W0:Y:S01]  /*2830*/  POPC R21, R21 ;  /* 0x0000001500157309 */ /* 0x000e220000000000 */
[----:B-----5:R-:W-:-:S13]  /*2840*/  ISETP.NE.AND P0, PT, R28, R31, PT ;  /* 0x0000001f1c00720c */ /* 0x020fda0003f05270 */
[----:B0---4-:R-:W-:Y:S05]  /*2850*/  @P0 BRA `(.L_x_259) ;  /* 0x0000000000080947 */ /* 0x011fea0003800000 */
[----:B------:R-:W-:-:S05]  /*2860*/  IMAD R26, R26, 0x4, R27 ;  /* 0x000000041a1a7824 */ /* 0x000fca00078e021b */
[----:B------:R0:W4:Y:S02]  /*2870*/  ATOMS.ADD R34, [R26], R21 ;  /* 0x000000151a22738c */ /* 0x0001240000000000 */
.L_x_259:
[----:B------:R-:W-:Y:S05]  /*2880*/  BSYNC.RECONVERGENT B0 ;  /* 0x0000000000007941 */ /* 0x000fea0003800200 */
.L_x_258:
[----:B------:R-:W-:Y:S01]  /*2890*/  R2P PR, R25, 0x7f ;  /* 0x0000007f19007804 */ /* 0x000fe20000000000 */
[----:B------:R-:W-:Y:S01]  /*28a0*/  BSSY.RECONVERGENT B0, `(.L_x_260) ;  /* 0x0000022000007945 */ /* 0x000fe20003800200 */
[----:B------:R-:W-:-:S11]  /*28b0*/  IMAD.MOV.U32 R36, RZ, RZ, RZ ;  /* 0x000000ffff247224 */ /* 0x000fd600078e00ff */
[----:B0-----:R-:W-:Y:S02]  /*28c0*/  VOTE.ANY R26, PT, P0 ;  /* 0x00000000001a7806 */ /* 0x001fe400000e0100 */
        /* <DEDUP_REMOVED lines=23> */
[----:B----4-:R0:W4:Y:S02]  /*2a40*/  SHFL.IDX PT, R26, R34, R31, 0x1f ;  /* 0x00001f1f221a7589 */ /* 0x01012400000e0000 */
[----:B------:R-:W5:Y:S01]  /*2a50*/  FLO.U32 R33, R37 ;  /* 0x0000002500217300 */ /* 0x000f6200000e0000 */
[----:B------:R-:W-:-:S07]  /*2a60*/  LOP3.LUT R32, R10, R37, RZ, 0xc0, !PT ;  /* 0x000000250a207212 */ /* 0x000fce00078ec0ff */
[----:B------:R-:W0:Y:S01]  /*2a70*/  POPC R32, R32 ;  /* 0x0000002000207309 */ /* 0x000e220000000000 */
[----:B-----5:R-:W-:-:S13]  /*2a80*/  ISETP.NE.AND P0, PT, R28, R33, PT ;  /* 0x000000211c00720c */ /* 0x020fda0003f05270 */
[----:B0---4-:R-:W-:Y:S05]  /*2a90*/  @P0 BRA `(.L_x_261) ;  /* 0x0000000000080947 */ /* 0x011fea0003800000 */
[----:B------:R-:W-:-:S05]  /*2aa0*/  IMAD R25, R25, 0x4, R27 ;  /* 0x0000000419197824 */ /* 0x000fca00078e021b */
[----:B------:R0:W4:Y:S02]  /*2ab0*/  ATOMS.ADD R36, [R25], R32 ;  /* 0x000000201924738c */ /* 0x0001240000000000 */
.L_x_261:
[----:B------:R-:W-:Y:S05]  /*2ac0*/  BSYNC.RECONVERGENT B0 ;  /* 0x0000000000007941 */ /* 0x000fea0003800200 */
.L_x_260:
[----:B------:R-:W-:Y:S01]  /*2ad0*/  R2P PR, R24, 0x7f ;  /* 0x0000007f18007804 */ /* 0x000fe20000000000 */
[----:B----4-:R4:W1:Y:S01]  /*2ae0*/  SHFL.IDX PT, R33, R36, R33, 0x1f ;  /* 0x00001f2124217589 */ /* 0x01086200000e0000 */
[----:B------:R-:W-:Y:S11]  /*2af0*/  BSSY.RECONVERGENT B0, `(.L_x_262) ;  /* 0x0000021000007945 */ /* 0x000ff60003800200 */
[----:B0-----:R-:W-:-:S02]  /*2b00*/  VOTE.ANY R25, PT, P0 ;  /* 0x0000000000197806 */ /* 0x001fc400000e0100 */
        /* <DEDUP_REMOVED lines=19> */
[----:B------:R-:W-:Y:S01]  /*2c40*/  LOP3.LUT R25, R34, R25, RZ, 0xc0, !PT ;  /* 0x0000001922197212 */ /* 0x000fe200078ec0ff */
[----:B------:R-:W-:Y:S01]  /*2c50*/  IMAD.MOV.U32 R34, RZ, RZ, RZ ;  /* 0x000000ffff227224 */ /* 0x000fe200078e00ff */
[----:B------:R-:W-:Y:S02]  /*2c60*/  @!P0 LOP3.LUT R40, RZ, R40, RZ, 0x33, !PT ;  /* 0x00000028ff288212 */ /* 0x000fe400078e33ff */
[----:B------:R-:W-:-:S04]  /*2c70*/  LOP3.LUT R25, R38, R25, RZ, 0xc0, !PT ;  /* 0x0000001926197212 */ /* 0x000fc800078ec0ff */
[----:B------:R-:W-:-:S04]  /*2c80*/  LOP3.LUT R35, R40, R25, RZ, 0xc0, !PT ;  /* 0x0000001928237212 */ /* 0x000fc800078ec0ff */
[----:B------:R-:W0:Y:S01]  /*2c90*/  FLO.U32 R31, R35 ;  /* 0x00000023001f7300 */ /* 0x000e2200000e0000 */
[----:B------:R-:W-:-:S07]  /*2ca0*/  LOP3.LUT R25, R10, R35, RZ, 0xc0, !PT ;  /* 0x000000230a197212 */ /* 0x000fce00078ec0ff */
[----:B------:R-:W1:Y:S01]  /*2cb0*/  POPC R25, R25 ;  /* 0x0000001900197309 */ /* 0x000e620000000000 */
[----:B0-----:R-:W-:-:S13]  /*2cc0*/  ISETP.NE.AND P0, PT, R28, R31, PT ;  /* 0x0000001f1c00720c */ /* 0x001fda0003f05270 */
[----:B-1--4-:R-:W-:Y:S05]  /*2cd0*/  @P0 BRA `(.L_x_263) ;  /* 0x0000000000080947 */ /* 0x012fea0003800000 */
[----:B------:R-:W-:-:S05]  /*2ce0*/  IMAD R24, R24, 0x4, R27 ;  /* 0x0000000418187824 */ /* 0x000fca00078e021b */
[----:B------:R0:W1:Y:S02]  /*2cf0*/  ATOMS.ADD R34, [R24], R25 ;  /* 0x000000191822738c */ /* 0x0000640000000000 */
.L_x_263:
[----:B------:R-:W-:Y:S05]  /*2d00*/  BSYNC.RECONVERGENT B0 ;  /* 0x0000000000007941 */ /* 0x000fea0003800200 */
.L_x_262:
[----:B------:R-:W-:Y:S01]  /*2d10*/  R2P PR, R23, 0x7f ;  /* 0x0000007f17007804 */ /* 0x000fe20000000000 */
[----:B-1----:R1:W4:Y:S01]  /*2d20*/  SHFL.IDX PT, R34, R34, R31, 0x1f ;  /* 0x00001f1f22227589 */ /* 0x00232200000e0000 */
        /* <DEDUP_REMOVED lines=23> */
[----:B------:R-:W-:-:S04]  /*2ea0*/  LOP3.LUT R24, R37, R24, RZ, 0xc0, !PT ;  /* 0x0000001825187212 */ /* 0x000fc800078ec0ff */
[----:B------:R-:W-:Y:S01]  /*2eb0*/  LOP3.LUT R41, R41, R24, RZ, 0xc0, !PT ;  /* 0x0000001829297212 */ /* 0x000fe200078ec0ff */
[----:B------:R-:W-:-:S03]  /*2ec0*/  IMAD.MOV.U32 R24, RZ, RZ, RZ ;  /* 0x000000ffff187224 */ /* 0x000fc600078e00ff */
[----:B------:R-:W0:Y:S01]  /*2ed0*/  FLO.U32 R37, R41 ;  /* 0x0000002900257300 */ /* 0x000e2200000e0000 */
[----:B------:R-:W-:-:S07]  /*2ee0*/  LOP3.LUT R35, R10, R41, RZ, 0xc0, !PT ;  /* 0x000000290a237212 */ /* 0x000fce00078ec0ff */
[----:B------:R-:W1:Y:S01]  /*2ef0*/  POPC R35, R35 ;  /* 0x0000002300237309 */ /* 0x000e620000000000 */
[----:B0-----:R-:W-:-:S13]  /*2f00*/  ISETP.NE.AND P0, PT, R28, R37, PT ;  /* 0x000000251c00720c */ /* 0x001fda0003f05270 */
[----:B-1--4-:R-:W-:Y:S05]  /*2f10*/  @P0 BRA `(.L_x_265) ;  /* 0x0000000000080947 */ /* 0x012fea0003800000 */
[----:B------:R-:W-:-:S06]  /*2f20*/  IMAD R24, R23, 0x4, R27 ;  /* 0x0000000417187824 */ /* 0x000fcc00078e021b */
[----:B------:R0:W1:Y:S02]  /*2f30*/  ATOMS.ADD R24, [R24], R35 ;  /* 0x000000231818738c */ /* 0x0000640000000000 */
.L_x_265:
[----:B------:R-:W-:Y:S05]  /*2f40*/  BSYNC.RECONVERGENT B0 ;  /* 0x0000000000007941 */ /* 0x000fea0003800200 */
.L_x_264:
[----:B------:R-:W-:Y:S01]  /*2f50*/  R2P PR, R22, 0x7f ;  /* 0x0000007f16007804 */ /* 0x000fe20000000000 */
[----:B------:R-:W-:-:S12]  /*2f60*/  BSSY.RECONVERGENT B0, `(.L_x_266) ;  /* 0x0000022000007945 */ /* 0x000fd80003800200 */
        /* <DEDUP_REMOVED lines=22> */
[----:B------:R-:W-:Y:S02]  /*30d0*/  LOP3.LUT R23, R38, R23, RZ, 0xc0, !PT ;  /* 0x0000001726177212 */ /* 0x000fe400078ec0ff */
[----:B-1----:R1:W4:Y:S02]  /*30e0*/  SHFL.IDX PT, R38, R24, R37, 0x1f ;  /* 0x00001f2518267589 */ /* 0x00232400000e0000 */
[----:B------:R-:W-:Y:S01]  /*30f0*/  LOP3.LUT R31, R40, R23, RZ, 0xc0, !PT ;  /* 0x00000017281f7212 */ /* 0x000fe200078ec0ff */
[----:B------:R-:W-:-:S03]  /*3100*/  IMAD.MOV.U32 R40, RZ, RZ, RZ ;  /* 0x000000ffff287224 */ /* 0x000fc600078e00ff */
[----:B------:R-:W5:Y:S01]  /*3110*/  FLO.U32 R23, R31 ;  /* 0x0000001f00177300 */ /* 0x000f6200000e0000 */
[----:B------:R-:W-:-:S07]  /*3120*/  LOP3.LUT R36, R10, R31, RZ, 0xc0, !PT ;  /* 0x0000001f0a247212 */ /* 0x000fce00078ec0ff */
[----:B------:R-:W0:Y:S01]  /*3130*/  POPC R36, R36 ;  /* 0x0000002400247309 */ /* 0x000e220000000000 */
[----:B-----5:R-:W-:-:S13]  /*3140*/  ISETP.NE.AND P0, PT, R28, R23, PT ;  /* 0x000000171c00720c */ /* 0x020fda0003f05270 */
[----:B01--4-:R-:W-:Y:S05]  /*3150*/  @P0 BRA `(.L_x_267) ;  /* 0x0000000000080947 */ /* 0x013fea0003800000 */
[----:B------:R-:W-:-:S05]  /*3160*/  IMAD R31, R22, 0x4, R27 ;  /* 0x00000004161f7824 */ /* 0x000fca00078e021b */
[----:B------:R0:W1:Y:S02]  /*3170*/  ATOMS.ADD R40, [R31], R36 ;  /* 0x000000241f28738c */ /* 0x0000640000000000 */
.L_x_267:
[----:B------:R-:W-:Y:S05]  /*3180*/  BSYNC.RECONVERGENT B0 ;  /* 0x0000000000007941 */ /* 0x000fea0003800200 */
.L_x_266:
[----:B------:R-:W-:Y:S01]  /*3190*/  R2P PR, R20, 0x7f ;  /* 0x0000007f14007804 */ /* 0x000fe20000000000 */
[----:B-1----:R1:W4:Y:S01]  /*31a0*/  SHFL.IDX PT, R23, R40, R23, 0x1f ;  /* 0x00001f1728177589 */ /* 0x00232200000e0000 */
[----:B------:R-:W-:Y:S11]  /*31b0*/  BSSY.RECONVERGENT B0, `(.L_x_268) ;  /* 0x0000021000007945 */ /* 0x000ff60003800200 */
[----:B------:R-:W-:-:S02]  /*31c0*/  VOTE.ANY R22, PT, P0 ;  /* 0x0000000000167806 */ /* 0x000fc400000e0100 */
[----:B0-----:R-:W-:Y:S02]  /*31d0*/  VOTE.ANY R31, PT, P1 ;  /* 0x00000000001f7806 */ /* 0x001fe400008e0100 */
        /* <DEDUP_REMOVED lines=25> */
[----:B------:R1:W1:Y:S01]  /*3370*/  POPC R37, R10 ;  /* 0x0000000a00257309 */ /* 0x0002620000000000 */
[----:B0-----:R-:W-:-:S13]  /*3380*/  ISETP.NE.AND P0, PT, R28, R31, PT ;  /* 0x0000001f1c00720c */ /* 0x001fda0003f05270 */
[----:B-1--4-:R-:W-:Y:S05]  /*3390*/  @P0 BRA `(.L_x_269) ;  /* 0x0000000000080947 */ /* 0x012fea0003800000 */
[----:B------:R-:W-:-:S05]  /*33a0*/  IMAD R20, R20, 0x4, R27 ;  /* 0x0000000414147824 */ /* 0x000fca00078e021b */
[----:B------:R0:W1:Y:S02]  /*33b0*/  ATOMS.ADD R22, [R20], R37 ;  /* 0x000000251416738c */ /* 0x0000640000000000 */
.L_x_269:
[----:B------:R-:W-:Y:S05]  /*33c0*/  BSYNC.RECONVERGENT B0 ;  /* 0x0000000000007941 */ /* 0x000fea0003800200 */
.L_x_268:
[----:B-1----:R-:W1:Y:S01]  /*33d0*/  SHFL.IDX PT, R22, R22, R31, 0x1f ;  /* 0x00001f1f16167589 */ /* 0x002e6200000e0000 */
[----:B--2---:R-:W-:Y:S01]  /*33e0*/  IMAD.IADD R24, R29, 0x1, R30 ;  /* 0x000000011d187824 */ /* 0x004fe200078e021e */
[----:B------:R-:W-:Y:S01]  /*33f0*/  ISETP.NE.AND P0, PT, R39, RZ, PT ;  /* 0x000000ff2700720c */ /* 0x000fe20003f05270 */
[----:B------:R-:W-:Y:S01]  /*3400*/  IMAD.IADD R26, R21, 0x1, R26 ;  /* 0x00000001151a7824 */ /* 0x000fe200078e021a */
[----:B------:R-:W-:Y:S01]  /*3410*/  BAR.SYNC.DEFER_BLOCKING 0x0 ;  /* 0x0000000000007b1d */ /* 0x000fe20000010000 */
[----:B------:R-:W-:Y:S02]  /*3420*/  IMAD.IADD R28, R32, 0x1, R33 ;  /* 0x00000001201c7824 */ /* 0x000fe400078e0221 */
[----:B------:R-:W-:Y:S02]  /*3430*/  IMAD.IADD R30, R25, 0x1, R34 ;  /* 0x00000001191e7824 */ /* 0x000fe400078e0222 */
[----:B------:R-:W-:Y:S01]  /*3440*/  IMAD.IADD R32, R35, 0x1, R38 ;  /* 0x0000000123207824 */ /* 0x000fe200078e0226 */
[----:B------:R-:W-:Y:S01]  /*3450*/  BSSY B1, `(.L_x_270) ;  /* 0x0000042000017945 */ /* 0x000fe20003800000 */
[----:B------:R-:W-:-:S02]  /*3460*/  IMAD R27, R24, 0x4, R17 ;  /* 0x00000004181b7824 */ /* 0x000fc400078e0211 */
[----:B------:R-:W-:Y:S02]  /*3470*/  IMAD R25, R26, 0x4, R17 ;  /* 0x000000041a197824 */ /* 0x000fe400078e0211 */
[----:B------:R-:W-:Y:S02]  /*3480*/  IMAD.IADD R36, R36, 0x1, R23 ;  /* 0x0000000124247824 */ /* 0x000fe400078e0217 */
[--C-:B---3--:R-:W-:Y:S02]  /*3490*/  IMAD R29, R28, 0x4, R17.reuse ;  /* 0x000000041c1d7824 */ /* 0x108fe400078e0211 */
[--C-:B------:R-:W-:Y:S02]  /*34a0*/  IMAD R10, R30, 0x4, R17.reuse ;  /* 0x000000041e0a7824 */ /* 0x100fe400078e0211 */
[--C-:B------:R-:W-:Y:S02]  /*34b0*/  IMAD R21, R32, 0x4, R17.reuse ;  /* 0x0000000420157824 */ /* 0x100fe400078e0211 */
[----:B0-----:R-:W-:-:S02]  /*34c0*/  IMAD R20, R36, 0x4, R17 ;  /* 0x0000000424147824 */ /* 0x001fc400078e0211 */
[----:B-1----:R-:W-:Y:S02]  /*34d0*/  IMAD.IADD R34, R37, 0x1, R22 ;  /* 0x0000000125227824 */ /* 0x002fe400078e0216 */
[--C-:B------:R-:W-:Y:S01]  /*34e0*/  IMAD R31, R3, 0x8, R17.reuse ;  /* 0x00000008031f7824 */ /* 0x100fe200078e0211 */
[----:B------:R0:W-:Y:S01]  /*34f0*/  STS [R27+-0x4], R19 ;  /* 0xfffffc131b007388 */ /* 0x0001e20000000800 */
[----:B------:R-:W-:-:S03]  /*3500*/  IMAD R23, R34, 0x4, R17 ;  /* 0x0000000422177824 */ /* 0x000fc600078e0211 */
[----:B------:R0:W-:Y:S04]  /*3510*/  STS [R25+-0x4], R18 ;  /* 0xfffffc1219007388 */ /* 0x0001e80000000800 */
[----:B------:R0:W-:Y:S04]  /*3520*/  STS [R29+-0x4], R16 ;  /* 0xfffffc101d007388 */ /* 0x0001e80000000800 */
[----:B------:R0:W-:Y:S04]  /*3530*/  STS [R10+-0x4], R15 ;  /* 0xfffffc0f0a007388 */ /* 0x0001e80000000800 */
[----:B------:R0:W-:Y:S04]  /*3540*/  STS [R21+-0x4], R14 ;  /* 0xfffffc0e15007388 */ /* 0x0001e80000000800 */
[----:B------:R0:W-:Y:S04]  /*3550*/  STS [R20+-0x4], R13 ;  /* 0xfffffc0d14007388 */ /* 0x0001e80000000800 */
[----:B------:R0:W-:Y:S01]  /*3560*/  STS [R23+-0x4], R12 ;  /* 0xfffffc0c17007388 */ /* 0x0001e20000000800 */
[----:B------:R-:W-:Y:S05]  /*3570*/  @P0 BRA `(.L_x_271) ;  /* 0x0000000000bc0947 */ /* 0x000fea0003800000 */
[----:B------:R-:W0:Y:S02]  /*3580*/  LDCU.64 UR6, c[0x0][0x398] ;  /* 0x00007300ff0677ac */ /* 0x000e240008000a00 */
[----:B0-----:R-:W-:-:S04]  /*3590*/  LEA R14, P0, R3, UR6, 0x3 ;  /* 0x00000006030e7c11 */ /* 0x001fc8000f8018ff */
[----:B------:R-:W-:-:S05]  /*35a0*/  LEA.HI.X R15, R3, UR7, RZ, 0x3, P0 ;  /* 0x00000007030f7c11 */ /* 0x000fca00080f1cff */
        /* <DEDUP_REMOVED lines=12> */
.L_x_277:
[----:B0-----:R-:W0:Y:S01]  /*3670*/  LDC.64 R12, c[0x0][0x380] ;  /* 0x0000e000ff0c7b82 */ /* 0x001e220000000a00 */
[----:B------:R-:W-:Y:S01]  /*3680*/  VIADD R19, R14, 0xffffffff ;  /* 0xffffffff0e137836 */ /* 0x000fe20000000000 */
[----:B------:R-:W-:Y:S03]  /*3690*/  BSSY B2, `(.L_x_274) ;  /* 0x0000008000027945 */ /* 0x000fe60003800000 */
[----:B------:R-:W-:-:S04]  /*36a0*/  IMAD R15, R19, 0x100, R3 ;  /* 0x00000100130f7824 */ /* 0x000fc800078e0203 */
[----:B0-----:R-:W-:-:S07]  /*36b0*/  IMAD.WIDE R12, R15, 0x4, R12 ;  /* 0x000000040f0c7825 */ /* 0x001fce00078e020c */
.L_x_275:
[----:B------:R-:W-:Y:S05]  /*36c0*/  YIELD ;  /* 0x0000000000007946 */ /* 0x000fea0003800000 */
[----:B------:R0:W-:Y:S06]  /*36d0*/  MEMBAR.SC.CTA ;  /* 0x0000000000007992 */ /* 0x0001ec0000000000 */
[----:B0-----:R-:W2:Y:S02]  /*36e0*/  LDG.E.STRONG.SYS R15, desc[UR8][R12.64] ;  /* 0x000000080c0f7981 */ /* 0x001ea4000c1f5900 */
[----:B--2---:R-:W-:-:S13]  /*36f0*/  ISETP.NE.AND P0, PT, R15, RZ, PT ;  /* 0x000000ff0f00720c */ /* 0x004fda0003f05270 */
[----:B------:R-:W-:Y:S05]  /*3700*/  @!P0 BRA `(.L_x_275) ;  /* 0xfffffffc00ec8947 */ /* 0x000fea000383ffff */
[----:B------:R-:W-:Y:S05]  /*3710*/  BSYNC B2 ;  /* 0x0000000000027941 */ /* 0x000fea0003800000 */
.L_x_274:
[----:B------:R-:W-:Y:S01]  /*3720*/  BSSY.RECONVERGENT B2, `(.L_x_276) ;  /* 0x0000006000027945 */ /* 0x000fe20003800200 */
[C---:B------:R-:W-:Y:S02]  /*3730*/  ISETP.GT.AND P0, PT, R15.reuse, -0x1, PT ;  /* 0xffffffff0f00780c */ /* 0x040fe40003f04270 */
[----:B------:R-:W-:Y:S01]  /*3740*/  LOP3.LUT R12, R15, 0x3fffffff, RZ, 0xc0, !PT ;  /* 0x3fffffff0f0c7812 */ /* 0x000fe200078ec0ff */
[----:B------:R-:W-:Y:S05]  /*3750*/  WARPSYNC.EXCLUSIVE R10 ;  /* 0x000000000a007348 */ /* 0x000fea0003a00000 */
[----:B------:R-:W-:-:S05]  /*3760*/  IMAD.IADD R17, R12, 0x1, R17 ;  /* 0x000000010c117824 */ /* 0x000fca00078e0211 */
[----:B------:R-:W-:-:S07]  /*3770*/  VOTE.ANY R10, PT, P0 ;  /* 0x00000000000a7806 */ /* 0x000fce00000e0100 */
[----:B------:R-:W-:Y:S05]  /*3780*/  BSYNC.RECONVERGENT B2 ;  /* 0x0000000000027941 */ /* 0x000fea0003800200 */
.L_x_276:
[----:B------:R-:W-:Y:S01]  /*3790*/  ISETP.GT.U32.AND P1, PT, R14, 0x1, PT ;  /* 0x000000010e00780c */ /* 0x000fe20003f24070 */
[----:B------:R-:W-:-:S12]  /*37a0*/  IMAD.MOV.U32 R14, RZ, RZ, R19 ;  /* 0x000000ffff0e7224 */ /* 0x000fd800078e0013 */
[----:B------:R-:W-:Y:S05]  /*37b0*/  @P0 BRA P1, `(.L_x_277) ;  /* 0xfffffffc00ac0947 */ /* 0x000fea000083ffff */
[----:B------:R-:W-:Y:S05]  /*37c0*/  BSYNC B0 ;  /* 0x0000000000007941 */ /* 0x000fea0003800000 */
.L_x_273:
[----:B------:R1:W2:Y:S02]  /*37d0*/  LDS.64 R12, [R31+0xa800] ;  /* 0x00a800001f0c7984 */ /* 0x0002a40000000a00 */
.L_x_272:
[----:B------:R-:W3:Y:S01]  /*37e0*/  LDC.64 R14, c[0x0][0x380] ;  /* 0x0000e000ff0e7b82 */ /* 0x000ee20000000a00 */
[C---:B------:R-:W-:Y:S01]  /*37f0*/  IMAD.IADD R19, R17.reuse, 0x1, -R8 ;  /* 0x0000000111137824 */ /* 0x040fe200078e0a08 */
[----:B------:R-:W-:Y:S01]  /*3800*/  LOP3.LUT R17, R17, 0x80000000, RZ, 0xfc, !PT ;  /* 0x8000000011117812 */ /* 0x000fe200078efcff */
[----:B------:R-:W-:-:S03]  /*3810*/  IMAD R21, R9, 0x100, R3 ;  /* 0x0000010009157824 */ /* 0x000fc600078e0203 */
[----:B0-2---:R-:W-:-:S04]  /*3820*/  IADD3 R12, P0, PT, R19, R12, RZ ;  /* 0x0000000c130c7210 */ /* 0x005fc80007f1e0ff */
[----:B------:R-:W-:-:S05]  /*3830*/  LEA.HI.X.SX32 R13, R19, R13, 0x1, P0 ;  /* 0x0000000d130d7211 */ /* 0x000fca00000f0eff */
[----:B------:R2:W-:Y:S01]  /*3840*/  STS.64 [R31+0xa800], R12 ;  /* 0x00a8000c1f007388 */ /* 0x0005e20000000a00 */
[----:B---3--:R-:W-:-:S05]  /*3850*/  IMAD.WIDE R14, R21, 0x4, R14 ;  /* 0x00000004150e7825 */ /* 0x008fca00078e020e */
[----:B------:R2:W-:Y:S02]  /*3860*/  STG.E.STRONG.SYS desc[UR8][R14.64], R17 ;  /* 0x000000110e007986 */ /* 0x0005e4000c115908 */
.L_x_271:
[----:B------:R-:W-:Y:S05]  /*3870*/  BSYNC B1 ;  /* 0x0000000000017941 */ /* 0x000fea0003800000 */
.L_x_270:
[----:B------:R-:W3:Y:S08]  /*3880*/  LDC R38, c[0x0][0x3c0] ;  /* 0x0000f000ff267b82 */ /* 0x000ef00000000800 */
[----:B0-2---:R-:W0:Y:S01]  /*3890*/  LDC.64 R12, c[0x0][0x390] ;  /* 0x0000e400ff0c7b82 */ /* 0x005e220000000a00 */
[----:B---3--:R-:W-:Y:S02]  /*38a0*/  ISETP.GE.AND P0, PT, R6, R38, PT ;  /* 0x000000260600720c */ /* 0x008fe40003f06270 */
[----:B0-----:R-:W-:-:S04]  /*38b0*/  ISETP.EQ.U32.AND P1, PT, R12, RZ, PT ;  /* 0x000000ff0c00720c */ /* 0x001fc80003f22070 */
[----:B------:R-:W-:-:S04]  /*38c0*/  ISETP.EQ.OR.EX P0, PT, R13, RZ, !P0, P1 ;  /* 0x000000ff0d00720c */ /* 0x000fc80004702710 */
[----:B------:R-:W-:-:S13]  /*38d0*/  ISETP.GT.U32.OR P0, PT, R3, 0xff, P0 ;  /* 0x000000ff0300780c */ /* 0x000fda0000704470 */
[----:B------:R-:W-:Y:S05]  /*38e0*/  @P0 BRA `(.L_x_278) ;  /* 0x0000000000200947 */ /* 0x000fea0003800000 */
[----:B------:R-:W0:Y:S01]  /*38f0*/  LDS.64 R14, [R31+0xa800] ;  /* 0x00a800001f0e7984 */ /* 0x000e220000000a00 */
[C---:B------:R-:W-:Y:S02]  /*3900*/  LEA R12, P2, R3.reuse, R12, 0x3 ;  /* 0x0000000c030c7211 */ /* 0x040fe400078418ff */
[--C-:B------:R-:W-:Y:S02]  /*3910*/  SHF.R.S32.HI R17, RZ, 0x1f, R8.reuse ;  /* 0x0000001fff117819 */ /* 0x100fe40000011408 */
[----:B------:R-:W-:Y:S02]  /*3920*/  LEA.HI.X R13, R3, R13, RZ, 0x3, P2 ;  /* 0x0000000d030d7211 */ /* 0x000fe400010f1cff */
[----:B0-----:R-:W-:Y:S02]  /*3930*/  IADD3 R10, P0, P1, R14, R11, R8 ;  /* 0x0000000b0e0a7210 */ /* 0x001fe4000791e008 */
[----:B------:R-:W-:-:S04]  /*3940*/  SHF.R.S32.HI R14, RZ, 0x1f, R11 ;  /* 0x0000001fff0e7819 */ /* 0x000fc8000001140b */
[----:B------:R-:W-:-:S05]  /*3950*/  IADD3.X R11, PT, PT, R15, R14, R17, P0, P1 ;  /* 0x0000000e0f0b7210 */ /* 0x000fca00007e2411 */
[----:B------:R0:W-:Y:S02]  /*3960*/  STG.E.64 desc[UR8][R12.64], R10 ;  /* 0x0000000a0c007986 */ /* 0x0001e4000c101b08 */
.L_x_278:
[----:B------:R-:W-:Y:S01]  /*3970*/  ISETP.GT.AND P0, PT, R6, R38, PT ;  /* 0x000000260600720c */ /* 0x000fe20003f04270 */
[----:B------:R-:W-:Y:S05]  /*3980*/  WARPSYNC.ALL ;  /* 0x0000000000007948 */ /* 0x000fea0003800000 */
[----:B------:R-:W-:Y:S07]  /*3990*/  BAR.SYNC.DEFER_BLOCKING 0x0 ;  /* 0x0000000000007b1d */ /* 0x000fee0000010000 */
[----:B------:R-:W-:Y:S05]  /*39a0*/  @P0 BRA `(.L_x_279) ;  /* 0x0000000400680947 */ /* 0x000fea0003800000 */
[----:B------:R-:W2:Y:S01]  /*39b0*/  LDS R6, [R7] ;  /* 0x0000000007067984 */ /* 0x000ea20000000800 */
[----:B------:R-:W3:Y:S01]  /*39c0*/  S2UR UR6, SR_CgaCtaId ;  /* 0x00000000000679c3 */ /* 0x000ee20000008800 */
[----:B------:R-:W2:Y:S01]  /*39d0*/  LDCU UR7, c[0x0][0x3c4] ;  /* 0x00007880ff0777ac */ /* 0x000ea20008000800 */
[----:B------:R-:W-:Y:S01]  /*39e0*/  UMOV UR5, 0x400 ;  /* 0x0000040000057882 */ /* 0x000fe20000000000 */
[----:B------:R-:W4:Y:S01]  /*39f0*/  LDCU.64 UR10, c[0x0][0x3a0] ;  /* 0x00007400ff0a77ac */ /* 0x000f220008000a00 */
[----:B---3--:R-:W-:Y:S01]  /*3a00*/  ULEA UR5, UR6, UR5, 0x18 ;  /* 0x0000000506057291 */ /* 0x008fe2000f8ec0ff */
[----:B--2---:R-:W-:Y:S02]  /*3a10*/  SHF.R.U32.HI R8, RZ, UR7, R6 ;  /* 0x00000007ff087c19 */ /* 0x004fe40008011606 */
[----:B------:R-:W-:Y:S02]  /*3a20*/  LOP3.LUT R17, R6, 0x80000000, RZ, 0x3c, !PT ;  /* 0x8000000006117812 */ /* 0x000fe400078e3cff */
[----:B------:R-:W-:-:S04]  /*3a30*/  LOP3.LUT R8, R8, UR4, RZ, 0x30, !PT ;  /* 0x0000000408087c12 */ /* 0x000fc8000f8e30ff */
[----:B0-----:R-:W-:-:S06]  /*3a40*/  LEA R10, R8, UR5, 0x3 ;  /* 0x00000005080a7c11 */ /* 0x001fcc000f8e18ff */
[----:B------:R-:W0:Y:S02]  /*3a50*/  LDS.64 R10, [R10+0xa800] ;  /* 0x00a800000a0a7984 */ /* 0x000e240000000a00 */
[----:B0-----:R-:W-:-:S05]  /*3a60*/  IADD3 R8, P1, PT, R10, R3, RZ ;  /* 0x000000030a087210 */ /* 0x001fca0007f3e0ff */
[----:B------:R-:W-:Y:S01]  /*3a70*/  IMAD.X R11, RZ, RZ, R11, P1 ;  /* 0x000000ffff0b7224 */ /* 0x000fe200008e060b */
[----:B----4-:R-:W-:-:S04]  /*3a80*/  LEA R12, P1, R8, UR10, 0x2 ;  /* 0x0000000a080c7c11 */ /* 0x010fc8000f8210ff */
[----:B------:R-:W-:-:S05]  /*3a90*/  LEA.HI.X R13, R8, UR11, R11, 0x2, P1 ;  /* 0x0000000b080d7c11 */ /* 0x000fca00088f140b */
[----:B------:R-:W-:Y:S01]  /*3aa0*/  STG.E desc[UR8][R12.64], R17 ;  /* 0x000000110c007986 */ /* 0x000fe2000c101908 */
[----:B------:R-:W-:-:S03]  /*3ab0*/  NOP ;  /* 0x0000000000007918 */ /* 0x000fc60000000000 */
[----:B------:R-:W0:Y:S02]  /*3ac0*/  LDS R6, [R7+0x600] ;  /* 0x0006000007067984 */ /* 0x000e240000000800 */
[----:B0-----:R-:W-:Y:S02]  /*3ad0*/  SHF.R.U32.HI R8, RZ, UR7, R6 ;  /* 0x00000007ff087c19 */ /* 0x001fe40008011606 */
[----:B------:R-:W-:Y:S02]  /*3ae0*/  LOP3.LUT R17, R6, 0x80000000, RZ, 0x3c, !PT ;  /* 0x8000000006117812 */ /* 0x000fe400078e3cff */
[----:B------:R-:W-:-:S04]  /*3af0*/  LOP3.LUT R8, R8, UR4, RZ, 0x30, !PT ;  /* 0x0000000408087c12 */ /* 0x000fc8000f8e30ff */
[----:B------:R-:W-:-:S06]  /*3b00*/  LEA R10, R8, UR5, 0x3 ;  /* 0x00000005080a7c11 */ /* 0x000fcc000f8e18ff */
[----:B------:R-:W0:Y:S02]  /*3b10*/  LDS.64 R10, [R10+0xa800] ;  /* 0x00a800000a0a7984 */ /* 0x000e240000000a00 */
[----:B0-----:R-:W-:-:S05]  /*3b20*/  IADD3 R8, P1, PT, R10, R3, RZ ;  /* 0x000000030a087210 */ /* 0x001fca0007f3e0ff */
[----:B------:R-:W-:Y:S01]  /*3b30*/  IMAD.X R11, RZ, RZ, R11, P1 ;  /* 0x000000ffff0b7224 */ /* 0x000fe200008e060b */
[----:B------:R-:W-:-:S04]  /*3b40*/  LEA R14, P1, R8, UR10, 0x2 ;  /* 0x0000000a080e7c11 */ /* 0x000fc8000f8210ff */
        /* <DEDUP_REMOVED lines=55> */
[----:B------:R-:W-:-:S05]  /*3ec0*/  LEA R8, R8, UR5, 0x3 ;  /* 0x0000000508087c11 */ /* 0x000fca000f8e18ff */
[----:B------:R-:W0:Y:S02]  /*3ed0*/  LDS.64 R10, [R8+0xa800] ;  /* 0x00a80000080a7984 */ /* 0x000e240000000a00 */
[----:B0-----:R-:W-:-:S05]  /*3ee0*/  IADD3 R12, P1, PT, R10, R3, RZ ;  /* 0x000000030a0c7210 */ /* 0x001fca0007f3e0ff */
[----:B------:R-:W-:Y:S01]  /*3ef0*/  IMAD.X R11, RZ, RZ, R11, P1 ;  /* 0x000000ffff0b7224 */ /* 0x000fe200008e060b */
[----:B------:R-:W-:-:S04]  /*3f00*/  LEA R10, P1, R12, UR10, 0x2 ;  /* 0x0000000a0c0a7c11 */ /* 0x000fc8000f8210ff */
[----:B------:R-:W-:-:S05]  /*3f10*/  LEA.HI.X R11, R12, UR11, R11, 0x2, P1 ;  /* 0x0000000b0c0b7c11 */ /* 0x000fca00088f140b */
[----:B------:R0:W-:Y:S01]  /*3f20*/  STG.E desc[UR8][R10.64+0x2400], R13 ;  /* 0x0024000d0a007986 */ /* 0x0001e2000c101908 */
[----:B------:R-:W-:Y:S01]  /*3f30*/  NOP ;  /* 0x0000000000007918 */ /* 0x000fe20000000000 */
[----:B------:R-:W-:Y:S05]  /*3f40*/  BRA `(.L_x_280) ;  /* 0x0000000800687947 */ /* 0x000fea0003800000 */
.L_x_279:
[----:B------:R-:W-:Y:S01]  /*3f50*/  IMAD R15, R9, -0xa80, R38 ;  /* 0xfffff580090f7824 */ /* 0x000fe200078e0226 */
[----:B------:R-:W-:Y:S01]  /*3f60*/  BSSY.RECONVERGENT B0, `(.L_x_281) ;  /* 0x000001e000007945 */ /* 0x000fe20003800200 */
[C---:B------:R-:W-:Y:S02]  /*3f70*/  VIADD R6, R3.reuse, 0x180 ;  /* 0x0000018003067836 */ /* 0x040fe40000000000 */
[C---:B------:R-:W-:Y:S01]  /*3f80*/  VIADD R8, R3.reuse, 0x300 ;  /* 0x0000030003087836 */ /* 0x040fe20000000000 */
[CC--:B------:R-:W-:Y:S01]  /*3f90*/  ISETP.GE.AND P6, PT, R3.reuse, R15.reuse, PT ;  /* 0x0000000f0300720c */ /* 0x0c0fe20003fc6270 */
[C---:B0-----:R-:W-:Y:S01]  /*3fa0*/  VIADD R10, R3.reuse, 0x480 ;  /* 0x00000480030a7836 */ /* 0x041fe20000000000 */
        /* <DEDUP_REMOVED lines=9> */
[----:B------:R-:W0:Y:S01]  /*4040*/  LDS R6, [R7] ;  /* 0x0000000007067984 */ /* 0x000e220000000800 */
[----:B------:R-:W2:Y:S01]  /*4050*/  S2UR UR6, SR_CgaCtaId ;  /* 0x00000000000679c3 */ /* 0x000ea20000008800 */
[----:B------:R-:W0:Y:S01]  /*4060*/  LDCU UR7, c[0x0][0x3c4] ;  /* 0x00007880ff0777ac */ /* 0x000e220008000800 */
[----:B------:R-:W-:Y:S02]  /*4070*/  UMOV UR5, 0x400 ;  /* 0x0000040000057882 */ /* 0x000fe40000000000 */
[----:B--2---:R-:W-:Y:S01]  /*4080*/  ULEA UR5, UR6, UR5, 0x18 ;  /* 0x0000000506057291 */ /* 0x004fe2000f8ec0ff */
[----:B0-----:R-:W-:Y:S01]  /*4090*/  SHF.R.U32.HI R8, RZ, UR7, R6 ;  /* 0x00000007ff087c19 */ /* 0x001fe20008011606 */
[----:B------:R-:W0:Y:S03]  /*40a0*/  LDCU.64 UR6, c[0x0][0x3a0] ;  /* 0x00007400ff0677ac */ /* 0x000e260008000a00 */
[----:B------:R-:W-:-:S04]  /*40b0*/  LOP3.LUT R8, R8, UR4, RZ, 0x30, !PT ;  /* 0x0000000408087c12 */ /* 0x000fc8000f8e30ff */
[----:B------:R-:W-:-:S05]  /*40c0*/  LEA R8, R8, UR5, 0x3 ;  /* 0x0000000508087c11 */ /* 0x000fca000f8e18ff */
[----:B------:R-:W2:Y:S02]  /*40d0*/  LDS.64 R10, [R8+0xa800] ;  /* 0x00a80000080a7984 */ /* 0x000ea40000000a00 */
[----:B--2---:R-:W-:-:S05]  /*40e0*/  IADD3 R13, P6, PT, R10, R3, RZ ;  /* 0x000000030a0d7210 */ /* 0x004fca0007fde0ff */
[----:B------:R-:W-:Y:S01]  /*40f0*/  IMAD.X R14, RZ, RZ, R11, P6 ;  /* 0x000000ffff0e7224 */ /* 0x000fe200030e060b */
[----:B0-----:R-:W-:-:S04]  /*4100*/  LEA R10, P6, R13, UR6, 0x2 ;  /* 0x000000060d0a7c11 */ /* 0x001fc8000f8c10ff */
[----:B------:R-:W-:Y:S02]  /*4110*/  LEA.HI.X R11, R13, UR7, R14, 0x2, P6 ;  /* 0x000000070d0b7c11 */ /* 0x000fe4000b0f140e */
[----:B------:R-:W-:-:S05]  /*4120*/  LOP3.LUT R13, R6, 0x80000000, RZ, 0x3c, !PT ;  /* 0x80000000060d7812 */ /* 0x000fca00078e3cff */
[----:B------:R0:W-:Y:S02]  /*4130*/  STG.E desc[UR8][R10.64], R13 ;  /* 0x0000000d0a007986 */ /* 0x0001e4000c101908 */
.L_x_282:
[----:B------:R-:W-:Y:S05]  /*4140*/  BSYNC.RECONVERGENT B0 ;  /* 0x0000000000007941 */ /* 0x000fea0003800200 */
.L_x_281:
[----:B------:R-:W-:Y:S01]  /*4150*/  NOP ;  /* 0x0000000000007918 */ /* 0x000fe20000000000 */
[----:B------:R-:W-:Y:S01]  /*4160*/  BSSY.RECONVERGENT B0, `(.L_x_283) ;  /* 0x0000013000007945 */ /* 0x000fe20003800200 */
[----:B------:R-:W-:-:S03]  /*4170*/  ISETP.GE.AND P6, PT, R12, R15, PT ;  /* 0x0000000f0c00720c */ /* 0x000fc60003fc6270 */
[----:B------:R-:W-:Y:S10]  /*4180*/  @P2 BRA `(.L_x_284) ;  /* 0x0000000000402947 */ /* 0x000ff40003800000 */
[----:B------:R-:W2:Y:S01]  /*4190*/  LDS R6, [R7+0x600] ;  /* 0x0006000007067984 */ /* 0x000ea20000000800 */
[----:B------:R-:W3:Y:S01]  /*41a0*/  S2UR UR6, SR_CgaCtaId ;  /* 0x00000000000679c3 */ /* 0x000ee20000008800 */
[----:B------:R-:W2:Y:S01]  /*41b0*/  LDCU UR7, c[0x0][0x3c4] ;  /* 0x00007880ff0777ac */ /* 0x000ea20008000800 */
[----:B------:R-:W-:Y:S02]  /*41c0*/  UMOV UR5, 0x400 ;  /* 0x0000040000057882 */ /* 0x000fe40000000000 */
[----:B---3--:R-:W-:Y:S01]  /*41d0*/  ULEA UR5, UR6, UR5, 0x18 ;  /* 0x0000000506057291 */ /* 0x008fe2000f8ec0ff */
[----:B--2---:R-:W-:Y:S01]  /*41e0*/  SHF.R.U32.HI R8, RZ, UR7, R6 ;  /* 0x00000007ff087c19 */ /* 0x004fe20008011606 */
[----:B------:R-:W2:Y:S01]  /*41f0*/  LDCU.64 UR6, c[0x0][0x3a0] ;  /* 0x00007400ff0677ac */ /* 0x000ea20008000a00 */
[----:B0-----:R-:W-:Y:S02]  /*4200*/  LOP3.LUT R13, R6, 0x80000000, RZ, 0x3c, !PT ;  /* 0x80000000060d7812 */ /* 0x001fe400078e3cff */
[----:B------:R-:W-:-:S04]  /*4210*/  LOP3.LUT R8, R8, UR4, RZ, 0x30, !PT ;  /* 0x0000000408087c12 */ /* 0x000fc8000f8e30ff */
[----:B------:R-:W-:-:S05]  /*4220*/  LEA R8, R8, UR5, 0x3 ;  /* 0x0000000508087c11 */ /* 0x000fca000f8e18ff */
[----:B------:R-:W0:Y:S02]  /*4230*/  LDS.64 R10, [R8+0xa800] ;  /* 0x00a80000080a7984 */ /* 0x000e240000000a00 */
[----:B0-----:R-:W-:-:S05]  /*4240*/  IADD3 R12, P2, PT, R10, R3, RZ ;  /* 0x000000030a0c7210 */ /* 0x001fca0007f5e0ff */
[----:B------:R-:W-:Y:S01]  /*4250*/  IMAD.X R11, RZ, RZ, R11, P2 ;  /* 0x000000ffff0b7224 */ /* 0x000fe200010e060b */
[----:B--2---:R-:W-:-:S04]  /*4260*/  LEA R10, P2, R12, UR6, 0x2 ;  /* 0x000000060c0a7c11 */ /* 0x004fc8000f8410ff */
[----:B------:R-:W-:-:S05]  /*4270*/  LEA.HI.X R11, R12, UR7, R11, 0x2, P2 ;  /* 0x000000070c0b7c11 */ /* 0x000fca00090f140b */
[----:B------:R2:W-:Y:S04]  /*4280*/  STG.E desc[UR8][R10.64+0x600], R13 ;  /* 0x0006000d0a007986 */ /* 0x0005e8000c101908 */
.L_x_284:
[----:B------:R-:W-:Y:S05]  /*4290*/  BSYNC.RECONVERGENT B0 ;  /* 0x0000000000007941 */ /* 0x000fea0003800200 */
.L_x_283:
[----:B------:R-:W-:Y:S01]  /*42a0*/  NOP ;  /* 0x0000000000007918 */ /* 0x000fe20000000000 */
[----:B------:R-:W-:Y:S04]  /*42b0*/  BSSY.RECONVERGENT B0, `(.L_x_285) ;  /* 0x0000012000007945 */ /* 0x000fe80003800200 */
[----:B------:R-:W-:Y:S05]  /*42c0*/  @P3 BRA `(.L_x_286) ;  /* 0x0000000000403947 */ /* 0x000fea0003800000 */
[----:B------:R-:W3:Y:S01]  /*42d0*/  LDS R6, [R7+0xc00] ;  /* 0x000c000007067984 */ /* 0x000ee20000000800 */
[----:B------:R-:W4:Y:S01]  /*42e0*/  S2UR UR6, SR_CgaCtaId ;  /* 0x00000000000679c3 */ /* 0x000f220000008800 */
[----:B------:R-:W3:Y:S01]  /*42f0*/  LDCU UR7, c[0x0][0x3c4] ;  /* 0x00007880ff0777ac */ /* 0x000ee20008000800 */
[----:B------:R-:W-:Y:S02]  /*4300*/  UMOV UR5, 0x400 ;  /* 0x0000040000057882 */ /* 0x000fe40000000000 */
[----:B----4-:R-:W-:Y:S01]  /*4310*/  ULEA UR5, UR6, UR5, 0x18 ;  /* 0x0000000506057291 */ /* 0x010fe2000f8ec0ff */
[----:B---3--:R-:W-:Y:S01]  /*4320*/  SHF.R.U32.HI R8, RZ, UR7, R6 ;  /* 0x00000007ff087c19 */ /* 0x008fe20008011606 */
[----:B------:R-:W3:Y:S01]  /*4330*/  LDCU.64 UR6, c[0x0][0x3a0] ;  /* 0x00007400ff0677ac */ /* 0x000ee20008000a00 */
[----:B0-2---:R-:W-:Y:S02]  /*4340*/  LOP3.LUT R13, R6, 0x80000000, RZ, 0x3c, !PT ;  /* 0x80000000060d7812 */ /* 0x005fe400078e3cff */
[----:B------:R-:W-:-:S04]  /*4350*/  LOP3.LUT R8, R8, UR4, RZ, 0x30, !PT ;  /* 0x0000000408087c12 */ /* 0x000fc8000f8e30ff */
[----:B------:R-:W-:-:S05]  /*4360*/  LEA R8, R8, UR5, 0x3 ;  /* 0x0000000508087c11 */ /* 0x000fca000f8e18ff */
[----:B------:R-:W0:Y:S02]  /*4370*/  LDS.64 R10, [R8+0xa800] ;  /* 0x00a80000080a7984 */ /* 0x000e240000000a00 */
[----:B0-----:R-:W-:-:S05]  /*4380*/  IADD3 R12, P2, PT, R10, R3, RZ ;  /* 0x000000030a0c7210 */ /* 0x001fca0007f5e0ff */
[----:B------:R-:W-:Y:S01]  /*4390*/  IMAD.X R11, RZ, RZ, R11, P2 ;  /* 0x000000ffff0b7224 */ /* 0x000fe200010e060b */
[----:B---3--:R-:W-:-:S04]  /*43a0*/  LEA R10, P2, R12, UR6, 0x2 ;  /* 0x000000060c0a7c11 */ /* 0x008fc8000f8410ff */
[----:B------:R-:W-:-:S05]  /*43b0*/  LEA.HI.X R11, R12, UR7, R11, 0x2, P2 ;  /* 0x000000070c0b7c11 */ /* 0x000fca00090f140b */
[----:B------:R3:W-:Y:S04]  /*43c0*/  STG.E desc[UR8][R10.64+0xc00], R13 ;  /* 0x000c000d0a007986 */ /* 0x0007e8000c101908 */
.L_x_286:
[----:B------:R-:W-:Y:S05]  /*43d0*/  BSYNC.RECONVERGENT B0 ;  /* 0x0000000000007941 */ /* 0x000fea0003800200 */
.L_x_285:
[----:B------:R-:W-:Y:S01]  /*43e0*/  NOP ;  /* 0x0000000000007918 */ /* 0x000fe20000000000 */
[----:B------:R-:W-:Y:S04]  /*43f0*/  BSSY.RECONVERGENT B0, `(.L_x_287) ;  /* 0x0000012000007945 */ /* 0x000fe80003800200 */
[----:B------:R-:W-:Y:S05]  /*4400*/  @P4 BRA `(.L_x_288) ;  /* 0x0000000000404947 */ /* 0x000fea0003800000 */
[----:B------:R-:W4:Y:S01]  /*4410*/  LDS R6, [R7+0x1200] ;  /* 0x0012000007067984 */ /* 0x000f220000000800 */
[----:B------:R-:W5:Y:S01]  /*4420*/  S2UR UR6, SR_CgaCtaId ;  /* 0x00000000000679c3 */ /* 0x000f620000008800 */
[----:B------:R-:W4:Y:S01]  /*4430*/  LDCU UR7, c[0x0][0x3c4] ;  /* 0x00007880ff0777ac */ /* 0x000f220008000800 */
[----:B------:R-:W-:Y:S02]  /*4440*/  UMOV UR5, 0x400 ;  /* 0x0000040000057882 */ /* 0x000fe40000000000 */
[----:B-----5:R-:W-:Y:S01]  /*4450*/  ULEA UR5, UR6, UR5, 0x18 ;  /* 0x0000000506057291 */ /* 0x020fe2000f8ec0ff */
[----:B----4-:R-:W-:Y:S01]  /*4460*/  SHF.R.U32.HI R8, RZ, UR7, R6 ;  /* 0x00000007ff087c19 */ /* 0x010fe20008011606 */
[----:B------:R-:W4:Y:S01]  /*4470*/  LDCU.64 UR6, c[0x0][0x3a0] ;  /* 0x00007400ff0677ac */ /* 0x000f220008000a00 */
[----:B0-23--:R-:W-:Y:S02]  /*4480*/  LOP3.LUT R13, R6, 0x80000000, RZ, 0x3c, !PT ;  /* 0x80000000060d7812 */ /* 0x00dfe400078e3cff */
[----:B------:R-:W-:-:S04]  /*4490*/  LOP3.LUT R8, R8, UR4, RZ, 0x30, !PT ;  /* 0x0000000408087c12 */ /* 0x000fc8000f8e30ff */
[----:B------:R-:W-:-:S05]  /*44a0*/  LEA R8, R8, UR5, 0x3 ;  /* 0x0000000508087c11 */ /* 0x000fca000f8e18ff */
[----:B------:R-:W0:Y:S02]  /*44b0*/  LDS.64 R10, [R8+0xa800] ;  /* 0x00a80000080a7984 */ /* 0x000e240000000a00 */
[----:B0-----:R-:W-:-:S05]  /*44c0*/  IADD3 R12, P2, PT, R10, R3, RZ ;  /* 0x000000030a0c7210 */ /* 0x001fca0007f5e0ff */
[----:B------:R-:W-:Y:S01]  /*44d0*/  IMAD.X R11, RZ, RZ, R11, P2 ;  /* 0x000000ffff0b7224 */ /* 0x000fe200010e060b */
[----:B----4-:R-:W-:-:S04]  /*44e0*/  LEA R10, P2, R12, UR6, 0x2 ;  /* 0x000000060c0a7c11 */ /* 0x010fc8000f8410ff */
[----:B------:R-:W-:-:S05]  /*44f0*/  LEA.HI.X R11, R12, UR7, R11, 0x2, P2 ;  /* 0x000000070c0b7c11 */ /* 0x000fca00090f140b */
[----:B------:R4:W-:Y:S04]  /*4500*/  STG.E desc[UR8][R10.64+0x1200], R13 ;  /* 0x0012000d0a007986 */ /* 0x0009e8000c101908 */
.L_x_288:
[----:B------:R-:W-:Y:S05]  /*4510*/  BSYNC.RECONVERGENT B0 ;  /* 0x0000000000007941 */ /* 0x000fea0003800200 */
.L_x_287:
[----:B------:R-:W-:Y:S01]  /*4520*/  NOP ;  /* 0x0000000000007918 */ /* 0x000fe20000000000 */
[----:B------:R-:W-:Y:S04]  /*4530*/  BSSY.RECONVERGENT B0, `(.L_x_289) ;  /* 0x0000012000007945 */ /* 0x000fe80003800200 */
[----:B------:R-:W-:Y:S05]  /*4540*/  @P5 BRA `(.L_x_290) ;  /* 0x0000000000405947 */ /* 0x000fea0003800000 */
[----:B------:R-:W5:Y:S01]  /*4550*/  LDS R6, [R7+0x1800] ;  /* 0x0018000007067984 */ /* 0x000f620000000800 */
[----:B------:R-:W0:Y:S01]  /*4560*/  S2UR UR6, SR_CgaCtaId ;  /* 0x00000000000679c3 */ /* 0x000e220000008800 */
[----:B------:R-:W5:Y:S01]  /*4570*/  LDCU UR7, c[0x0][0x3c4] ;  /* 0x00007880ff0777ac */ /* 0x000f620008000800 */
[----:B------:R-:W-:Y:S02]  /*4580*/  UMOV UR5, 0x400 ;  /* 0x0000040000057882 */ /* 0x000fe40000000000 */
[----:B0-----:R-:W-:Y:S01]  /*4590*/  ULEA UR5, UR6, UR5, 0x18 ;  /* 0x0000000506057291 */ /* 0x001fe2000f8ec0ff */
[----:B-----5:R-:W-:Y:S01]  /*45a0*/  SHF.R.U32.HI R8, RZ, UR7, R6 ;  /* 0x00000007ff087c19 */ /* 0x020fe20008011606 */
[----:B------:R-:W0:Y:S01]  /*45b0*/  LDCU.64 UR6, c[0x0][0x3a0] ;  /* 0x00007400ff0677ac */ /* 0x000e220008000a00 */
[----:B--234-:R-:W-:Y:S02]  /*45c0*/  LOP3.LUT R13, R6, 0x80000000, RZ, 0x3c, !PT ;  /* 0x80000000060d7812 */ /* 0x01cfe400078e3cff */
[----:B------:R-:W-:-:S04]  /*45d0*/  LOP3.LUT R8, R8, UR4, RZ, 0x30, !PT ;  /* 0x0000000408087c12 */ /* 0x000fc8000f8e30ff */
[----:B------:R-:W-:-:S05]  /*45e0*/  LEA R8, R8, UR5, 0x3 ;  /* 0x0000000508087c11 */ /* 0x000fca000f8e18ff */
[----:B------:R-:W2:Y:S02]  /*45f0*/  LDS.64 R10, [R8+0xa800] ;  /* 0x00a80000080a7984 */ /* 0x000ea40000000a00 */
[----:B--2---:R-:W-:-:S05]  /*4600*/  IADD3 R12, P2, PT, R10, R3, RZ ;  /* 0x000000030a0c7210 */ /* 0x004fca0007f5e0ff */
[----:B------:R-:W-:Y:S01]  /*4610*/  IMAD.X R11, RZ, RZ, R11, P2 ;  /* 0x000000ffff0b7224 */ /* 0x000fe200010e060b */
[----:B0-----:R-:W-:-:S04]  /*4620*/  LEA R10, P2, R12, UR6, 0x2 ;  /* 0x000000060c0a7c11 */ /* 0x001fc8000f8410ff */
[----:B------:R-:W-:-:S05]  /*4630*/  LEA.HI.X R11, R12, UR7, R11, 0x2, P2 ;  /* 0x000000070c0b7c11 */ /* 0x000fca00090f140b */
[----:B------:R0:W-:Y:S04]  /*4640*/  STG.E desc[UR8][R10.64+0x1800], R13 ;  /* 0x0018000d0a007986 */ /* 0x0001e8000c101908 */
.L_x_290:
[----:B------:R-:W-:Y:S05]  /*4650*/  BSYNC.RECONVERGENT B0 ;  /* 0x0000000000007941 */ /* 0x000fea0003800200 */
.L_x_289:
        /* <DEDUP_REMOVED lines=19> */
.L_x_292:
[----:B------:R-:W-:Y:S05]  /*4790*/  BSYNC.RECONVERGENT B0 ;  /* 0x0000000000007941 */ /* 0x000fea0003800200 */
.L_x_291:
        /* <DEDUP_REMOVED lines=19> */
.L_x_294:
[----:B------:R-:W-:Y:S05]  /*48d0*/  BSYNC.RECONVERGENT B0 ;  /* 0x0000000000007941 */ /* 0x000fea0003800200 */
.L_x_293:
[----:B------:R-:W-:Y:S01]  /*48e0*/  NOP ;  /* 0x0000000000007918 */ /* 0x000fe20000000000 */
.L_x_280:
[----:B------:R0:W5:Y:S01]  /*48f0*/  @!P0 LDG.E R39, desc[UR8][R4.64] ;  /* 0x0000000804278981 */ /* 0x000162000c1e1900 */
[----:B------:R-:W1:Y:S03]  /*4900*/  LDCU UR5, c[0x0][0x3c4] ;  /* 0x00007880ff0577ac */ /* 0x000e660008000800 */
[----:B------:R0:W5:Y:S04]  /*4910*/  @!P0 LDG.E R40, desc[UR8][R4.64+0x200] ;  /* 0x0002000804288981 */ /* 0x000168000c1e1900 */
[----:B------:R0:W5:Y:S04]  /*4920*/  @!P0 LDG.E R41, desc[UR8][R4.64+0x400] ;  /* 0x0004000804298981 */ /* 0x000168000c1e1900 */
[----:B------:R0:W5:Y:S04]  /*4930*/  @!P0 LDG.E R42, desc[UR8][R4.64+0x600] ;  /* 0x00060008042a8981 */ /* 0x000168000c1e1900 */
[----:B------:R0:W5:Y:S04]  /*4940*/  @!P0 LDG.E R43, desc[UR8][R4.64+0x800] ;  /* 0x00080008042b8981 */ /* 0x000168000c1e1900 */
[----:B------:R0:W5:Y:S04]  /*4950*/  @!P0 LDG.E R44, desc[UR8][R4.64+0xa00] ;  /* 0x000a0008042c8981 */ /* 0x000168000c1e1900 */
[----:B------:R0:W5:Y:S04]  /*4960*/  @!P0 LDG.E R45, desc[UR8][R4.64+0xc00] ;  /* 0x000c0008042d8981 */ /* 0x000168000c1e1900 */
[----:B------:R0:W5:Y:S04]  /*4970*/  @!P0 LDG.E.64 R22, desc[UR8][R4.64+0x8] ;  /* 0x0000080804168981 */ /* 0x000168000c1e1b00 */
[----:B------:R0:W5:Y:S04]  /*4980*/  @!P0 LDG.E.64 R20, desc[UR8][R4.64+0x208] ;  /* 0x0002080804148981 */ /* 0x000168000c1e1b00 */
[----:B------:R0:W5:Y:S04]  /*4990*/  @!P0 LDG.E.64 R18, desc[UR8][R4.64+0x408] ;  /* 0x0004080804128981 */ /* 0x000168000c1e1b00 */
[----:B------:R1:W5:Y:S04]  /*49a0*/  @!P0 LDG.E.64 R16, desc[UR8][R4.64+0x608] ;  /* 0x0006080804108981 */ /* 0x000368000c1e1b00 */
[----:B------:R1:W5:Y:S04]  /*49b0*/  @!P0 LDG.E.64 R14, desc[UR8][R4.64+0x808] ;  /* 0x00080808040e8981 */ /* 0x000368000c1e1b00 */
[----:B0-234-:R0:W5:Y:S04]  /*49c0*/  @!P0 LDG.E.64 R12, desc[UR8][R4.64+0xa08] ;  /* 0x000a0808040c8981 */ /* 0x01d168000c1e1b00 */
[----:B------:R0:W5:Y:S04]  /*49d0*/  @!P0 LDG.E.64 R10, desc[UR8][R4.64+0xc08] ;  /* 0x000c0808040a8981 */ /* 0x000168000c1e1b00 */
[----:B------:R-:W2:Y:S04]  /*49e0*/  LDS R6, [R7] ;  /* 0x0000000007067984 */ /* 0x000ea80000000800 */
[----:B------:R-:W3:Y:S04]  /*49f0*/  LDS R8, [R7+0x600] ;  /* 0x0006000007087984 */ /* 0x000ee80000000800 */
[----:B-1----:R-:W1:Y:S04]  /*4a00*/  LDS R31, [R7+0xc00] ;  /* 0x000c0000071f7984 */ /* 0x002e680000000800 */
[----:B------:R-:W4:Y:S04]  /*4a10*/  LDS R33, [R7+0x1200] ;  /* 0x0012000007217984 */ /* 0x000f280000000800 */
[----:B------:R-:W0:Y:S04]  /*4a20*/  LDS R35, [R7+0x1800] ;  /* 0x0018000007237984 */ /* 0x000e280000000800 */
[----:B------:R-:W0:Y:S04]  /*4a30*/  LDS R37, [R7+0x1e00] ;  /* 0x001e000007257984 */ /* 0x000e280000000800 */
[----:B------:R-:W0:Y:S01]  /*4a40*/  LDS R46, [R7+0x2400] ;  /* 0x00240000072e7984 */ /* 0x000e220000000800 */
[----:B--2---:R-:W-:-:S02]  /*4a50*/  SHF.R.U32.HI R6, RZ, UR5, R6 ;  /* 0x00000005ff067c19 */ /* 0x004fc40008011606 */
[----:B---3--:R-:W-:Y:S02]  /*4a60*/  SHF.R.U32.HI R8, RZ, UR5, R8 ;  /* 0x00000005ff087c19 */ /* 0x008fe40008011608 */
[----:B-1----:R-:W-:Y:S02]  /*4a70*/  SHF.R.U32.HI R31, RZ, UR5, R31 ;  /* 0x00000005ff1f7c19 */ /* 0x002fe4000801161f */
[----:B----4-:R-:W-:Y:S02]  /*4a80*/  SHF.R.U32.HI R33, RZ, UR5, R33 ;  /* 0x00000005ff217c19 */ /* 0x010fe40008011621 */
[----:B0-----:R-:W-:Y:S02]  /*4a90*/  SHF.R.U32.HI R47, RZ, UR5, R35 ;  /* 0x00000005ff2f7c19 */ /* 0x001fe40008011623 */
[----:B------:R-:W-:Y:S02]  /*4aa0*/  LOP3.LUT R35, R31, UR4, RZ, 0x30, !PT ;  /* 0x000000041f237c12 */ /* 0x000fe4000f8e30ff */
[----:B------:R-:W-:-:S02]  /*4ab0*/  SHF.R.U32.HI R48, RZ, UR5, R37 ;  /* 0x00000005ff307c19 */ /* 0x000fc40008011625 */
[----:B------:R-:W-:Y:S02]  /*4ac0*/  LOP3.LUT R37, R8, UR4, RZ, 0x30, !PT ;  /* 0x0000000408257c12 */ /* 0x000fe4000f8e30ff */
[----:B------:R-:W-:Y:S02]  /*4ad0*/  SHF.R.U32.HI R49, RZ, UR5, R46 ;  /* 0x00000005ff317c19 */ /* 0x000fe4000801162e */
[----:B------:R-:W-:Y:S02]  /*4ae0*/  LOP3.LUT R46, R6, UR4, RZ, 0x30, !PT ;  /* 0x00000004062e7c12 */ /* 0x000fe4000f8e30ff */
[----:B------:R-:W-:Y:S02]  /*4af0*/  LOP3.LUT R33, R33, UR4, RZ, 0x30, !PT ;  /* 0x0000000421217c12 */ /* 0x000fe4000f8e30ff */
[----:B------:R-:W-:Y:S02]  /*4b00*/  LOP3.LUT R31, R47, UR4, RZ, 0x30, !PT ;  /* 0x000000042f1f7c12 */ /* 0x000fe4000f8e30ff */
[----:B------:R-:W-:-:S02]  /*4b10*/  LOP3.LUT R8, R48, UR4, RZ, 0x30, !PT ;  /* 0x0000000430087c12 */ /* 0x000fc4000f8e30ff */
[----:B------:R-:W-:Y:S01]  /*4b20*/  LOP3.LUT R6, R49, UR4, RZ, 0x30, !PT ;  /* 0x0000000431067c12 */ /* 0x000fe2000f8e30ff */
[----:B------:R-:W-:Y:S06]  /*4b30*/  @!P0 BRA `(.L_x_295) ;  /* 0x0000000000a08947 */ /* 0x000fec0003800000 */
[----:B-----5:R-:W-:Y:S01]  /*4b40*/  IMAD R11, R9, -0xa80, R38 ;  /* 0xfffff580090b7824 */ /* 0x020fe200078e0226 */
[----:B------:R-:W-:Y:S01]  /*4b50*/  CS2R R22, SRZ ;  /* 0x0000000000167805 */ /* 0x000fe2000001ff00 */
[C---:B------:R-:W-:Y:S02]  /*4b60*/  VIADD R10, R0.reuse, 0x20 ;  /* 0x00000020000a7836 */ /* 0x040fe40000000000 */
[----:B------:R-:W-:Y:S01]  /*4b70*/  IMAD.MOV.U32 R39, RZ, RZ, RZ ;  /* 0x000000ffff277224 */ /* 0x000fe200078e00ff */
[CC--:B------:R-:W-:Y:S01]  /*4b80*/  ISETP.GE.AND P6, PT, R0.reuse, R11.reuse, PT ;  /* 0x0000000b0000720c */ /* 0x0c0fe20003fc6270 */
[----:B------:R-:W-:Y:S01]  /*4b90*/  VIADD R12, R0, 0x40 ;  /* 0x00000040000c7836 */ /* 0x000fe20000000000 */
[----:B------:R-:W-:Y:S01]  /*4ba0*/  ISETP.GE.AND P5, PT, R10, R11, PT ;  /* 0x0000000b0a00720c */ /* 0x000fe20003fa6270 */
[C---:B------:R-:W-:Y:S02]  /*4bb0*/  VIADD R13, R0.reuse, 0x60 ;  /* 0x00000060000d7836 */ /* 0x040fe40000000000 */
[----:B------:R-:W-:-:S02]  /*4bc0*/  VIADD R10, R0, 0x80 ;  /* 0x00000080000a7836 */ /* 0x000fc40000000000 */
[C---:B------:R-:W-:Y:S02]  /*4bd0*/  VIADD R11, R0.reuse, 0xa0 ;  /* 0x000000a0000b7836 */ /* 0x040fe40000000000 */
[----:B------:R-:W-:Y:S02]  /*4be0*/  IMAD R15, R9, -0xa80, R38 ;  /* 0xfffff580090f7824 */ /* 0x000fe400078e0226 */
[----:B------:R-:W-:Y:S02]  /*4bf0*/  VIADD R0, R0, 0xc0 ;  /* 0x000000c000007836 */ /* 0x000fe40000000000 */
[----:B------:R0:W5:Y:S01]  /*4c00*/  @!P6 LDG.E R39, desc[UR8][R4.64] ;  /* 0x000000080427e981 */ /* 0x000162000c1e1900 */
[-C--:B------:R-:W-:Y:S02]  /*4c10*/  ISETP.GE.AND P4, PT, R12, R15.reuse, PT ;  /* 0x0000000f0c00720c */ /* 0x080fe40003f86270 */
[-C--:B------:R-:W-:Y:S01]  /*4c20*/  ISETP.GE.AND P3, PT, R13, R15.reuse, PT ;  /* 0x0000000f0d00720c */ /* 0x080fe20003f66270 */
[----:B------:R0:W5:Y:S01]  /*4c30*/  @!P6 LDG.E.64 R22, desc[UR8][R4.64+0x8] ;  /* 0x000008080416e981 */ /* 0x000162000c1e1b00 */
[----:B------:R-:W-:-:S02]  /*4c40*/  ISETP.GE.AND P2, PT, R10, R15, PT ;  /* 0x0000000f0a00720c */ /* 0x000fc40003f46270 */
[-C--:B------:R-:W-:Y:S02]  /*4c50*/  ISETP.GE.AND P1, PT, R11, R15.reuse, PT ;  /* 0x0000000f0b00720c */ /* 0x080fe40003f26270 */
[----:B------:R-:W-:Y:S02]  /*4c60*/  ISETP.GE.AND P6, PT, R0, R15, PT ;  /* 0x0000000f0000720c */ /* 0x000fe40003fc6270 */
[----:B------:R-:W-:Y:S02]  /*4c70*/  CS2R R40, SRZ ;  /* 0x0000000000287805 */ /* 0x000fe4000001ff00 */
[----:B------:R-:W-:Y:S02]  /*4c80*/  CS2R R42, SRZ ;  /* 0x00000000002a7805 */ /* 0x000fe4000001ff00 */
[----:B------:R-:W-:Y:S02]  /*4c90*/  CS2R R44, SRZ ;  /* 0x00000000002c7805 */ /* 0x000fe4000001ff00 */
[----:B------:R-:W-:-:S02]  /*4ca0*/  CS2R R20, SRZ ;  /* 0x0000000000147805 */ /* 0x000fc4000001ff00 */
[----:B------:R-:W-:Y:S02]  /*4cb0*/  CS2R R18, SRZ ;  /* 0x0000000000127805 */ /* 0x000fe4000001ff00 */
[----:B------:R-:W-:Y:S02]  /*4cc0*/  CS2R R16, SRZ ;  /* 0x0000000000107805 */ /* 0x000fe4000001ff00 */
[----:B------:R-:W-:Y:S02]  /*4cd0*/  CS2R R14, SRZ ;  /* 0x00000000000e7805 */ /* 0x000fe4000001ff00 */
[----:B------:R-:W-:Y:S02]  /*4ce0*/  CS2R R12, SRZ ;  /* 0x00000000000c7805 */ /* 0x000fe4000001ff00 */
        /* <DEDUP_REMOVED lines=13> */
.L_x_295:
[----:B------:R-:W1:Y:S08]  /*4dc0*/  S2UR UR5, SR_CgaCtaId ;  /* 0x00000000000579c3 */ /* 0x000e700000008800 */
[----:B------:R-:W-:Y:S01]  /*4dd0*/  BAR.SYNC.DEFER_BLOCKING 0x0 ;  /* 0x0000000000007b1d */ /* 0x000fe20000010000 */
[----:B------:R-:W-:Y:S02]  /*4de0*/  IMAD R24, R24, 0xc, R27 ;  /* 0x0000000c18187824 */ /* 0x000fe400078e021b */
[----:B------:R-:W-:-:S02]  /*4df0*/  IMAD R28, R28, 0xc, R29 ;  /* 0x0000000c1c1c7824 */ /* 0x000fc400078e021d */
[----:B------:R-:W-:Y:S01]  /*4e00*/  IMAD R25, R26, 0xc, R25 ;  /* 0x0000000c1a197824 */ /* 0x000fe200078e0219 */
[----:B------:R-:W-:Y:S02]  /*4e10*/  UMOV UR4, 0x400 ;  /* 0x0000040000047882 */ /* 0x000fe40000000000 */
[----:B-1----:R-:W-:Y:S01]  /*4e20*/  ULEA UR4, UR5, UR4, 0x18 ;  /* 0x0000000405047291 */ /* 0x002fe2000f8ec0ff */
[----:B-----5:R1:W-:Y:S04]  /*4e30*/  STS.64 [R24+-0x8], R22 ;  /* 0xfffff81618007388 */ /* 0x0203e80000000a00 */
[----:B------:R2:W-:Y:S01]  /*4e40*/  STS [R24+-0x10], R39 ;  /* 0xfffff02718007388 */ /* 0x0005e20000000800 */
[----:B0-----:R-:W-:Y:S02]  /*4e50*/  LEA R5, R30, UR4, 0x2 ;  /* 0x000000041e057c11 */ /* 0x001fe4000f8e10ff */
[----:B------:R-:W-:Y:S01]  /*4e60*/  LEA R27, R32, UR4, 0x2 ;  /* 0x00000004201b7c11 */ /* 0x000fe2000f8e10ff */
[----:B------:R2:W-:Y:S01]  /*4e70*/  STS.64 [R25+-0x8], R20 ;  /* 0xfffff81419007388 */ /* 0x0005e20000000a00 */
[----:B------:R-:W-:Y:S01]  /*4e80*/  LEA R29, R36, UR4, 0x2 ;  /* 0x00000004241d7c11 */ /* 0x000fe2000f8e10ff */
[----:B------:R-:W-:Y:S01]  /*4e90*/  IMAD R5, R30, 0xc, R5 ;  /* 0x0000000c1e057824 */ /* 0x000fe200078e0205 */
[----:B------:R-:W-:Y:S01]  /*4ea0*/  LEA R47, R34, UR4, 0x2 ;  /* 0x00000004222f7c11 */ /* 0x000fe2000f8e10ff */
[----:B------:R-:W-:Y:S01]  /*4eb0*/  IMAD R32, R32, 0xc, R27 ;  /* 0x0000000c20207824 */ /* 0x000fe200078e021b */
[----:B------:R2:W-:Y:S01]  /*4ec0*/  STS [R25+-0x10], R40 ;  /* 0xfffff02819007388 */ /* 0x0005e20000000800 */
[----:B-1----:R-:W-:-:S02]  /*4ed0*/  IMAD R23, R36, 0xc, R29 ;  /* 0x0000000c24177824 */ /* 0x002fc400078e021d */
[----:B------:R-:W-:Y:S01]  /*4ee0*/  IMAD R34, R34, 0xc, R47 ;  /* 0x0000000c22227824 */ /* 0x000fe200078e022f */
[----:B------:R2:W-:Y:S04]  /*4ef0*/  STS.64 [R28+-0x8], R18 ;  /* 0xfffff8121c007388 */ /* 0x0005e80000000a00 */
[----:B------:R2:W-:Y:S04]  /*4f00*/  STS [R28+-0x10], R41 ;  /* 0xfffff0291c007388 */ /* 0x0005e80000000800 */
[----:B------:R2:W-:Y:S04]  /*4f10*/  STS.64 [R5+-0x8], R16 ;  /* 0xfffff81005007388 */ /* 0x0005e80000000a00 */
[----:B------:R2:W-:Y:S04]  /*4f20*/  STS [R5+-0x10], R42 ;  /* 0xfffff02a05007388 */ /* 0x0005e80000000800 */
[----:B------:R2:W-:Y:S04]  /*4f30*/  STS.64 [R32+-0x8], R14 ;  /* 0xfffff80e20007388 */ /* 0x0005e80000000a00 */
[----:B------:R2:W-:Y:S04]  /*4f40*/  STS [R32+-0x10], R43 ;  /* 0xfffff02b20007388 */ /* 0x0005e80000000800 */
[----:B------:R2:W-:Y:S04]  /*4f50*/  STS.64 [R23+-0x8], R12 ;  /* 0xfffff80c17007388 */ /* 0x0005e80000000a00 */
[----:B------:R2:W-:Y:S04]  /*4f60*/  STS [R23+-0x10], R44 ;  /* 0xfffff02c17007388 */ /* 0x0005e80000000800 */
[----:B------:R2:W-:Y:S04]  /*4f70*/  STS.64 [R34+-0x8], R10 ;  /* 0xfffff80a22007388 */ /* 0x0005e80000000a00 */
[----:B------:R2:W-:Y:S01]  /*4f80*/  STS [R34+-0x10], R45 ;  /* 0xfffff02d22007388 */ /* 0x0005e20000000800 */
[----:B------:R-:W-:Y:S06]  /*4f90*/  BAR.SYNC.DEFER_BLOCKING 0x0 ;  /* 0x0000000000007b1d */ /* 0x000fec0000010000 */
[----:B------:R-:W-:Y:S05]  /*4fa0*/  @P0 BRA `(.L_x_296) ;  /* 0x00000004004c0947 */ /* 0x000fea0003800000 */
[----:B------:R-:W0:Y:S01]  /*4fb0*/  S2UR UR5, SR_CgaCtaId ;  /* 0x00000000000579c3 */ /* 0x000e220000008800 */
[----:B------:R-:W-:Y:S01]  /*4fc0*/  UMOV UR4, 0x400 ;  /* 0x0000040000047882 */ /* 0x000fe20000000000 */
[----:B------:R-:W-:Y:S01]  /*4fd0*/  IMAD R7, R3, 0xc, R7 ;  /* 0x0000000c03077824 */ /* 0x000fe200078e0207 */
[----:B------:R-:W1:Y:S04]  /*4fe0*/  LDCU.64 UR6, c[0x0][0x3b0] ;  /* 0x00007600ff0677ac */ /* 0x000e680008000a00 */
[----:B------:R-:W-:Y:S04]  /*4ff0*/  LDS R9, [R7] ;  /* 0x0000000007097984 */ /* 0x000fe80000000800 */
[----:B--2---:R-:W-:Y:S01]  /*5000*/  LDS.64 R4, [R7+0x8] ;  /* 0x0000080007047984 */ /* 0x004fe20000000a00 */
[----:B0-----:R-:W-:-:S06]  /*5010*/  ULEA UR4, UR5, UR4, 0x18 ;  /* 0x0000000405047291 */ /* 0x001fcc000f8ec0ff */
[----:B------:R-:W-:Y:S02]  /*5020*/  LEA R46, R46, UR4, 0x3 ;  /* 0x000000042e2e7c11 */ /* 0x000fe4000f8e18ff */
[----:B------:R-:W-:Y:S02]  /*5030*/  LEA R37, R37, UR4, 0x3 ;  /* 0x0000000425257c11 */ /* 0x000fe4000f8e18ff */
[----:B------:R-:W-:Y:S01]  /*5040*/  LEA R35, R35, UR4, 0x3 ;  /* 0x0000000423237c11 */ /* 0x000fe2000f8e18ff */
[----:B------:R-:W0:Y:S01]  /*5050*/  LDS.64 R10, [R46+0xa800] ;  /* 0x00a800002e0a7984 */ /* 0x000e220000000a00 */
[----:B------:R-:W-:Y:S02]  /*5060*/  LEA R33, R33, UR4, 0x3 ;  /* 0x0000000421217c11 */ /* 0x000fe4000f8e18ff */
[----:B------:R-:W-:Y:S02]  /*5070*/  LEA R31, R31, UR4, 0x3 ;  /* 0x000000041f1f7c11 */ /* 0x000fe4000f8e18ff */
[----:B------:R-:W-:-:S02]  /*5080*/  LEA R6, R6, UR4, 0x3 ;  /* 0x0000000406067c11 */ /* 0x000fc4000f8e18ff */
[----:B0-----:R-:W-:-:S05]  /*5090*/  IADD3 R0, P0, PT, R10, R3, RZ ;  /* 0x000000030a007210 */ /* 0x001fca0007f1e0ff */
[----:B------:R-:W-:Y:S01]  /*50a0*/  IMAD.X R11, RZ, RZ, R11, P0 ;  /* 0x000000ffff0b7224 */ /* 0x000fe200000e060b */
[----:B-1----:R-:W-:-:S04]  /*50b0*/  LEA R10, P0, R0, UR6, 0x4 ;  /* 0x00000006000a7c11 */ /* 0x002fc8000f8020ff */
[----:B------:R-:W-:-:S05]  /*50c0*/  LEA.HI.X R11, R0, UR7, R11, 0x4, P0 ;  /* 0x00000007000b7c11 */ /* 0x000fca00080f240b */
[----:B------:R-:W-:Y:S04]  /*50d0*/  STG.E desc[UR8][R10.64], R9 ;  /* 0x000000090a007986 */ /* 0x000fe8000c101908 */
[----:B------:R-:W-:Y:S01]  /*50e0*/  STG.E.64 desc[UR8][R10.64+0x8], R4 ;  /* 0x000008040a007986 */ /* 0x000fe2000c101b08 */
[----:B------:R-:W-:-:S03]  /*50f0*/  NOP ;  /* 0x0000000000007918 */ /* 0x000fc60000000000 */
[----:B------:R-:W0:Y:S04]  /*5100*/  LDS.64 R14, [R37+0xa800] ;  /* 0x00a80000250e7984 */ /* 0x000e280000000a00 */
[----:B------:R-:W1:Y:S04]  /*5110*/  LDS R17, [R7+0x1800] ;  /* 0x0018000007117984 */ /* 0x000e680000000800 */
[----:B------:R-:W2:Y:S01]  /*5120*/  LDS.64 R12, [R7+0x1808] ;  /* 0x00180800070c7984 */ /* 0x000ea20000000a00 */
[----:B0-----:R-:W-:-:S05]  /*5130*/  IADD3 R0, P0, PT, R14, R3, RZ ;  /* 0x000000030e007210 */ /* 0x001fca0007f1e0ff */
[----:B------:R-:W-:Y:S01]  /*5140*/  IMAD.X R15, RZ, RZ, R15, P0 ;  /* 0x000000ffff0f7224 */ /* 0x000fe200000e060f */
[----:B------:R-:W-:-:S04]  /*5150*/  LEA R14, P0, R0, UR6, 0x4 ;  /* 0x00000006000e7c11 */ /* 0x000fc8000f8020ff */
[----:B------:R-:W-:-:S05]  /*5160*/  LEA.HI.X R15, R0, UR7, R15, 0x4, P0 ;  /* 0x00000007000f7c11 */ /* 0x000fca00080f240f */
[----:B-1----:R-:W-:Y:S04]  /*5170*/  STG.E desc[UR8][R14.64+0x1800], R17 ;  /* 0x001800110e007986 */ /* 0x002fe8000c101908 */
[----:B--2---:R-:W-:Y:S01]  /*5180*/  STG.E.64 desc[UR8][R14.64+0x1808], R12 ;  /* 0x0018080c0e007986 */ /* 0x004fe2000c101b08 */
        /* <DEDUP_REMOVED lines=27> */
[----:B------:R-:W-:Y:S02]  /*5340*/  LEA.HI.X R11, R0, UR7, R11, 0x4, P0 ;  /* 0x00000007000b7c11 */ /* 0x000fe400080f240b */
[----:B------:R-:W-:-:S03]  /*5350*/  LEA R0, R8, UR4, 0x3 ;  /* 0x0000000408007c11 */ /* 0x000fc6000f8e18ff */
        /* <DEDUP_REMOVED lines=22> */
[----:B------:R-:W-:Y:S01]  /*54c0*/  NOP ;  /* 0x0000000000007918 */ /* 0x000fe20000000000 */
[----:B------:R-:W-:Y:S05]  /*54d0*/  EXIT ;  /* 0x000000000000794d */ /* 0x000fea0003800000 */
.L_x_296:
[----:B------:R-:W0:Y:S01]  /*54e0*/  S2UR UR5, SR_CgaCtaId ;  /* 0x00000000000579c3 */ /* 0x000e220000008800 */
[----:B------:R-:W-:Y:S01]  /*54f0*/  IMAD R9, R9, -0xa80, R38 ;  /* 0xfffff58009097824 */ /* 0x000fe200078e0226 */
[----:B------:R-:W-:Y:S01]  /*5500*/  UMOV UR4, 0x400 ;  /* 0x0000040000047882 */ /* 0x000fe20000000000 */
[C---:B------:R-:W-:Y:S01]  /*5510*/  VIADD R0, R3.reuse, 0x180 ;  /* 0x0000018003007836 */ /* 0x040fe20000000000 */
[----:B------:R-:W-:Y:S01]  /*5520*/  BSSY.RECONVERGENT B0, `(.L_x_297) ;  /* 0x0000019000007945 */ /* 0x000fe20003800200 */
[C---:B------:R-:W-:Y:S01]  /*5530*/  VIADD R4, R3.reuse, 0x300 ;  /* 0x0000030003047836 */ /* 0x040fe20000000000 */
[CC--:B------:R-:W-:Y:S01]  /*5540*/  ISETP.GE.AND P5, PT, R3.reuse, R9.reuse, PT ;  /* 0x000000090300720c */ /* 0x0c0fe20003fa6270 */
[C---:B--2---:R-:W-:Y:S01]  /*5550*/  VIADD R10, R3.reuse, 0x480 ;  /* 0x00000480030a7836 */ /* 0x044fe20000000000 */
[-C--:B------:R-:W-:Y:S01]  /*5560*/  ISETP.GE.AND P4, PT, R0, R9.reuse, PT ;  /* 0x000000090000720c */ /* 0x080fe20003f86270 */
[C---:B------:R-:W-:Y:S01]  /*5570*/  VIADD R0, R3.reuse, 0x600 ;  /* 0x0000060003007836 */ /* 0x040fe20000000000 */
[-C--:B------:R-:W-:Y:S01]  /*5580*/  ISETP.GE.AND P0, PT, R4, R9.reuse, PT ;  /* 0x000000090400720c */ /* 0x080fe20003f06270 */
[----:B------:R-:W-:Y:S01]  /*5590*/  VIADD R4, R3, 0x780 ;  /* 0x0000078003047836 */ /* 0x000fe20000000000 */
[----:B------:R-:W-:-:S02]  /*55a0*/  ISETP.GE.AND P1, PT, R10, R9, PT ;  /* 0x000000090a00720c */ /* 0x000fc40003f26270 */
[-C--:B------:R-:W-:Y:S02]  /*55b0*/  ISETP.GE.AND P2, PT, R0, R9.reuse, PT ;  /* 0x000000090000720c */ /* 0x080fe40003f46270 */
[----:B------:R-:W-:Y:S01]  /*55c0*/  ISETP.GE.AND P3, PT, R4, R9, PT ;  /* 0x000000090400720c */ /* 0x000fe20003f66270 */
[----:B0-----:R-:W-:-:S06]  /*55d0*/  ULEA UR4, UR5, UR4, 0x18 ;  /* 0x0000000405047291 */ /* 0x001fcc000f8ec0ff */
[----:B------:R-:W-:Y:S01]  /*55e0*/  LEA R46, R46, UR4, 0x3 ;  /* 0x000000042e2e7c11 */ /* 0x000fe2000f8e18ff */
[----:B------:R-:W-:Y:S06]  /*55f0*/  @P5 BRA `(.L_x_298) ;  /* 0x00000000002c5947 */ /* 0x000fec0003800000 */
[----:B------:R-:W0:Y:S01]  /*5600*/  LDS.64 R4, [R46+0xa800] ;  /* 0x00a800002e047984 */ /* 0x000e220000000a00 */
[----:B------:R-:W-:Y:S01]  /*5610*/  IMAD R12, R3, 0xc, R7 ;  /* 0x0000000c030c7824 */ /* 0x000fe200078e0207 */
[----:B------:R-:W1:Y:S04]  /*5620*/  LDCU.64 UR6, c[0x0][0x3b0] ;  /* 0x00007600ff0677ac */ /* 0x000e680008000a00 */
[----:B------:R-:W2:Y:S04]  /*5630*/  LDS R13, [R12] ;  /* 0x000000000c0d7984 */ /* 0x000ea80000000800 */
[----:B------:R-:W3:Y:S01]  /*5640*/  LDS.64 R10, [R12+0x8] ;  /* 0x000008000c0a7984 */ /* 0x000ee20000000a00 */
[----:B0-----:R-:W-:-:S05]  /*5650*/  IADD3 R0, P5, PT, R4, R3, RZ ;  /* 0x0000000304007210 */ /* 0x001fca0007fbe0ff */
[----:B------:R-:W-:Y:S01]  /*5660*/  IMAD.X R5, RZ, RZ, R5, P5 ;  /* 0x000000ffff057224 */ /* 0x000fe200028e0605 */
[----:B-1----:R-:W-:-:S04]  /*5670*/  LEA R4, P5, R0, UR6, 0x4 ;  /* 0x0000000600047c11 */ /* 0x002fc8000f8a20ff */
[----:B------:R-:W-:-:S05]  /*5680*/  LEA.HI.X R5, R0, UR7, R5, 0x4, P5 ;  /* 0x0000000700057c11 */ /* 0x000fca000a8f2405 */
[----:B--2---:R0:W-:Y:S04]  /*5690*/  STG.E desc[UR8][R4.64], R13 ;  /* 0x0000000d04007986 */ /* 0x0041e8000c101908 */
[----:B---3--:R0:W-:Y:S02]  /*56a0*/  STG.E.64 desc[UR8][R4.64+0x8], R10 ;  /* 0x0000080a04007986 */ /* 0x0081e4000c101b08 */
.L_x_298:
[----:B------:R-:W-:Y:S05]  /*56b0*/  BSYNC.RECONVERGENT B0 ;  /* 0x0000000000007941 */ /* 0x000fea0003800200 */
.L_x_297:
[----:B------:R-:W-:Y:S01]  /*56c0*/  NOP ;  /* 0x0000000000007918 */ /* 0x000fe20000000000 */
[----:B------:R-:W-:Y:S01]  /*56d0*/  BSSY.RECONVERGENT B0, `(.L_x_299) ;  /* 0x000000e000007945 */ /* 0x000fe20003800200 */
[----:B------:R-:W-:-:S03]  /*56e0*/  LEA R37, R37, UR4, 0x3 ;  /* 0x0000000425257c11 */ /* 0x000fc6000f8e18ff */
[----:B------:R-:W-:Y:S05]  /*56f0*/  @P4 BRA `(.L_x_300) ;  /* 0x00000000002c4947 */ /* 0x000fea0003800000 */
[----:B0-----:R-:W0:Y:S01]  /*5700*/  LDS.64 R4, [R37+0xa800] ;  /* 0x00a8000025047984 */ /* 0x001e220000000a00 */
[----:B------:R-:W-:Y:S01]  /*5710*/  IMAD R12, R3, 0xc, R7 ;  /* 0x0000000c030c7824 */ /* 0x000fe200078e0207 */
[----:B------:R-:W1:Y:S04]  /*5720*/  LDCU.64 UR6, c[0x0][0x3b0] ;  /* 0x00007600ff0677ac */ /* 0x000e680008000a00 */
[----:B------:R-:W2:Y:S04]  /*5730*/  LDS R13, [R12+0x1800] ;  /* 0x001800000c0d7984 */ /* 0x000ea80000000800 */
[----:B------:R-:W3:Y:S01]  /*5740*/  LDS.64 R10, [R12+0x1808] ;  /* 0x001808000c0a7984 */ /* 0x000ee20000000a00 */
[----:B0-----:R-:W-:-:S05]  /*5750*/  IADD3 R0, P4, PT, R4, R3, RZ ;  /* 0x0000000304007210 */ /* 0x001fca0007f9e0ff */
[----:B------:R-:W-:Y:S01]  /*5760*/  IMAD.X R5, RZ, RZ, R5, P4 ;  /* 0x000000ffff057224 */ /* 0x000fe200020e0605 */
[----:B-1----:R-:W-:-:S04]  /*5770*/  LEA R4, P4, R0, UR6, 0x4 ;  /* 0x0000000600047c11 */ /* 0x002fc8000f8820ff */
[----:B------:R-:W-:-:S05]  /*5780*/  LEA.HI.X R5, R0, UR7, R5, 0x4, P4 ;  /* 0x0000000700057c11 */ /* 0x000fca000a0f2405 */
[----:B--2---:R1:W-:Y:S04]  /*5790*/  STG.E desc[UR8][R4.64+0x1800], R13 ;  /* 0x0018000d04007986 */ /* 0x0043e8000c101908 */
[----:B---3--:R1:W-:Y:S02]  /*57a0*/  STG.E.64 desc[UR8][R4.64+0x1808], R10 ;  /* 0x0018080a04007986 */ /* 0x0083e4000c101b08 */
.L_x_300:
[----:B------:R-:W-:Y:S05]  /*57b0*/  BSYNC.RECONVERGENT B0 ;  /* 0x0000000000007941 */ /* 0x000fea0003800200 */
.L_x_299:
[----:B------:R-:W-:Y:S01]  /*57c0*/  NOP ;  /* 0x0000000000007918 */ /* 0x000fe20000000000 */
[----:B------:R-:W-:Y:S01]  /*57d0*/  BSSY.RECONVERGENT B0, `(.L_x_301) ;  /* 0x000000e000007945 */ /* 0x000fe20003800200 */
[----:B------:R-:W-:-:S03]  /*57e0*/  LEA R35, R35, UR4, 0x3 ;  /* 0x0000000423237c11 */ /* 0x000fc6000f8e18ff */
[----:B------:R-:W-:Y:S05]  /*57f0*/  @P0 BRA `(.L_x_302) ;  /* 0x00000000002c0947 */ /* 0x000fea0003800000 */
[----:B01----:R-:W0:Y:S01]  /*5800*/  LDS.64 R4, [R35+0xa800] ;  /* 0x00a8000023047984 */ /* 0x003e220000000a00 */
        /* <DEDUP_REMOVED lines=10> */
.L_x_302:
[----:B------:R-:W-:Y:S05]  /*58b0*/  BSYNC.RECONVERGENT B0 ;  /* 0x0000000000007941 */ /* 0x000fea0003800200 */
.L_x_301:
[----:B------:R-:W-:Y:S01]  /*58c0*/  NOP ;  /* 0x0000000000007918 */ /* 0x000fe20000000000 */
[----:B------:R-:W-:Y:S01]  /*58d0*/  BSSY.RECONVERGENT B0, `(.L_x_303) ;  /* 0x000000e000007945 */ /* 0x000fe20003800200 */
[----:B------:R-:W-:-:S03]  /*58e0*/  LEA R33, R33, UR4, 0x3 ;  /* 0x0000000421217c11 */ /* 0x000fc6000f8e18ff */
[----:B------:R-:W-:Y:S05]  /*58f0*/  @P1 BRA `(.L_x_304) ;  /* 0x00000000002c1947 */ /* 0x000fea0003800000 */
[----:B012---:R-:W0:Y:S01]  /*5900*/  LDS.64 R4, [R33+0xa800] ;  /* 0x00a8000021047984 */ /* 0x007e220000000a00 */
        /* <DEDUP_REMOVED lines=10> */
.L_x_304:
[----:B------:R-:W-:Y:S05]  /*59b0*/  BSYNC.RECONVERGENT B0 ;  /* 0x0000000000007941 */ /* 0x000fea0003800200 */
.L_x_303:
[----:B------:R-:W-:Y:S01]  /*59c0*/  NOP ;  /* 0x0000000000007918 */ /* 0x000fe20000000000 */
[----:B------:R-:W-:Y:S01]  /*59d0*/  BSSY.RECONVERGENT B0, `(.L_x_305) ;  /* 0x000000f000007945 */ /* 0x000fe20003800200 */
[----:B------:R-:W-:Y:S02]  /*59e0*/  LEA R31, R31, UR4, 0x3 ;  /* 0x000000041f1f7c11 */ /* 0x000fe4000f8e18ff */
[----:B------:R-:W-:Y:S01]  /*59f0*/  LEA R12, R8, UR4, 0x3 ;  /* 0x00000004080c7c11 */ /* 0x000fe2000f8e18ff */
[----:B------:R-:W-:Y:S06]  /*5a00*/  @P2 BRA `(.L_x_306) ;  /* 0x00000000002c2947 */ /* 0x000fec0003800000 */
[----:B012-4-:R-:W0:Y:S01]  /*5a10*/  LDS.64 R4, [R31+0xa800] ;  /* 0x00a800001f047984 */ /* 0x017e220000000a00 */
        /* <DEDUP_REMOVED lines=10> */
.L_x_306:
[----:B------:R-:W-:Y:S05]  /*5ac0*/  BSYNC.RECONVERGENT B0 ;  /* 0x0000000000007941 */ /* 0x000fea0003800200 */
.L_x_305:
[----:B------:R-:W-:Y:S01]  /*5ad0*/  NOP ;  /* 0x0000000000007918 */ /* 0x000fe20000000000 */
[----:B------:R-:W-:Y:S01]  /*5ae0*/  BSSY.RECONVERGENT B0, `(.L_x_307) ;  /* 0x000000e000007945 */ /* 0x000fe20003800200 */
[----:B------:R-:W-:-:S03]  /*5af0*/  LEA R8, R6, UR4, 0x3 ;  /* 0x0000000406087c11 */ /* 0x000fc6000f8e18ff */
[----:B------:R-:W-:Y:S05]  /*5b00*/  @P3 BRA `(.L_x_308) ;  /* 0x00000000002c3947 */ /* 0x000fea0003800000 */
        /* <DEDUP_REMOVED lines=11> */
.L_x_308:
[----:B------:R-:W-:Y:S05]  /*5bc0*/  BSYNC.RECONVERGENT B0 ;  /* 0x0000000000007941 */ /* 0x000fea0003800200 */
.L_x_307:
[----:B------:R-:W-:Y:S01]  /*5bd0*/  NOP ;  /* 0x0000000000007918 */ /* 0x000fe20000000000 */
[----:B012-4-:R-:W0:Y:S01]  /*5be0*/  LDS.64 R4, [R8+0xa800] ;  /* 0x00a8000008047984 */ /* 0x017e220000000a00 */
[----:B------:R-:W-:Y:S01]  /*5bf0*/  VIADD R0, R3, 0x900 ;  /* 0x0000090003007836 */ /* 0x000fe20000000000 */
[----:B------:R-:W-:Y:S04]  /*5c00*/  BSSY.RECONVERGENT B0, `(.L_x_309) ;  /* 0x000000d000007945 */ /* 0x000fe80003800200 */
[----:B------:R-:W-:Y:S02]  /*5c10*/  ISETP.GE.AND P1, PT, R0, R9, PT ;  /* 0x000000090000720c */ /* 0x000fe40003f26270 */
[----:B0-----:R-:W-:-:S05]  /*5c20*/  IADD3 R0, P0, PT, R4, R3, RZ ;  /* 0x0000000304007210 */ /* 0x001fca0007f1e0ff */
[----:B------:R-:W-:-:S06]  /*5c30*/  IMAD.X R5, RZ, RZ, R5, P0 ;  /* 0x000000ffff057224 */ /* 0x000fcc00000e0605 */
[----:B------:R-:W-:Y:S05]  /*5c40*/  @P1 BRA `(.L_x_310) ;  /* 0x0000000000201947 */ /* 0x000fea0003800000 */
[----:B------:R-:W-:Y:S01]  /*5c50*/  IMAD R6, R3, 0xc, R7 ;  /* 0x0000000c03067824 */ /* 0x000fe200078e0207 */
[----:B------:R-:W0:Y:S04]  /*5c60*/  LDCU.64 UR4, c[0x0][0x3b0] ;  /* 0x00007600ff0477ac */ /* 0x000e280008000a00 */
[----:B------:R-:W1:Y:S04]  /*5c70*/  LDS R7, [R6+0x9000] ;  /* 0x0090000006077984 */ /* 0x000e680000000800 */
[----:B------:R-:W2:Y:S01]  /*5c80*/  LDS.64 R2, [R6+0x9008] ;  /* 0x0090080006027984 */ /* 0x000ea20000000a00 */
[----:B0-----:R-:W-:-:S04]  /*5c90*/  LEA R4, P0, R0, UR4, 0x4 ;  /* 0x0000000400047c11 */ /* 0x001fc8000f8020ff */
[----:B------:R-:W-:-:S05]  /*5ca0*/  LEA.HI.X R5, R0, UR5, R5, 0x4, P0 ;  /* 0x0000000500057c11 */ /* 0x000fca00080f2405 */
[----:B-1----:R0:W-:Y:S04]  /*5cb0*/  STG.E desc[UR8][R4.64+0x9000], R7 ;  /* 0x0090000704007986 */ /* 0x0021e8000c101908 */
[----:B--2---:R0:W-:Y:S02]  /*5cc0*/  STG.E.64 desc[UR8][R4.64+0x9008], R2 ;  /* 0x0090080204007986 */ /* 0x0041e4000c101b08 */
.L_x_310:
[----:B------:R-:W-:Y:S05]  /*5cd0*/  BSYNC.RECONVERGENT B0 ;  /* 0x0000000000007941 */ /* 0x000fea0003800200 */
.L_x_309:
[----:B------:R-:W-:Y:S01]  /*5ce0*/  NOP ;  /* 0x0000000000007918 */ /* 0x000fe20000000000 */
[----:B------:R-:W-:Y:S05]  /*5cf0*/  EXIT ;  /* 0x000000000000794d */ /* 0x000fea0003800000 */
.L_x_253:
[----:B------:R-:W-:Y:S02]  /*5d00*/  IMAD.MOV.U32 R49, RZ, RZ, R40 ;  /* 0x000000ffff317224 */ /* 0x000fe400078e0028 */
[----:B------:R-:W-:Y:S02]  /*5d10*/  IMAD.MOV.U32 R48, RZ, RZ, 0x1 ;  /* 0x00000001ff307424 */ /* 0x000fe400078e00ff */
[----:B------:R-:W-:Y:S02]  /*5d20*/  IMAD.MOV.U32 R51, RZ, RZ, RZ ;  /* 0x000000ffff337224 */ /* 0x000fe400078e00ff */
[----:B------:R-:W-:-:S07]  /*5d30*/  IMAD.MOV.U32 R46, RZ, RZ, -0x1 ;  /* 0xffffffffff2e7424 */ /* 0x000fce00078e00ff */
[----:B------:R-:W-:Y:S05]  /*5d40*/  WARPSYNC.COLLECTIVE R46, `(.L_x_311) ;  /* 0x000000002e087348 */ /* 0x000fea0003c00000 */
[----:B------:R0:W1:Y:S02]  /*5d50*/  SHFL.UP P0, R47, R49, R48, R51 ;  /* 0x04000030312f7389 */ /* 0x0000640000000033 */
[----:B01----:R-:W-:Y:S05]  /*5d60*/  ENDCOLLECTIVE ;  /* 0x000000000000791b */ /* 0x003fea0003800000 */
.L_x_311:
[----:B------:R-:W-:Y:S02]  /*5d70*/  IMAD.MOV.U32 R48, RZ, RZ, 0x2 ;  /* 0x00000002ff307424 */ /* 0x000fe400078e00ff */
[----:B------:R-:W-:-:S04]  /*5d80*/  IMAD.MOV.U32 R43, RZ, RZ, R47 ;  /* 0x000000ffff2b7224 */ /* 0x000fc800078e002f */
[----:B------:R-:W-:-:S04]  /*5d90*/  @P0 IMAD.IADD R43, R40, 0x1, R43 ;  /* 0x00000001282b0824 */ /* 0x000fc800078e022b */
[----:B------:R-:W-:-:S07]  /*5da0*/  IMAD.MOV.U32 R49, RZ, RZ, R43 ;  /* 0x000000ffff317224 */ /* 0x000fce00078e002b */
[----:B------:R-:W-:Y:S05]  /*5db0*/  WARPSYNC.COLLECTIVE R46, `(.L_x_312) ;  /* 0x000000002e087348 */ /* 0x000fea0003c00000 */
[----:B------:R0:W1:Y:S02]  /*5dc0*/  SHFL.UP P0, R47, R49, R48, R51 ;  /* 0x04000030312f7389 */ /* 0x0000640000000033 */
[----:B01----:R-:W-:Y:S05]  /*5dd0*/  ENDCOLLECTIVE ;  /* 0x000000000000791b */ /* 0x003fea0003800000 */
.L_x_312:
[----:B------:R-:W-:Y:S02]  /*5de0*/  IMAD.MOV.U32 R48, RZ, RZ, 0x4 ;  /* 0x00000004ff307424 */ /* 0x000fe400078e00ff */
[----:B------:R-:W-:-:S04]  /*5df0*/  IMAD.MOV.U32 R42, RZ, RZ, R47 ;  /* 0x000000ffff2a7224 */ /* 0x000fc800078e002f */
[----:B------:R-:W-:-:S04]  /*5e00*/  @P0 IMAD.IADD R42, R43, 0x1, R42 ;  /* 0x000000012b2a0824 */ /* 0x000fc800078e022a */
[----:B------:R-:W-:-:S07]  /*5e10*/  IMAD.MOV.U32 R49, RZ, RZ, R42 ;  /* 0x000000ffff317224 */ /* 0x000fce00078e002a */
[----:B------:R-:W-:Y:S05]  /*5e20*/  WARPSYNC.COLLECTIVE R46, `(.L_x_313) ;  /* 0x000000002e087348 */ /* 0x000fea0003c00000 */
[----:B------:R0:W1:Y:S02]  /*5e30*/  SHFL.UP P0, R47, R49, R48, R51 ;  /* 0x04000030312f7389 */ /* 0x0000640000000033 */
[----:B01----:R-:W-:Y:S05]  /*5e40*/  ENDCOLLECTIVE ;  /* 0x000000000000791b */ /* 0x003fea0003800000 */
.L_x_313:
[----:B------:R-:W-:Y:S02]  /*5e50*/  IMAD.MOV.U32 R48, RZ, RZ, 0x8 ;  /* 0x00000008ff307424 */ /* 0x000fe400078e00ff */
[----:B------:R-:W-:-:S04]  /*5e60*/  IMAD.MOV.U32 R45, RZ, RZ, R47 ;  /* 0x000000ffff2d7224 */ /* 0x000fc800078e002f */
[----:B------:R-:W-:-:S04]  /*5e70*/  @P0 IMAD.IADD R45, R42, 0x1, R45 ;  /* 0x000000012a2d0824 */ /* 0x000fc800078e022d */
[----:B------:R-:W-:-:S07]  /*5e80*/  IMAD.MOV.U32 R49, RZ, RZ, R45 ;  /* 0x000000ffff317224 */ /* 0x000fce00078e002d */
[----:B------:R-:W-:Y:S05]  /*5e90*/  WARPSYNC.COLLECTIVE R46, `(.L_x_314) ;  /* 0x000000002e087348 */ /* 0x000fea0003c00000 */
[----:B------:R0:W1:Y:S02]  /*5ea0*/  SHFL.UP P0, R47, R49, R48, R51 ;  /* 0x04000030312f7389 */ /* 0x0000640000000033 */
[----:B01----:R-:W-:Y:S05]  /*5eb0*/  ENDCOLLECTIVE ;  /* 0x000000000000791b */ /* 0x003fea0003800000 */
.L_x_314:
[----:B------:R-:W-:Y:S02]  /*5ec0*/  IMAD.MOV.U32 R48, RZ, RZ, 0x10 ;  /* 0x00000010ff307424 */ /* 0x000fe400078e00ff */
[----:B------:R-:W-:-:S04]  /*5ed0*/  IMAD.MOV.U32 R44, RZ, RZ, R47 ;  /* 0x000000ffff2c7224 */ /* 0x000fc800078e002f */
[----:B------:R-:W-:-:S04]  /*5ee0*/  @P0 IMAD.IADD R44, R45, 0x1, R44 ;  /* 0x000000012d2c0824 */ /* 0x000fc800078e022c */
[----:B------:R-:W-:-:S07]  /*5ef0*/  IMAD.MOV.U32 R49, RZ, RZ, R44 ;  /* 0x000000ffff317224 */ /* 0x000fce00078e002c */
[----:B------:R-:W-:Y:S05]  /*5f00*/  WARPSYNC.COLLECTIVE R46, `(.L_x_315) ;  /* 0x000000002e087348 */ /* 0x000fea0003c00000 */
[----:B------:R0:W1:Y:S02]  /*5f10*/  SHFL.UP P0, R47, R49, R48, R51 ;  /* 0x04000030312f7389 */ /* 0x0000640000000033 */
[----:B01----:R-:W-:Y:S05]  /*5f20*/  ENDCOLLECTIVE ;  /* 0x000000000000791b */ /* 0x003fea0003800000 */
.L_x_315:
[----:B------:R-:W-:Y:S05]  /*5f30*/  BRA `(.L_x_316) ;  /* 0xffffffc000207947 */ /* 0x000fea000383ffff */
.L_x_317:
        /* <DEDUP_REMOVED lines=12> */
.L_x_752:


//--------------------- .text._ZN3cub18CUB_300001_SM_10006detail10radix_sort33DeviceRadixSortExclusiveSumKernelINS1_5radix10policy_hubIiN4cuda3std3__45tupleIJixEEEyE10Policy1000EyEEvPT0_ --------------------------
	.section	.text._ZN3cub18CUB_300001_SM_10006detail10radix_sort33DeviceRadixSortExclusiveSumKernelINS1_5radix10policy_hubIiN4cuda3std3__45tupleIJixEEEyE10Policy1000EyEEvPT0_,"ax",@progbits
	.align	128
        .global         _ZN3cub18CUB_300001_SM_10006detail10radix_sort33DeviceRadixSortExclusiveSumKernelINS1_5radix10policy_hubIiN4cuda3std3__45tupleIJixEEEyE10Policy1000EyEEvPT0_
        .type           _ZN3cub18CUB_300001_SM_10006detail10radix_sort33DeviceRadixSortExclusiveSumKernelINS1_5radix10policy_hubIiN4cuda3std3__45tupleIJixEEEyE10Policy1000EyEEvPT0_,@function
        .size           _ZN3cub18CUB_300001_SM_10006detail10radix_sort33DeviceRadixSortExclusiveSumKernelINS1_5radix10policy_hubIiN4cuda3std3__45tupleIJixEEEyE10Policy1000EyEEvPT0_,(.L_x_753 - _ZN3cub18CUB_300001_SM_10006detail10radix_sort33DeviceRadixSortExclusiveSumKernelINS1_5radix10policy_hubIiN4cuda3std3__45tupleIJixEEEyE10Policy1000EyEEvPT0_)
        .other          _ZN3cub18CUB_300001_SM_10006detail10radix_sort33DeviceRadixSortExclusiveSumKernelINS1_5radix10policy_hubIiN4cuda3std3__45tupleIJixEEEyE10Policy1000EyEEvPT0_,@"STO_CUDA_ENTRY STV_DEFAULT"
_ZN3cub18CUB_300001_SM_10006detail10radix_sort33DeviceRadixSortExclusiveSumKernelINS1_5radix10policy_hubIiN4cuda3std3__45tupleIJixEEEyE10Policy1000EyEEvPT0_:
.text._ZN3cub18CUB_300001_SM_10006detail10radix_sort33DeviceRadixSortExclusiveSumKernelINS1_5radix10policy_hubIiN4cuda3std3__45tupleIJixEEEyE10Policy1000EyEEvPT0_:
        /* <DEDUP_REMOVED lines=63> */
.L_x_330:
        /* <DEDUP_REMOVED lines=28> */
.L_x_318:
[----:B------:R-:W-:Y:S05]  /*05b0*/  WARPSYNC.ALL ;  /* 0x0000000000007948 */ /* 0x000fea0003800000 */
[----:B------:R-:W-:Y:S06]  /*05c0*/  BAR.SYNC.DEFER_BLOCKING 0x0 ;  /* 0x0000000000007b1d */ /* 0x000fec0000010000 */
[----:B------:R-:W-:Y:S05]  /*05d0*/  @P1 EXIT ;  /* 0x000000000000194d */ /* 0x000fea0003800000 */
[----:B01----:R-:W0:Y:S04]  /*05e0*/  LDS.64 R2, [R0+0x10] ;  /* 0x0000100000027984 */ /* 0x003e280000000a00 */
[----:B0-----:R-:W-:Y:S01]  /*05f0*/  STG.E.64 desc[UR4][R16.64], R2 ;  /* 0x0000000210007986 */ /* 0x001fe2000c101b04 */
[----:B------:R-:W-:Y:S05]  /*0600*/  EXIT ;  /* 0x000000000000794d */ /* 0x000fea0003800000 */
.L_x_319:
[----:B------:R-:W-:Y:S02]  /*0610*/  IMAD.MOV.U32 R24, RZ, RZ, R20 ;  /* 0x000000ffff187224 */ /* 0x000fe400078e0014 */
[----:B------:R-:W-:Y:S02]  /*0620*/  IMAD.MOV.U32 R23, RZ, RZ, 0x1 ;  /* 0x00000001ff177424 */ /* 0x000fe400078e00ff */
[----:B------:R-:W-:Y:S02]  /*0630*/  IMAD.MOV.U32 R22, RZ, RZ, RZ ;  /* 0x000000ffff167224 */ /* 0x000fe400078e00ff */
[----:B------:R-:W-:-:S07]  /*0640*/  IMAD.MOV.U32 R21, RZ, RZ, -0x1 ;  /* 0xffffffffff157424 */ /* 0x000fce00078e00ff */
[----:B------:R-:W-:Y:S05]  /*0650*/  WARPSYNC.COLLECTIVE R21, `(.L_x_320) ;  /* 0x0000000015087348 */ /* 0x000fea0003c00000 */
[----:B------:R0:W1:Y:S02]  /*0660*/  SHFL.UP P0, R25, R24, R23, R22 ;  /* 0x0400001718197389 */ /* 0x0000640000000016 */
[----:B01----:R-:W-:Y:S05]  /*0670*/  ENDCOLLECTIVE ;  /* 0x000000000000791b */ /* 0x003fea0003800000 */
.L_x_320:
[----:B------:R-:W-:Y:S02]  /*0680*/  IMAD.MOV.U32 R24, RZ, RZ, R19 ;  /* 0x000000ffff187224 */ /* 0x000fe400078e0013 */
[----:B------:R-:W-:-:S07]  /*0690*/  IMAD.MOV.U32 R27, RZ, RZ, R25 ;  /* 0x000000ffff1b7224 */ /* 0x000fce00078e0019 */
[----:B------:R-:W-:Y:S05]  /*06a0*/  WARPSYNC.COLLECTIVE R21, `(.L_x_321) ;  /* 0x0000000015087348 */ /* 0x000fea0003c00000 */
[----:B------:R0:W1:Y:S02]  /*06b0*/  SHFL.UP P0, R25, R24, R23, R22 ;  /* 0x0400001718197389 */ /* 0x0000640000000016 */
[----:B01----:R-:W-:Y:S05]  /*06c0*/  ENDCOLLECTIVE ;  /* 0x000000000000791b */ /* 0x003fea0003800000 */
.L_x_321:
        /* <DEDUP_REMOVED lines=9> */
.L_x_322:
[----:B------:R-:W-:Y:S02]  /*0760*/  IMAD.MOV.U32 R24, RZ, RZ, R26 ;  /* 0x000000ffff187224 */ /* 0x000fe400078e001a */
[----:B------:R-:W-:-:S07]  /*0770*/  IMAD.MOV.U32 R28, RZ, RZ, R25 ;  /* 0x000000ffff1c7224 */ /* 0x000fce00078e0019 */
[----:B------:R-:W-:Y:S05]  /*0780*/  WARPSYNC.COLLECTIVE R21, `(.L_x_323) ;  /* 0x0000000015087348 */ /* 0x000fea0003c00000 */
[----:B------:R0:W1:Y:S02]  /*0790*/  SHFL.UP P0, R25, R24, R23, R22 ;  /* 0x0400001718197389 */ /* 0x0000640000000016 */
[----:B01----:R-:W-:Y:S05]  /*07a0*/  ENDCOLLECTIVE ;  /* 0x000000000000791b */ /* 0x003fea0003800000 */
.L_x_323:
        /* <DEDUP_REMOVED lines=9> */
.L_x_324:
[----:B------:R-:W-:Y:S02]  /*0840*/  IMAD.MOV.U32 R24, RZ, RZ, R29 ;  /* 0x000000ffff187224 */ /* 0x000fe400078e001d */
[----:B------:R-:W-:-:S07]  /*0850*/  IMAD.MOV.U32 R27, RZ, RZ, R25 ;  /* 0x000000ffff1b7224 */ /* 0x000fce00078e0019 */
[----:B------:R-:W-:Y:S05]  /*0860*/  WARPSYNC.COLLECTIVE R21, `(.L_x_325) ;  /* 0x0000000015087348 */ /* 0x000fea0003c00000 */
[----:B------:R0:W1:Y:S02]  /*0870*/  SHFL.UP P0, R25, R24, R23, R22 ;  /* 0x0400001718197389 */ /* 0x0000640000000016 */
[----:B01----:R-:W-:Y:S05]  /*0880*/  ENDCOLLECTIVE ;  /* 0x000000000000791b */ /* 0x003fea0003800000 */
.L_x_325:
        /* <DEDUP_REMOVED lines=9> */
.L_x_326:
[----:B------:R-:W-:Y:S02]  /*0920*/  IMAD.MOV.U32 R24, RZ, RZ, R29 ;  /* 0x000000ffff187224 */ /* 0x000fe400078e001d */
[----:B------:R-:W-:-:S07]  /*0930*/  IMAD.MOV.U32 R27, RZ, RZ, R25 ;  /* 0x000000ffff1b7224 */ /* 0x000fce00078e0019 */
[----:B------:R-:W-:Y:S05]  /*0940*/  WARPSYNC.COLLECTIVE R21, `(.L_x_327) ;  /* 0x0000000015087348 */ /* 0x000fea0003c00000 */
[----:B------:R0:W1:Y:S02]  /*0950*/  SHFL.UP P0, R25, R24, R23, R22 ;  /* 0x0400001718197389 */ /* 0x0000640000000016 */
[----:B01----:R-:W-:Y:S05]  /*0960*/  ENDCOLLECTIVE ;  /* 0x000000000000791b */ /* 0x003fea0003800000 */
.L_x_327:
        /* <DEDUP_REMOVED lines=9> */
.L_x_328:
[----:B------:R-:W-:Y:S02]  /*0a00*/  IMAD.MOV.U32 R24, RZ, RZ, R26 ;  /* 0x000000ffff187224 */ /* 0x000fe400078e001a */
[----:B------:R-:W-:-:S07]  /*0a10*/  IMAD.MOV.U32 R28, RZ, RZ, R25 ;  /* 0x000000ffff1c7224 */ /* 0x000fce00078e0019 */
[----:B------:R-:W-:Y:S05]  /*0a20*/  WARPSYNC.COLLECTIVE R21, `(.L_x_329) ;  /* 0x0000000015087348 */ /* 0x000fea0003c00000 */
[----:B------:R0:W1:Y:S02]  /*0a30*/  SHFL.UP P0, R25, R24, R23, R22 ;  /* 0x0400001718197389 */ /* 0x0000640000000016 */
[----:B01----:R-:W-:Y:S05]  /*0a40*/  ENDCOLLECTIVE ;  /* 0x000000000000791b */ /* 0x003fea0003800000 */
.L_x_329:
[----:B------:R-:W-:Y:S05]  /*0a50*/  BRA `(.L_x_330) ;  /* 0xfffffff800647947 */ /* 0x000fea000383ffff */
.L_x_331:
        /* <DEDUP_REMOVED lines=10> */
.L_x_753:


//--------------------- .text._ZN3cub18CUB_300001_SM_10006detail10radix_sort30DeviceRadixSortHistogramKernelINS1_5radix10policy_hubIiN4cuda3std3__45tupleIJixEEEyE10Policy1000ELNS0_9SortOrderE0EiyNS1_21identity_decomposer_tEEEvPT2_PKT1_SF_iiT3_ --------------------------
	.section	.text._ZN3cub18CUB_300001_SM_10006detail10radix_sort30DeviceRadixSortHistogramKernelINS1_5radix10policy_hubIiN4cuda3std3__45tupleIJixEEEyE10Policy1000ELNS0_9SortOrderE0EiyNS1_21identity_decomposer_tEEEvPT2_PKT1_SF_iiT3_,"ax",@progbits
	.align	128
        .global         _ZN3cub18CUB_300001_SM_10006detail10radix_sort30DeviceRadixSortHistogramKernelINS1_5radix10policy_hubIiN4cuda3std3__45tupleIJixEEEyE10Policy1000ELNS0_9SortOrderE0EiyNS1_21identity_decomposer_tEEEvPT2_PKT1_SF_iiT3_
        .type           _ZN3cub18CUB_300001_SM_10006detail10radix_sort30DeviceRadixSortHistogramKernelINS1_5radix10policy_hubIiN4cuda3std3__45tupleIJixEEEyE10Policy1000ELNS0_9SortOrderE0EiyNS1_21identity_decomposer_tEEEvPT2_PKT1_SF_iiT3_,@function
        .size           _ZN3cub18CUB_300001_SM_10006detail10radix_sort30DeviceRadixSortHistogramKernelINS1_5radix10policy_hubIiN4cuda3std3__45tupleIJixEEEyE10Policy1000ELNS0_9SortOrderE0EiyNS1_21identity_decomposer_tEEEvPT2_PKT1_SF_iiT3_,(.L_x_754 - _ZN3cub18CUB_300001_SM_10006detail10radix_sort30DeviceRadixSortHistogramKernelINS1_5radix10policy_hubIiN4cuda3std3__45tupleIJixEEEyE10Policy1000ELNS0_9SortOrderE0EiyNS1_21identity_decomposer_tEEEvPT2_PKT1_SF_iiT3_)
        .other          _ZN3cub18CUB_300001_SM_10006detail10radix_sort30DeviceRadixSortHistogramKernelINS1_5radix10policy_hubIiN4cuda3std3__45tupleIJixEEEyE10Policy1000ELNS0_9SortOrderE0EiyNS1_21identity_decomposer_tEEEvPT2_PKT1_SF_iiT3_,@"STO_CUDA_ENTRY STV_DEFAULT"
_ZN3cub18CUB_300001_SM_10006detail10radix_sort30DeviceRadixSortHistogramKernelINS1_5radix10policy_hubIiN4cuda3std3__45tupleIJixEEEyE10Policy1000ELNS0_9SortOrderE0EiyNS1_21identity_decomposer_tEEEvPT2_PKT1_SF_iiT3_:
.text._ZN3cub18CUB_300001_SM_10006detail10radix_sort30DeviceRadixSortHistogramKernelINS1_5radix10policy_hubIiN4cuda3std3__45tupleIJixEEEyE10Policy1000ELNS0_9SortOrderE0EiyNS1_21identity_decomposer_tEEEvPT2_PKT1_SF_iiT3_:
        /* <DEDUP_REMOVED lines=42> */
.L_x_415:
        /* <DEDUP_REMOVED lines=9> */
.L_x_335:
        /* <DEDUP_REMOVED lines=21> */
.L_x_334:
        /* <DEDUP_REMOVED lines=19> */
.L_x_337:
        /* <DEDUP_REMOVED lines=18> */
.L_x_336:
[----:B------:R-:W-:-:S13]  /*06d0*/  ISETP.GT.U32.AND P2, PT, R4, 0x7f, PT ;  /* 0x0000007f0400780c */ /* 0x000fda0003f44070 */
[----:B------:R-:W-:Y:S05]  /*06e0*/  @P2 BRA `(.L_x_333) ;  /* 0x0000000000e02947 */ /* 0x000fea0003800000 */
[----:B--23--:R-:W-:Y:S01]  /*06f0*/  HFMA2 R3, -RZ, RZ, 0, 0 ;  /* 0x00000000ff037431 */ /* 0x00cfe200000001ff */
[----:B------:R-:W-:Y:S06]  /*0700*/  @!P1 BRA `(.L_x_338) ;  /* 0x0000000000589947 */ /* 0x000fec0003800000 */
[----:B------:R-:W-:-:S07]  /*0710*/  IMAD.MOV.U32 R3, RZ, RZ, RZ ;  /* 0x000000ffff037224 */ /* 0x000fce00078e00ff */
.L_x_339:
        /* <DEDUP_REMOVED lines=21> */
.L_x_338:
        /* <DEDUP_REMOVED lines=14> */
.L_x_340:
        /* <DEDUP_REMOVED lines=18> */
.L_x_333:
[----:B------:R-:W-:Y:S05]  /*0a70*/  BSYNC.RECONVERGENT B0 ;  /* 0x0000000000007941 */ /* 0x000fea0003800200 */
.L_x_332:
        /* <DEDUP_REMOVED lines=16> */
.L_x_346:
        /* <DEDUP_REMOVED lines=36> */
.L_x_342:
        /* <DEDUP_REMOVED lines=67> */
.L_x_343:
        /* <DEDUP_REMOVED lines=24> */
.L_x_345:
        /* <DEDUP_REMOVED lines=73> */
.L_x_344:
[----:B------:R-:W-:Y:S05]  /*1800*/  BRA.U !UP0, `(.L_x_346) ;  /* 0xfffffff108dc7547 */ /* 0x000fea000b83ffff */
.L_x_341:
        /* <DEDUP_REMOVED lines=9> */
.L_x_366:
        /* <DEDUP_REMOVED lines=16> */
.L_x_351:
[----:B------:R-:W-:Y:S05]  /*19a0*/  BSYNC.RECONVERGENT B1 ;  /* 0x0000000000017941 */ /* 0x000fea0003800200 */
.L_x_350:
        /* <DEDUP_REMOVED lines=15> */
.L_x_353:
[----:B------:R-:W-:Y:S05]  /*1aa0*/  BSYNC.RECONVERGENT B1 ;  /* 0x0000000000017941 */ /* 0x000fea0003800200 */
.L_x_352:
[----:B------:R-:W-:Y:S04]  /*1ab0*/  BSSY.RECONVERGENT B1, `(.L_x_354) ;  /* 0x0000007000017945 */ /* 0x000fe80003800200 */
[----:B------:R-:W-:Y:S05]  /*1ac0*/  @!P0 BRA `(.L_x_355) ;  /* 0x0000000000148947 */ /* 0x000fea0003800000 */
[----:B01----:R-:W-:Y:S02]  /*1ad0*/  IMAD R17, R5, 0x100, R4 ;  /* 0x0000010005117824 */ /* 0x003fe400078e0204 */
[----:B------:R-:W-:-:S03]  /*1ae0*/  IMAD.MOV.U32 R23, RZ, RZ, RZ ;  /* 0x000000ffff177224 */ /* 0x000fc600078e00ff */
[----:B------:R-:W-:-:S05]  /*1af0*/  IADD3 R17, PT, PT, R17, 0x200, RZ ;  /* 0x0000020011117810 */ /* 0x000fca0007ffe0ff */
[----:B------:R-:W-:-:S05]  /*1b00*/  IMAD.WIDE.U32 R16, R17, 0x8, R2 ;  /* 0x0000000811107825 */ /* 0x000fca00078e0002 */
[----:B------:R2:W-:Y:S02]  /*1b10*/  REDG.E.ADD.64.STRONG.GPU desc[UR20][R16.64], R22 ;  /* 0x000000161000798e */ /* 0x0005e4000c12e514 */
.L_x_355:
[----:B------:R-:W-:Y:S05]  /*1b20*/  BSYNC.RECONVERGENT B1 ;  /* 0x0000000000017941 */ /* 0x000fea0003800200 */
.L_x_354:
[----:B------:R-:W-:Y:S04]  /*1b30*/  BSSY.RECONVERGENT B1, `(.L_x_356) ;  /* 0x0000007000017945 */ /* 0x000fe80003800200 */
[----:B------:R-:W-:Y:S05]  /*1b40*/  @!P1 BRA `(.L_x_357) ;  /* 0x0000000000149947 */ /* 0x000fea0003800000 */
[----:B012---:R-:W-:Y:S02]  /*1b50*/  IMAD R17, R5, 0x100, R4 ;  /* 0x0000010005117824 */ /* 0x007fe400078e0204 */
[----:B------:R-:W-:Y:S02]  /*1b60*/  IMAD.MOV.U32 R15, RZ, RZ, RZ ;  /* 0x000000ffff0f7224 */ /* 0x000fe400078e00ff */
[----:B------:R-:W-:-:S04]  /*1b70*/  VIADD R17, R17, 0x300 ;  /* 0x0000030011117836 */ /* 0x000fc80000000000 */
[----:B------:R-:W-:-:S05]  /*1b80*/  IMAD.WIDE.U32 R16, R17, 0x8, R2 ;  /* 0x0000000811107825 */ /* 0x000fca00078e0002 */
[----:B------:R3:W-:Y:S02]  /*1b90*/  REDG.E.ADD.64.STRONG.GPU desc[UR20][R16.64], R14 ;  /* 0x0000000e1000798e */ /* 0x0007e4000c12e514 */
.L_x_357:
[----:B------:R-:W-:Y:S05]  /*1ba0*/  BSYNC.RECONVERGENT B1 ;  /* 0x0000000000017941 */ /* 0x000fea0003800200 */
.L_x_356:
[----:B------:R-:W-:Y:S04]  /*1bb0*/  BSSY.RECONVERGENT B1, `(.L_x_358) ;  /* 0x0000007000017945 */ /* 0x000fe80003800200 */
[----:B------:R-:W-:Y:S05]  /*1bc0*/  @!P2 BRA `(.L_x_359) ;  /* 0x000000000014a947 */ /* 0x000fea0003800000 */
[----:B---3--:R-:W-:Y:S02]  /*1bd0*/  IMAD R15, R5, 0x100, R4 ;  /* 0x00000100050f7824 */ /* 0x008fe400078e0204 */
[----:B------:R-:W-:Y:S02]  /*1be0*/  HFMA2 R13, -RZ, RZ, 0, 0 ;  /* 0x00000000ff0d7431 */ /* 0x000fe400000001ff */
[----:B------:R-:W-:-:S04]  /*1bf0*/  VIADD R15, R15, 0x400 ;  /* 0x000004000f0f7836 */ /* 0x000fc80000000000 */
[----:B------:R-:W-:-:S05]  /*1c00*/  IMAD.WIDE.U32 R14, R15, 0x8, R2 ;  /* 0x000000080f0e7825 */ /* 0x000fca00078e0002 */
[----:B------:R4:W-:Y:S02]  /*1c10*/  REDG.E.ADD.64.STRONG.GPU desc[UR20][R14.64], R12 ;  /* 0x0000000c0e00798e */ /* 0x0009e4000c12e514 */
.L_x_359:
[----:B------:R-:W-:Y:S05]  /*1c20*/  BSYNC.RECONVERGENT B1 ;  /* 0x0000000000017941 */ /* 0x000fea0003800200 */
.L_x_358:
[----:B------:R-:W-:Y:S04]  /*1c30*/  BSSY.RECONVERGENT B1, `(.L_x_360) ;  /* 0x0000007000017945 */ /* 0x000fe80003800200 */
[----:B------:R-:W-:Y:S05]  /*1c40*/  @!P3 BRA `(.L_x_361) ;  /* 0x000000000014b947 */ /* 0x000fea0003800000 */
[----:B----4-:R-:W-:Y:S02]  /*1c50*/  IMAD R13, R5, 0x100, R4 ;  /* 0x00000100050d7824 */ /* 0x010fe400078e0204 */
[----:B------:R-:W-:Y:S02]  /*1c60*/  IMAD.MOV.U32 R7, RZ, RZ, RZ ;  /* 0x000000ffff077224 */ /* 0x000fe400078e00ff */
[----:B------:R-:W-:-:S04]  /*1c70*/  VIADD R13, R13, 0x500 ;  /* 0x000005000d0d7836 */ /* 0x000fc80000000000 */
[----:B------:R-:W-:-:S05]  /*1c80*/  IMAD.WIDE.U32 R12, R13, 0x8, R2 ;  /* 0x000000080d0c7825 */ /* 0x000fca00078e0002 */
[----:B------:R4:W-:Y:S02]  /*1c90*/  REDG.E.ADD.64.STRONG.GPU desc[UR20][R12.64], R6 ;  /* 0x000000060c00798e */ /* 0x0009e4000c12e514 */
.L_x_361:
[----:B------:R-:W-:Y:S05]  /*1ca0*/  BSYNC.RECONVERGENT B1 ;  /* 0x0000000000017941 */ /* 0x000fea0003800200 */
.L_x_360:
[----:B------:R-:W-:Y:S04]  /*1cb0*/  BSSY.RECONVERGENT B1, `(.L_x_362) ;  /* 0x0000007000017945 */ /* 0x000fe80003800200 */
[----:B------:R-:W-:Y:S05]  /*1cc0*/  @!P4 BRA `(.L_x_363) ;  /* 0x000000000014c947 */ /* 0x000fea0003800000 */
[----:B----4-:R-:W-:Y:S02]  /*1cd0*/  IMAD R7, R5, 0x100, R4 ;  /* 0x0000010005077824 */ /* 0x010fe400078e0204 */
[----:B------:R-:W-:Y:S02]  /*1ce0*/  IMAD.MOV.U32 R9, RZ, RZ, RZ ;  /* 0x000000ffff097224 */ /* 0x000fe400078e00ff */
[----:B------:R-:W-:-:S04]  /*1cf0*/  VIADD R7, R7, 0x600 ;  /* 0x0000060007077836 */ /* 0x000fc80000000000 */
[----:B------:R-:W-:-:S05]  /*1d00*/  IMAD.WIDE.U32 R6, R7, 0x8, R2 ;  /* 0x0000000807067825 */ /* 0x000fca00078e0002 */
[----:B------:R4:W-:Y:S02]  /*1d10*/  REDG.E.ADD.64.STRONG.GPU desc[UR20][R6.64], R8 ;  /* 0x000000080600798e */ /* 0x0009e4000c12e514 */
.L_x_363:
[----:B------:R-:W-:Y:S05]  /*1d20*/  BSYNC.RECONVERGENT B1 ;  /* 0x0000000000017941 */ /* 0x000fea0003800200 */
.L_x_362:
[----:B------:R-:W-:Y:S04]  /*1d30*/  BSSY.RECONVERGENT B1, `(.L_x_364) ;  /* 0x0000007000017945 */ /* 0x000fe80003800200 */
[----:B------:R-:W-:Y:S05]  /*1d40*/  @!P5 BRA `(.L_x_365) ;  /* 0x000000000014d947 */ /* 0x000fea0003800000 */
[----:B----4-:R-:W-:Y:S01]  /*1d50*/  LEA R7, R5, R4, 0x8 ;  /* 0x0000000405077211 */ /* 0x010fe200078e40ff */
[----:B------:R-:W-:-:S04]  /*1d60*/  IMAD.MOV.U32 R11, RZ, RZ, RZ ;  /* 0x000000ffff0b7224 */ /* 0x000fc800078e00ff */
[----:B------:R-:W-:-:S04]  /*1d70*/  VIADD R7, R7, 0x700 ;  /* 0x0000070007077836 */ /* 0x000fc80000000000 */
[----:B------:R-:W-:-:S05]  /*1d80*/  IMAD.WIDE.U32 R6, R7, 0x8, R2 ;  /* 0x0000000807067825 */ /* 0x000fca00078e0002 */
[----:B------:R4:W-:Y:S02]  /*1d90*/  REDG.E.ADD.64.STRONG.GPU desc[UR20][R6.64], R10 ;  /* 0x0000000a0600798e */ /* 0x0009e4000c12e514 */
.L_x_365:
[----:B------:R-:W-:Y:S05]  /*1da0*/  BSYNC.RECONVERGENT B1 ;  /* 0x0000000000017941 */ /* 0x000fea0003800200 */
.L_x_364:
[----:B------:R-:W-:-:S05]  /*1db0*/  VIADD R5, R5, 0x8 ;  /* 0x0000000805057836 */ /* 0x000fca0000000000 */
[----:B------:R-:W-:-:S13]  /*1dc0*/  ISETP.NE.AND P0, PT, R5, UR27, PT ;  /* 0x0000001b05007c0c */ /* 0x000fda000bf05270 */
[----:B------:R-:W-:Y:S05]  /*1dd0*/  @P0 BRA `(.L_x_366) ;  /* 0xfffffff800b00947 */ /* 0x000fea000383ffff */
[----:B------:R-:W-:-:S07]  /*1de0*/  IMAD.U32 R3, RZ, RZ, UR27 ;  /* 0x0000001bff037e24 */ /* 0x000fce000f8e00ff */
.L_x_349:
        /* <DEDUP_REMOVED lines=24> */
.L_x_370:
[----:B------:R-:W-:Y:S05]  /*1f70*/  BSYNC.RECONVERGENT B1 ;  /* 0x0000000000017941 */ /* 0x000fea0003800200 */
.L_x_369:
        /* <DEDUP_REMOVED lines=9> */
.L_x_372:
[----:B------:R-:W-:Y:S05]  /*2010*/  BSYNC.RECONVERGENT B1 ;  /* 0x0000000000017941 */ /* 0x000fea0003800200 */
.L_x_371:
        /* <DEDUP_REMOVED lines=8> */
.L_x_374:
[----:B------:R-:W-:Y:S05]  /*20a0*/  BSYNC.RECONVERGENT B1 ;  /* 0x0000000000017941 */ /* 0x000fea0003800200 */
.L_x_373:
        /* <DEDUP_REMOVED lines=9> */
.L_x_376:
[----:B------:R-:W-:Y:S05]  /*2140*/  BSYNC.RECONVERGENT B1 ;  /* 0x0000000000017941 */ /* 0x000fea0003800200 */
.L_x_375:
[----:B------:R-:W-:-:S07]  /*2150*/  VIADD R3, R3, 0x4 ;  /* 0x0000000403037836 */ /* 0x000fce0000000000 */
.L_x_368:
        /* <DEDUP_REMOVED lines=18> */
.L_x_380:
[----:B------:R-:W-:Y:S05]  /*2280*/  BSYNC.RECONVERGENT B2 ;  /* 0x0000000000027941 */ /* 0x000fea0003800200 */
.L_x_379:
        /* <DEDUP_REMOVED lines=9> */
.L_x_382:
[----:B------:R-:W-:Y:S05]  /*2320*/  BSYNC.RECONVERGENT B2 ;  /* 0x0000000000027941 */ /* 0x000fea0003800200 */
.L_x_381:
[----:B------:R-:W-:-:S07]  /*2330*/  VIADD R3, R3, 0x2 ;  /* 0x0000000203037836 */ /* 0x000fce0000000000 */
.L_x_378:
        /* <DEDUP_REMOVED lines=12> */
.L_x_377:
[----:B------:R-:W-:Y:S05]  /*2400*/  BSYNC.RECONVERGENT B1 ;  /* 0x0000000000017941 */ /* 0x000fea0003800200 */
.L_x_367:
[----:B------:R-:W-:-:S13]  /*2410*/  ISETP.GT.U32.AND P0, PT, R4, 0x7f, PT ;  /* 0x0000007f0400780c */ /* 0x000fda0003f04070 */
[----:B------:R-:W-:Y:S05]  /*2420*/  @P0 BRA `(.L_x_348) ;  /* 0x0000000800900947 */ /* 0x000fea0003800000 */
[----:B------:R-:W-:Y:S01]  /*2430*/  UISETP.GE.U32.AND UP0, UPT, UR22, 0x7, UPT ;  /* 0x000000071600788c */ /* 0x000fe2000bf06070 */
[----:B0-----:R-:W-:-:S08]  /*2440*/  IMAD.MOV.U32 R3, RZ, RZ, RZ ;  /* 0x000000ffff037224 */ /* 0x001fd000078e00ff */
[----:B------:R-:W-:Y:S05]  /*2450*/  BRA.U !UP0, `(.L_x_383) ;  /* 0x0000000508147547 */ /* 0x000fea000b800000 */
[----:B------:R-:W0:Y:S01]  /*2460*/  LDC.64 R2, c[0x0][0x380] ;  /* 0x0000e000ff027b82 */ /* 0x000e220000000a00 */
[----:B------:R-:W-:-:S07]  /*2470*/  IMAD.MOV.U32 R9, RZ, RZ, RZ ;  /* 0x000000ffff097224 */ /* 0x000fce00078e00ff */
.L_x_400:
        /* <DEDUP_REMOVED lines=18> */
.L_x_385:
[----:B------:R-:W-:Y:S05]  /*25a0*/  BSYNC.RECONVERGENT B1 ;  /* 0x0000000000017941 */ /* 0x000fea0003800200 */
.L_x_384:
[----:B------:R-:W-:Y:S04]  /*25b0*/  BSSY.RECONVERGENT B1, `(.L_x_386) ;  /* 0x0000005000017945 */ /* 0x000fe80003800200 */
[----:B------:R-:W-:Y:S05]  /*25c0*/  @!P1 BRA `(.L_x_387) ;  /* 0x00000000000c9947 */ /* 0x000fea0003800000 */
[----:B0-----:R-:W-:Y:S02]  /*25d0*/  IMAD.MOV.U32 R14, RZ, RZ, R13 ;  /* 0x000000ffff0e7224 */ /* 0x001fe400078e000d */
[----:B------:R-:W-:-:S05]  /*25e0*/  IMAD.MOV.U32 R15, RZ, RZ, RZ ;  /* 0x000000ffff0f7224 */ /* 0x000fca00078e00ff */
[----:B------:R1:W-:Y:S02]  /*25f0*/  REDG.E.ADD.64.STRONG.GPU desc[UR20][R6.64+0xc00], R14 ;  /* 0x000c000e0600798e */ /* 0x0003e4000c12e514 */
.L_x_387:
[----:B------:R-:W-:Y:S05]  /*2600*/  BSYNC.RECONVERGENT B1 ;  /* 0x0000000000017941 */ /* 0x000fea0003800200 */
.L_x_386:
        /* <DEDUP_REMOVED lines=12> */
.L_x_389:
[----:B------:R-:W-:Y:S05]  /*26d0*/  BSYNC.RECONVERGENT B1 ;  /* 0x0000000000017941 */ /* 0x000fea0003800200 */
.L_x_388:
[----:B------:R-:W-:Y:S04]  /*26e0*/  BSSY.RECONVERGENT B1, `(.L_x_390) ;  /* 0x0000005000017945 */ /* 0x000fe80003800200 */
[----:B------:R-:W-:Y:S05]  /*26f0*/  @!P1 BRA `(.L_x_391) ;  /* 0x00000000000c9947 */ /* 0x000fea0003800000 */
[----:B012---:R-:W-:Y:S02]  /*2700*/  IMAD.MOV.U32 R14, RZ, RZ, R18 ;  /* 0x000000ffff0e7224 */ /* 0x007fe400078e0012 */
[----:B------:R-:W-:-:S05]  /*2710*/  IMAD.MOV.U32 R15, RZ, RZ, RZ ;  /* 0x000000ffff0f7224 */ /* 0x000fca00078e00ff */
[----:B------:R3:W-:Y:S02]  /*2720*/  REDG.E.ADD.64.STRONG.GPU desc[UR20][R6.64+0x1c00], R14 ;  /* 0x001c000e0600798e */ /* 0x0007e4000c12e514 */
.L_x_391:
[----:B------:R-:W-:Y:S05]  /*2730*/  BSYNC.RECONVERGENT B1 ;  /* 0x0000000000017941 */ /* 0x000fea0003800200 */
.L_x_390:
[----:B------:R-:W-:Y:S04]  /*2740*/  BSSY.RECONVERGENT B1, `(.L_x_392) ;  /* 0x0000005000017945 */ /* 0x000fe80003800200 */
[----:B------:R-:W-:Y:S05]  /*2750*/  @!P2 BRA `(.L_x_393) ;  /* 0x00000000000ca947 */ /* 0x000fea0003800000 */
[----:B0123--:R-:W-:Y:S01]  /*2760*/  MOV R14, R19 ;  /* 0x00000013000e7202 */ /* 0x00ffe20000000f00 */
[----:B------:R-:W-:-:S05]  /*2770*/  IMAD.MOV.U32 R15, RZ, RZ, RZ ;  /* 0x000000ffff0f7224 */ /* 0x000fca00078e00ff */
[----:B------:R4:W-:Y:S02]  /*2780*/  REDG.E.ADD.64.STRONG.GPU desc[UR20][R6.64+0x2400], R14 ;  /* 0x0024000e0600798e */ /* 0x0009e4000c12e514 */
.L_x_393:
[----:B------:R-:W-:Y:S05]  /*2790*/  BSYNC.RECONVERGENT B1 ;  /* 0x0000000000017941 */ /* 0x000fea0003800200 */
.L_x_392:
[----:B------:R-:W-:Y:S04]  /*27a0*/  BSSY.RECONVERGENT B1, `(.L_x_394) ;  /* 0x0000004000017945 */ /* 0x000fe80003800200 */
[----:B------:R-:W-:Y:S05]  /*27b0*/  @!P3 BRA `(.L_x_395) ;  /* 0x000000000008b947 */ /* 0x000fea0003800000 */
[----:B------:R-:W-:-:S05]  /*27c0*/  IMAD.MOV.U32 R17, RZ, RZ, RZ ;  /* 0x000000ffff117224 */ /* 0x000fca00078e00ff */
[----:B------:R0:W-:Y:S02]  /*27d0*/  REDG.E.ADD.64.STRONG.GPU desc[UR20][R6.64+0x2c00], R16 ;  /* 0x002c00100600798e */ /* 0x0001e4000c12e514 */
.L_x_395:
[----:B------:R-:W-:Y:S05]  /*27e0*/  BSYNC.RECONVERGENT B1 ;  /* 0x0000000000017941 */ /* 0x000fea0003800200 */
.L_x_394:
[----:B------:R-:W-:Y:S04]  /*27f0*/  BSSY.RECONVERGENT B1, `(.L_x_396) ;  /* 0x0000004000017945 */ /* 0x000fe80003800200 */
[----:B------:R-:W-:Y:S05]  /*2800*/  @!P4 BRA `(.L_x_397) ;  /* 0x000000000008c947 */ /* 0x000fea0003800000 */
[----:B------:R-:W-:-:S05]  /*2810*/  IMAD.MOV.U32 R13, RZ, RZ, RZ ;  /* 0x000000ffff0d7224 */ /* 0x000fca00078e00ff */
[----:B------:R0:W-:Y:S02]  /*2820*/  REDG.E.ADD.64.STRONG.GPU desc[UR20][R6.64+0x3400], R12 ;  /* 0x0034000c0600798e */ /* 0x0001e4000c12e514 */
.L_x_397:
[----:B------:R-:W-:Y:S05]  /*2830*/  BSYNC.RECONVERGENT B1 ;  /* 0x0000000000017941 */ /* 0x000fea0003800200 */
.L_x_396:
[----:B------:R-:W-:Y:S04]  /*2840*/  BSSY.RECONVERGENT B1, `(.L_x_398) ;  /* 0x0000004000017945 */ /* 0x000fe80003800200 */
[----:B------:R-:W-:Y:S05]  /*2850*/  @!P5 BRA `(.L_x_399) ;  /* 0x000000000008d947 */ /* 0x000fea0003800000 */
[----:B------:R-:W-:-:S05]  /*2860*/  IMAD.MOV.U32 R11, RZ, RZ, RZ ;  /* 0x000000ffff0b7224 */ /* 0x000fca00078e00ff */
[----:B------:R0:W-:Y:S02]  /*2870*/  REDG.E.ADD.64.STRONG.GPU desc[UR20][R6.64+0x3c00], R10 ;  /* 0x003c000a0600798e */ /* 0x0001e4000c12e514 */
.L_x_399:
[----:B------:R-:W-:Y:S05]  /*2880*/  BSYNC.RECONVERGENT B1 ;  /* 0x0000000000017941 */ /* 0x000fea0003800200 */
.L_x_398:
[----:B------:R-:W-:Y:S05]  /*2890*/  @P0 BRA `(.L_x_400) ;  /* 0xfffffff800f80947 */ /* 0x000fea000383ffff */
[----:B------:R-:W-:-:S07]  /*28a0*/  IMAD.U32 R3, RZ, RZ, UR27 ;  /* 0x0000001bff037e24 */ /* 0x000fce000f8e00ff */
.L_x_383:
        /* <DEDUP_REMOVED lines=20> */
.L_x_403:
[----:B------:R-:W-:Y:S05]  /*29f0*/  BSYNC.RECONVERGENT B1 ;  /* 0x0000000000017941 */ /* 0x000fea0003800200 */
.L_x_402:
        /* <DEDUP_REMOVED lines=9> */
.L_x_405:
[----:B------:R-:W-:Y:S05]  /*2a90*/  BSYNC.RECONVERGENT B1 ;  /* 0x0000000000017941 */ /* 0x000fea0003800200 */
.L_x_404:
        /* <DEDUP_REMOVED lines=8> */
.L_x_407:
[----:B------:R-:W-:Y:S05]  /*2b20*/  BSYNC.RECONVERGENT B1 ;  /* 0x0000000000017941 */ /* 0x000fea0003800200 */
.L_x_406:
        /* <DEDUP_REMOVED lines=9> */
.L_x_409:
[----:B------:R-:W-:Y:S05]  /*2bc0*/  BSYNC.RECONVERGENT B1 ;  /* 0x0000000000017941 */ /* 0x000fea0003800200 */
.L_x_408:
[----:B------:R-:W-:-:S07]  /*2bd0*/  VIADD R3, R3, 0x4 ;  /* 0x0000000403037836 */ /* 0x000fce0000000000 */
.L_x_401:
        /* <DEDUP_REMOVED lines=17> */
.L_x_412:
[----:B------:R-:W-:Y:S05]  /*2cf0*/  BSYNC.RECONVERGENT B1 ;  /* 0x0000000000017941 */ /* 0x000fea0003800200 */
.L_x_411:
        /* <DEDUP_REMOVED lines=9> */
.L_x_414:
[----:B------:R-:W-:Y:S05]  /*2d90*/  BSYNC.RECONVERGENT B1 ;  /* 0x0000000000017941 */ /* 0x000fea0003800200 */
.L_x_413:
[----:B------:R-:W-:-:S07]  /*2da0*/  VIADD R3, R3, 0x2 ;  /* 0x0000000203037836 */ /* 0x000fce0000000000 */
.L_x_410:
        /* <DEDUP_REMOVED lines=12> */
.L_x_348:
[----:B------:R-:W-:Y:S05]  /*2e70*/  BSYNC.RECONVERGENT B0 ;  /* 0x0000000000007941 */ /* 0x000fea0003800200 */
.L_x_347:
[----:B------:R-:W-:Y:S01]  /*2e80*/  BAR.SYNC.DEFER_BLOCKING 0x0 ;  /* 0x0000000000007b1d */ /* 0x000fe20000010000 */
[----:B------:R-:W-:-:S04]  /*2e90*/  UIADD3 UR6, UP0, UPT, UR6, 0x1, URZ ;  /* 0x0000000106067890 */ /* 0x000fc8000ff1e0ff */
[----:B------:R-:W-:Y:S02]  /*2ea0*/  UIADD3.X UR7, UPT, UPT, URZ, UR7, URZ, UP0, !UPT ;  /* 0x00000007ff077290 */ /* 0x000fe400087fe4ff */
[----:B------:R-:W-:-:S04]  /*2eb0*/  UISETP.NE.U32.AND UP0, UPT, UR6, UR11, UPT ;  /* 0x0000000b0600728c */ /* 0x000fc8000bf05070 */
[----:B------:R-:W-:-:S09]  /*2ec0*/  UISETP.NE.AND.EX UP0, UPT, UR7, UR12, UPT, UP0 ;  /* 0x0000000c0700728c */ /* 0x000fd2000bf05300 */
[----:B------:R-:W-:Y:S05]  /*2ed0*/  BRA.U UP0, `(.L_x_415) ;  /* 0xffffffd100f07547 */ /* 0x000fea000b83ffff */
[----:B------:R-:W-:Y:S05]  /*2ee0*/  EXIT ;  /* 0x000000000000794d */ /* 0x000fea0003800000 */
.L_x_416:
        /* <DEDUP_REMOVED lines=9> */
.L_x_754:


//--------------------- .text._ZN3cub18CUB_300001_SM_10006detail10radix_sort31DeviceRadixSortSingleTileKernelINS1_5radix10policy_hubIiN4cuda3std3__45tupleIJixEEEyE10Policy1000ELNS0_9SortOrderE0EiSA_yNS1_21identity_decomposer_tEEEvPKT1_PSF_PKT2_PSJ_T3_iiT4_ --------------------------
	.section	.text._ZN3cub18CUB_300001_SM_10006detail10radix_sort31DeviceRadixSortSingleTileKernelINS1_5radix10policy_hubIiN4cuda3std3__45tupleIJixEEEyE10Policy1000ELNS0_9SortOrderE0EiSA_yNS1_21identity_decomposer_tEEEvPKT1_PSF_PKT2_PSJ_T3_iiT4_,"ax",@progbits
	.align	128
        .global         _ZN3cub18CUB_300001_SM_10006detail10radix_sort31DeviceRadixSortSingleTileKernelINS1_5radix10policy_hubIiN4cuda3std3__45tupleIJixEEEyE10Policy1000ELNS0_9SortOrderE0EiSA_yNS1_21identity_decomposer_tEEEvPKT1_PSF_PKT2_PSJ_T3_iiT4_
        .type           _ZN3cub18CUB_300001_SM_10006detail10radix_sort31DeviceRadixSortSingleTileKernelINS1_5radix10policy_hubIiN4cuda3std3__45tupleIJixEEEyE10Policy1000ELNS0_9SortOrderE0EiSA_yNS1_21identity_decomposer_tEEEvPKT1_PSF_PKT2_PSJ_T3_iiT4_,@function
        .size           _ZN3cub18CUB_300001_SM_10006detail10radix_sort31DeviceRadixSortSingleTileKernelINS1_5radix10policy_hubIiN4cuda3std3__45tupleIJixEEEyE10Policy1000ELNS0_9SortOrderE0EiSA_yNS1_21identity_decomposer_tEEEvPKT1_PSF_PKT2_PSJ_T3_iiT4_,(.L_x_755 - _ZN3cub18CUB_300001_SM_10006detail10radix_sort31DeviceRadixSortSingleTileKernelINS1_5radix10policy_hubIiN4cuda3std3__45tupleIJixEEEyE10Policy1000ELNS0_9SortOrderE0EiSA_yNS1_21identity_decomposer_tEEEvPKT1_PSF_PKT2_PSJ_T3_iiT4_)
        .other          _ZN3cub18CUB_300001_SM_10006detail10radix_sort31DeviceRadixSortSingleTileKernelINS1_5radix10policy_hubIiN4cuda3std3__45tupleIJixEEEyE10Policy1000ELNS0_9SortOrderE0EiSA_yNS1_21identity_decomposer_tEEEvPKT1_PSF_PKT2_PSJ_T3_iiT4_,@"STO_CUDA_ENTRY STV_DEFAULT"
_ZN3cub18CUB_300001_SM_10006detail10radix_sort31DeviceRadixSortSingleTileKernelINS1_5radix10policy_hubIiN4cuda3std3__45tupleIJixEEEyE10Policy1000ELNS0_9SortOrderE0EiSA_yNS1_21identity_decomposer_tEEEvPKT1_PSF_PKT2_PSJ_T3_iiT4_:
.text._ZN3cub18CUB_300001_SM_10006detail10radix_sort31DeviceRadixSortSingleTileKernelINS1_5radix10policy_hubIiN4cuda3std3__45tupleIJixEEEyE10Policy1000ELNS0_9SortOrderE0EiSA_yNS1_21identity_decomposer_tEEEvPKT1_PSF_PKT2_PSJ_T3_iiT4_:
[----:B------:R-:W-:Y:S01]  /*0000*/  LDC R1, c[0x0][0x37c] ;  /* 0x0000df00ff017b82 */ /* 0x000fe20000000800 */
[----:B------:R-:W0:Y:S01]  /*0010*/  S2R R0, SR_TID.X ;  /* 0x0000000000007919 */ /* 0x000e220000002100 */
[----:B------:R-:W1:Y:S06]  /*0020*/  LDCU UR4, c[0x0][0x3a0] ;  /* 0x00007400ff0477ac */ /* 0x000e6c0008000800 */
[----:B------:R-:W2:Y:S01]  /*0030*/  LDC.64 R4, c[0x0][0x380] ;  /* 0x0000e000ff047b82 */ /* 0x000ea20000000a00 */
[----:B------:R-:W3:Y:S07]  /*0040*/  LDCU.64 UR10, c[0x0][0x358] ;  /* 0x00006b00ff0a77ac */ /* 0x000eee0008000a00 */
[----:B------:R-:W4:Y:S08]  /*0050*/  LDC.64 R6, c[0x0][0x390] ;  /* 0x0000e400ff067b82 */ /* 0x000f300000000a00 */
[----:B------:R-:W4:Y:S01]  /*0060*/  S2UR UR5, SR_CgaCtaId ;  /* 0x00000000000579c3 */ /* 0x000f220000008800 */
[----:B------:R-:W-:Y:S01]  /*0070*/  HFMA2 R23, -RZ, RZ, 0, 0 ;  /* 0x00000000ff177431 */ /* 0x000fe200000001ff */
[----:B------:R-:W-:Y:S01]  /*0080*/  CS2R R24, SRZ ;  /* 0x0000000000187805 */ /* 0x000fe2000001ff00 */
[----:B------:R-:W-:Y:S01]  /*0090*/  IMAD.MOV.U32 R26, RZ, RZ, RZ ;  /* 0x000000ffff1a7224 */ /* 0x000fe200078e00ff */
[----:B------:R-:W-:-:S02]  /*00a0*/  CS2R R16, SRZ ;  /* 0x0000000000107805 */ /* 0x000fc4000001ff00 */
[----:B------:R-:W-:Y:S02]  /*00b0*/  CS2R R18, SRZ ;  /* 0x0000000000127805 */ /* 0x000fe4000001ff00 */
[----:B------:R-:W-:Y:S01]  /*00c0*/  CS2R R20, SRZ ;  /* 0x0000000000147805 */ /* 0x000fe2000001ff00 */
[----:B------:R-:W4:Y:S01]  /*00d0*/  S2R R27, SR_LANEID ;  /* 0x00000000001b7919 */ /* 0x000f220000000000 */
[----:B------:R-:W4:Y:S01]  /*00e0*/  LDCU.64 UR6, c[0x0][0x3a8] ;  /* 0x00007500ff0677ac */ /* 0x000f220008000a00 */
[----:B------:R-:W2:Y:S01]  /*00f0*/  LDCU UR9, c[0x0][0x3ac] ;  /* 0x00007580ff0977ac */ /* 0x000ea20008000800 */
[----:B0-----:R-:W-:-:S04]  /*0100*/  IMAD.SHL.U32 R22, R0, 0x4, RZ ;  /* 0x0000000400167824 */ /* 0x001fc800078e00ff */
[C---:B------:R-:W-:Y:S01]  /*0110*/  VIADD R2, R22.reuse, 0x1 ;  /* 0x0000000116027836 */ /* 0x040fe20000000000 */
[C---:B-1----:R-:W-:Y:S01]  /*0120*/  ISETP.GE.AND P0, PT, R22.reuse, UR4, PT ;  /* 0x0000000416007c0c */ /* 0x042fe2000bf06270 */
[C---:B------:R-:W-:Y:S02]  /*0130*/  VIADD R3, R22.reuse, 0x2 ;  /* 0x0000000216037836 */ /* 0x040fe40000000000 */
[----:B------:R-:W-:Y:S01]  /*0140*/  VIADD R8, R22, 0x3 ;  /* 0x0000000316087836 */ /* 0x000fe20000000000 */
[----:B------:R-:W-:Y:S01]  /*0150*/  ISETP.GE.AND P1, PT, R2, UR4, PT ;  /* 0x0000000402007c0c */ /* 0x000fe2000bf26270 */
[----:B--2---:R-:W-:Y:S01]  /*0160*/  IMAD.WIDE.U32 R4, R22, 0x4, R4 ;  /* 0x0000000416047825 */ /* 0x004fe200078e0004 */
[----:B------:R-:W-:Y:S02]  /*0170*/  ISETP.GE.AND P2, PT, R3, UR4, PT ;  /* 0x0000000403007c0c */ /* 0x000fe4000bf46270 */
[----:B------:R-:W-:-:S05]  /*0180*/  ISETP.GE.AND P3, PT, R8, UR4, PT ;  /* 0x0000000408007c0c */ /* 0x000fca000bf66270 */
[----:B---3--:R-:W2:Y:S04]  /*0190*/  @!P0 LDG.E R11, desc[UR10][R4.64] ;  /* 0x0000000a040b8981 */ /* 0x008ea8000c1e1900 */
[----:B------:R-:W3:Y:S04]  /*01a0*/  @!P1 LDG.E R8, desc[UR10][R4.64+0x4] ;  /* 0x0000040a04089981 */ /* 0x000ee8000c1e1900 */
[----:B------:R-:W3:Y:S04]  /*01b0*/  @!P2 LDG.E R9, desc[UR10][R4.64+0x8] ;  /* 0x0000080a0409a981 */ /* 0x000ee8000c1e1900 */
[----:B------:R0:W3:Y:S01]  /*01c0*/  @!P3 LDG.E R10, desc[UR10][R4.64+0xc] ;  /* 0x00000c0a040ab981 */ /* 0x0000e2000c1e1900 */
[----:B------:R-:W-:Y:S01]  /*01d0*/  CS2R R2, SRZ ;  /* 0x0000000000027805 */ /* 0x000fe2000001ff00 */
[----:B----4-:R-:W-:Y:S01]  /*01e0*/  IMAD.WIDE.U32 R6, R22, 0x10, R6 ;  /* 0x0000001016067825 */ /* 0x010fe200078e0006 */
[----:B------:R-:W-:Y:S06]  /*01f0*/  BAR.SYNC.DEFER_BLOCKING 0x0 ;  /* 0x0000000000007b1d */ /* 0x000fec0000010000 */
[----:B------:R-:W-:-:S02]  /*0200*/  UMOV UR4, 0x400 ;  /* 0x0000040000047882 */ /* 0x000fc40000000000 */
[----:B------:R-:W-:-:S06]  /*0210*/  ULEA UR4, UR5, UR4, 0x18 ;  /* 0x0000000405047291 */ /* 0x000fcc000f8ec0ff */
[----:B------:R-:W-:Y:S01]  /*0220*/  VIADD R29, R22, UR4 ;  /* 0x00000004161d7c36 */ /* 0x000fe20008000000 */
[----:B------:R-:W5:Y:S04]  /*0230*/  @!P0 LDG.E R23, desc[UR10][R6.64] ;  /* 0x0000000a06178981 */ /* 0x000f68000c1e1900 */
[----:B------:R-:W5:Y:S04]  /*0240*/  @!P0 LDG.E.64 R2, desc[UR10][R6.64+0x8] ;  /* 0x0000080a06028981 */ /* 0x000f68000c1e1b00 */
[----:B------:R-:W5:Y:S04]  /*0250*/  @!P1 LDG.E R24, desc[UR10][R6.64+0x10] ;  /* 0x0000100a06189981 */ /* 0x000f68000c1e1900 */
[----:B------:R-:W5:Y:S04]  /*0260*/  @!P1 LDG.E.64 R16, desc[UR10][R6.64+0x18] ;  /* 0x0000180a06109981 */ /* 0x000f68000c1e1b00 */
[----:B------:R-:W5:Y:S04]  /*0270*/  @!P2 LDG.E R25, desc[UR10][R6.64+0x20] ;  /* 0x0000200a0619a981 */ /* 0x000f68000c1e1900 */
[----:B------:R-:W5:Y:S04]  /*0280*/  @!P2 LDG.E.64 R18, desc[UR10][R6.64+0x28] ;  /* 0x0000280a0612a981 */ /* 0x000f68000c1e1b00 */
[----:B------:R-:W5:Y:S04]  /*0290*/  @!P3 LDG.E R26, desc[UR10][R6.64+0x30] ;  /* 0x0000300a061ab981 */ /* 0x000f68000c1e1900 */
[----:B------:R1:W5:Y:S01]  /*02a0*/  @!P3 LDG.E.64 R20, desc[UR10][R6.64+0x38] ;  /* 0x0000380a0614b981 */ /* 0x000362000c1e1b00 */
[C---:B------:R-:W-:Y:S01]  /*02b0*/  LEA R31, R0.reuse, R29, 0x7 ;  /* 0x0000001d001f7211 */ /* 0x040fe200078e38ff */
[----:B0-----:R-:W-:Y:S01]  /*02c0*/  IMAD.MOV.U32 R4, RZ, RZ, -0x1 ;  /* 0xffffffffff047424 */ /* 0x001fe200078e00ff */
[----:B------:R-:W-:Y:S01]  /*02d0*/  SHF.R.U32.HI R73, RZ, 0x5, R0 ;  /* 0x00000005ff497819 */ /* 0x000fe20000011600 */
[----:B------:R-:W-:Y:S01]  /*02e0*/  IMAD.MOV.U32 R5, RZ, RZ, -0x1 ;  /* 0xffffffffff057424 */ /* 0x000fe200078e00ff */
[----:B------:R-:W-:Y:S01]  /*02f0*/  UIADD3 UR8, UPT, UPT, UR6, 0x6, URZ ;  /* 0x0000000606087890 */ /* 0x000fe2000fffe0ff */
[----:B------:R-:W-:Y:S01]  /*0300*/  IMAD R33, R0, -0x74, R31 ;  /* 0xffffff8c00217824 */ /* 0x000fe200078e021f */
[----:B------:R-:W-:Y:S01]  /*0310*/  LEA R28, R73, UR4, 0x2 ;  /* 0x00000004491c7c11 */ /* 0x000fe2000f8e10ff */
[----:B------:R-:W-:Y:S01]  /*0320*/  UIADD3 UR5, UPT, UPT, -UR6, UR7, URZ ;  /* 0x0000000706057290 */ /* 0x000fe2000fffe1ff */
[----:B-1----:R-:W-:-:S02]  /*0330*/  IMAD.MOV.U32 R6, RZ, RZ, -0x1 ;  /* 0xffffffffff067424 */ /* 0x002fc400078e00ff */
[----:B------:R-:W-:Y:S02]  /*0340*/  IMAD.MOV.U32 R7, RZ, RZ, -0x1 ;  /* 0xffffffffff077424 */ /* 0x000fe400078e00ff */
[----:B------:R-:W-:Y:S01]  /*0350*/  IMAD R35, R0, 0x30, R33 ;  /* 0x0000003000237824 */ /* 0x000fe200078e0221 */
[----:B------:R-:W-:Y:S01]  /*0360*/  BAR.SYNC.DEFER_BLOCKING 0x0 ;  /* 0x0000000000007b1d */ /* 0x000fe20000010000 */
[----:B--2---:R-:W-:Y:S02]  /*0370*/  @!P0 LOP3.LUT R4, R11, 0x80000000, RZ, 0x3c, !PT ;  /* 0x800000000b048812 */ /* 0x004fe400078e3cff */
[----:B---3--:R-:W-:Y:S02]  /*0380*/  @!P1 LOP3.LUT R5, R8, 0x80000000, RZ, 0x3c, !PT ;  /* 0x8000000008059812 */ /* 0x008fe400078e3cff */
[----:B------:R-:W-:Y:S02]  /*0390*/  @!P2 LOP3.LUT R6, R9, 0x80000000, RZ, 0x3c, !PT ;  /* 0x800000000906a812 */ /* 0x000fe400078e3cff */
[----:B------:R-:W-:-:S07]  /*03a0*/  @!P3 LOP3.LUT R7, R10, 0x80000000, RZ, 0x3c, !PT ;  /* 0x800000000a07b812 */ /* 0x000fce00078e3cff */
.L_x_418:
[----:B------:R-:W-:Y:S01]  /*03b0*/  UISETP.LT.AND UP0, UPT, UR5, 0x6, UPT ;  /* 0x000000060500788c */ /* 0x000fe2000bf01270 */
[----:B------:R-:W-:Y:S01]  /*03c0*/  STS [R22+UR4], RZ ;  /* 0x000000ff16007988 */ /* 0x000fe20008000804 */
[----:B------:R-:W-:Y:S01]  /*03d0*/  UIADD3 UR7, UPT, UPT, UR8, -0x6, URZ ;  /* 0xfffffffa08077890 */ /* 0x000fe2000fffe0ff */
[----:B------:R-:W-:Y:S01]  /*03e0*/  ISETP.NE.AND P1, PT, R27, 0x1f, PT ;  /* 0x0000001f1b00780c */ /* 0x000fe20003f25270 */
[----:B------:R-:W-:Y:S01]  /*03f0*/  USEL UR6, UR5, 0x6, UP0 ;  /* 0x0000000605067887 */ /* 0x000fe20008000000 */
[----:B------:R-:W-:Y:S01]  /*0400*/  STS [R22+UR4+0x400], RZ ;  /* 0x000400ff16007988 */ /* 0x000fe20008000804 */
[C---:B------:R-:W-:Y:S01]  /*0410*/  ISETP.NE.AND P2, PT, R73.reuse, 0x6, PT ;  /* 0x000000064900780c */ /* 0x040fe20003f45270 */
[----:B------:R-:W-:Y:S01]  /*0420*/  UISETP.GE.AND UP0, UPT, UR8, UR9, UPT ;  /* 0x000000090800728c */ /* 0x000fe2000bf06270 */
[----:B0-----:R-:W-:Y:S01]  /*0430*/  SHF.R.U32.HI R8, RZ, UR7, R4 ;  /* 0x00000007ff087c19 */ /* 0x001fe20008011604 */
[----:B------:R-:W-:Y:S01]  /*0440*/  UBMSK UR6, URZ, UR6 ;  /* 0x00000006ff06729b */ /* 0x000fe20008000000 */
[----:B------:R-:W-:Y:S01]  /*0450*/  STS [R22+UR4+0x800], RZ ;  /* 0x000800ff16007988 */ /* 0x000fe20008000804 */
[----:B------:R-:W-:-:S03]  /*0460*/  ISETP.NE.AND P3, PT, R73, 0x7, PT ;  /* 0x000000074900780c */ /* 0x000fc60003f65270 */
[----:B------:R-:W-:Y:S01]  /*0470*/  STS [R22+UR4+0xc00], RZ ;  /* 0x000c00ff16007988 */ /* 0x000fe20008000804 */
[----:B------:R-:W-:-:S03]  /*0480*/  LOP3.LUT R8, R8, UR6, RZ, 0xc0, !PT ;  /* 0x0000000608087c12 */ /* 0x000fc6000f8ec0ff */
[----:B------:R-:W-:Y:S01]  /*0490*/  STS [R22+UR4+0x1000], RZ ;  /* 0x001000ff16007988 */ /* 0x000fe20008000804 */
[----:B------:R-:W-:Y:S01]  /*04a0*/  SHF.R.U32.HI R10, RZ, 0x4, R8 ;  /* 0x00000004ff0a7819 */ /* 0x000fe20000011608 */
[----:B------:R-:W-:Y:S02]  /*04b0*/  IMAD.SHL.U32 R9, R8, 0x400, RZ ;  /* 0x0000040008097824 */ /* 0x000fe400078e00ff */
[----:B------:R-:W-:Y:S01]  /*04c0*/  STS [R22+UR4+0x1400], RZ ;  /* 0x001400ff16007988 */ /* 0x000fe20008000804 */
[----:B------:R-:W-:Y:S02]  /*04d0*/  LOP3.LUT R10, R10, 0xffffffe, RZ, 0xc0, !PT ;  /* 0x0ffffffe0a0a7812 */ /* 0x000fe400078ec0ff */
[----:B------:R-:W-:Y:S01]  /*04e0*/  LOP3.LUT R8, R9, 0x7c00, RZ, 0xc0, !PT ;  /* 0x00007c0009087812 */ /* 0x000fe200078ec0ff */
[----:B------:R-:W-:Y:S03]  /*04f0*/  STS [R22+UR4+0x1800], RZ ;  /* 0x001800ff16007988 */ /* 0x000fe60008000804 */
[----:B------:R-:W-:Y:S01]  /*0500*/  IADD3 R41, PT, PT, R10, R29, R8 ;  /* 0x0000001d0a297210 */ /* 0x000fe20007ffe008 */
[----:B------:R-:W-:Y:S01]  /*0510*/  STS [R22+UR4+0x1c00], RZ ;  /* 0x001c00ff16007988 */ /* 0x000fe20008000804 */
[----:B------:R-:W-:-:S03]  /*0520*/  SHF.R.U32.HI R8, RZ, UR7, R5 ;  /* 0x00000007ff087c19 */ /* 0x000fc60008011605 */
[----:B------:R-:W-:Y:S01]  /*0530*/  STS [R22+UR4+0x2000], RZ ;  /* 0x002000ff16007988 */ /* 0x000fe20008000804 */
[----:B------:R-:W-:-:S03]  /*0540*/  LOP3.LUT R8, R8, UR6, RZ, 0xc0, !PT ;  /* 0x0000000608087c12 */ /* 0x000fc6000f8ec0ff */
[----:B------:R-:W-:Y:S02]  /*0550*/  STS [R22+UR4+0x2400], RZ ;  /* 0x002400ff16007988 */ /* 0x000fe40008000804 */
[----:B------:R-:W-:Y:S01]  /*0560*/  IMAD.SHL.U32 R9, R8, 0x400, RZ ;  /* 0x0000040008097824 */ /* 0x000fe200078e00ff */
[----:B------:R-:W-:Y:S01]  /*0570*/  SHF.R.U32.HI R8, RZ, 0x4, R8 ;  /* 0x00000004ff087819 */ /* 0x000fe20000011608 */
[----:B------:R-:W-:Y:S03]  /*0580*/  STS [R22+UR4+0x2800], RZ ;  /* 0x002800ff16007988 */ /* 0x000fe60008000804 */
[----:B------:R-:W-:Y:S01]  /*0590*/  LOP3.LUT R34, R9, 0x7c00, RZ, 0xc0, !PT ;  /* 0x00007c0009227812 */ /* 0x000fe200078ec0ff */
[----:B------:R-:W-:Y:S01]  /*05a0*/  STS [R22+UR4+0x2c00], RZ ;  /* 0x002c00ff16007988 */ /* 0x000fe20008000804 */
[----:B------:R-:W-:-:S03]  /*05b0*/  LOP3.LUT R9, R8, 0xffffffe, RZ, 0xc0, !PT ;  /* 0x0ffffffe08097812 */ /* 0x000fc600078ec0ff */
[----:B------:R-:W-:Y:S01]  /*05c0*/  STS [R22+UR4+0x3000], RZ ;  /* 0x003000ff16007988 */ /* 0x000fe20008000804 */
[----:B------:R-:W-:Y:S02]  /*05d0*/  IADD3 R34, PT, PT, R9, R29, R34 ;  /* 0x0000001d09227210 */ /* 0x000fe40007ffe022 */
[----:B------:R-:W-:Y:S01]  /*05e0*/  SHF.R.U32.HI R9, RZ, UR7, R6 ;  /* 0x00000007ff097c19 */ /* 0x000fe20008011606 */
[----:B------:R-:W-:Y:S03]  /*05f0*/  STS [R22+UR4+0x3400], RZ ;  /* 0x003400ff16007988 */ /* 0x000fe60008000804 */
[----:B------:R-:W-:Y:S01]  /*0600*/  LOP3.LUT R9, R9, UR6, RZ, 0xc0, !PT ;  /* 0x0000000609097c12 */ /* 0x000fe2000f8ec0ff */
[----:B------:R-:W-:Y:S04]  /*0610*/  STS [R22+UR4+0x3800], RZ ;  /* 0x003800ff16007988 */ /* 0x000fe80008000804 */
[----:B------:R-:W-:Y:S01]  /*0620*/  STS [R22+UR4+0x3c00], RZ ;  /* 0x003c00ff16007988 */ /* 0x000fe20008000804 */
[----:B------:R-:W-:Y:S01]  /*0630*/  IMAD.SHL.U32 R10, R9, 0x400, RZ ;  /* 0x00000400090a7824 */ /* 0x000fe200078e00ff */
[----:B------:R-:W-:-:S02]  /*0640*/  SHF.R.U32.HI R9, RZ, 0x4, R9 ;  /* 0x00000004ff097819 */ /* 0x000fc40000011609 */
[----:B------:R-:W-:Y:S02]  /*0650*/  STS [R22+UR4+0x4000], RZ ;  /* 0x004000ff16007988 */ /* 0x000fe40008000804 */
[----:B------:R-:W-:Y:S02]  /*0660*/  LOP3.LUT R10, R10, 0x7c00, RZ, 0xc0, !PT ;  /* 0x00007c000a0a7812 */ /* 0x000fe400078ec0ff */
[----:B------:R-:W-:Y:S01]  /*0670*/  STS [R22+UR4+0x4400], RZ ;  /* 0x004400ff16007988 */ /* 0x000fe20008000804 */
[----:B------:R-:W-:-:S03]  /*0680*/  LOP3.LUT R30, R9, 0xffffffe, RZ, 0xc0, !PT ;  /* 0x0ffffffe091e7812 */ /* 0x000fc600078ec0ff */
[----:B------:R-:W-:Y:S01]  /*0690*/  STS [R22+UR4+0x4800], RZ ;  /* 0x004800ff16007988 */ /* 0x000fe20008000804 */
[----:B------:R-:W-:-:S03]  /*06a0*/  IADD3 R30, PT, PT, R30, R29, R10 ;  /* 0x0000001d1e1e7210 */ /* 0x000fc60007ffe00a */
[----:B------:R-:W-:Y:S04]  /*06b0*/  STS [R22+UR4+0x4c00], RZ ;  /* 0x004c00ff16007988 */ /* 0x000fe80008000804 */
        /* <DEDUP_REMOVED lines=13> */
[----:B------:R-:W0:Y:S02]  /*0790*/  LDS.U16 R40, [R41] ;  /* 0x0000000029287984 */ /* 0x000e240000000400 */
[----:B0-----:R-:W-:-:S05]  /*07a0*/  IADD3 R8, PT, PT, R40, 0x1, RZ ;  /* 0x0000000128087810 */ /* 0x001fca0007ffe0ff */
[----:B------:R0:W-:Y:S04]  /*07b0*/  STS.U16 [R41], R8 ;  /* 0x0000000829007388 */ /* 0x0001e80000000400 */
[----:B------:R-:W1:Y:S01]  /*07c0*/  LDS.U16 R39, [R34] ;  /* 0x0000000022277984 */ /* 0x000e620000000400 */
[----:B0-----:R-:W-:Y:S01]  /*07d0*/  SHF.R.U32.HI R8, RZ, UR7, R7 ;  /* 0x00000007ff087c19 */ /* 0x001fe20008011607 */
        /* <DEDUP_REMOVED lines=8> */
[----:B0-----:R-:W-:Y:S01]  /*0860*/  ULEA UR6, UR7, UR6, 0x18 ;  /* 0x0000000607067291 */ /* 0x001fe2000f8ec0ff */
[----:B-1----:R-:W-:-:S05]  /*0870*/  VIADD R9, R39, 0x1 ;  /* 0x0000000127097836 */ /* 0x002fca0000000000 */
[----:B------:R-:W-:Y:S04]  /*0880*/  STS.U16 [R34], R9 ;  /* 0x0000000922007388 */ /* 0x000fe80000000400 */
[----:B------:R-:W0:Y:S02]  /*0890*/  LDS.U16 R38, [R30] ;  /* 0x000000001e267984 */ /* 0x000e240000000400 */
[----:B0-----:R-:W-:-:S05]  /*08a0*/  VIADD R11, R38, 0x1 ;  /* 0x00000001260b7836 */ /* 0x001fca0000000000 */
[----:B------:R-:W-:Y:S04]  /*08b0*/  STS.U16 [R30], R11 ;  /* 0x0000000b1e007388 */ /* 0x000fe80000000400 */
[----:B------:R-:W0:Y:S02]  /*08c0*/  LDS.U16 R36, [R32] ;  /* 0x0000000020247984 */ /* 0x000e240000000400 */
[----:B0-----:R-:W-:-:S05]  /*08d0*/  IADD3 R9, PT, PT, R36, 0x1, RZ ;  /* 0x0000000124097810 */ /* 0x001fca0007ffe0ff */
[----:B------:R-:W-:Y:S01]  /*08e0*/  STS.U16 [R32], R9 ;  /* 0x0000000920007388 */ /* 0x000fe20000000400 */
[----:B------:R-:W-:Y:S06]  /*08f0*/  BAR.SYNC.DEFER_BLOCKING 0x0 ;  /* 0x0000000000007b1d */ /* 0x000fec0000010000 */
[----:B------:R-:W-:Y:S04]  /*0900*/  LDS R75, [R31] ;  /* 0x000000001f4b7984 */ /* 0x000fe80000000800 */
[----:B------:R-:W0:Y:S04]  /*0910*/  LDS R72, [R31+0x4] ;  /* 0x000004001f487984 */ /* 0x000e280000000800 */
[----:B------:R-:W1:Y:S04]  /*0920*/  LDS R71, [R31+0x8] ;  /* 0x000008001f477984 */ /* 0x000e680000000800 */
[----:B--2---:R-:W2:Y:S04]  /*0930*/  LDS R70, [R31+0xc] ;  /* 0x00000c001f467984 */ /* 0x004ea80000000800 */
[----:B---3--:R-:W3:Y:S04]  /*0940*/  LDS R69, [R31+0x10] ;  /* 0x000010001f457984 */ /* 0x008ee80000000800 */
[----:B----4-:R-:W4:Y:S04]  /*0950*/  LDS R68, [R31+0x14] ;  /* 0x000014001f447984 */ /* 0x010f280000000800 */
        /* <DEDUP_REMOVED lines=12> */
[----:B------:R-:W3:Y:S02]  /*0a20*/  LDS R59, [R31+0x38] ;  /* 0x000038001f3b7984 */ /* 0x000ee40000000800 */
[----:B----4-:R-:W-:Y:S02]  /*0a30*/  IADD3 R68, PT, PT, R68, R69, RZ ;  /* 0x0000004544447210 */ /* 0x010fe40007ffe0ff */
[----:B------:R-:W4:Y:S03]  /*0a40*/  LDS R58, [R31+0x3c] ;  /* 0x00003c001f3a7984 */ /* 0x000f260000000800 */
[----:B------:R-:W-:Y:S01]  /*0a50*/  IMAD.IADD R67, R67, 0x1, R68 ;  /* 0x0000000143437824 */ /* 0x000fe200078e0244 */
[----:B------:R-:W4:Y:S03]  /*0a60*/  LDS R57, [R31+0x40] ;  /* 0x000040001f397984 */ /* 0x000f260000000800 */
[----:B------:R-:W-:Y:S01]  /*0a70*/  IMAD.IADD R66, R66, 0x1, R67 ;  /* 0x0000000142427824 */ /* 0x000fe200078e0243 */
[----:B------:R-:W4:Y:S03]  /*0a80*/  LDS R56, [R31+0x44] ;  /* 0x000044001f387984 */ /* 0x000f260000000800 */
[----:B------:R-:W-:Y:S01]  /*0a90*/  IMAD.IADD R65, R65, 0x1, R66 ;  /* 0x0000000141417824 */ /* 0x000fe200078e0242 */
[----:B------:R-:W4:Y:S03]  /*0aa0*/  LDS R55, [R31+0x48] ;  /* 0x000048001f377984 */ /* 0x000f260000000800 */
[----:B------:R-:W-:Y:S01]  /*0ab0*/  IMAD.IADD R64, R64, 0x1, R65 ;  /* 0x0000000140407824 */ /* 0x000fe200078e0241 */
[----:B------:R-:W4:Y:S04]  /*0ac0*/  LDS R54, [R31+0x4c] ;  /* 0x00004c001f367984 */ /* 0x000f280000000800 */
[----:B------:R-:W-:Y:S01]  /*0ad0*/  IADD3 R63, PT, PT, R63, R64, RZ ;  /* 0x000000403f3f7210 */ /* 0x000fe20007ffe0ff */
[----:B------:R-:W4:Y:S04]  /*0ae0*/  LDS R53, [R31+0x50] ;  /* 0x000050001f357984 */ /* 0x000f280000000800 */
[----:B0-----:R-:W-:Y:S01]  /*0af0*/  IMAD.IADD R62, R62, 0x1, R63 ;  /* 0x000000013e3e7824 */ /* 0x001fe200078e023f */
[----:B------:R-:W0:Y:S03]  /*0b00*/  LDS R52, [R31+0x54] ;  /* 0x000054001f347984 */ /* 0x000e260000000800 */
[----:B-1----:R-:W-:Y:S01]  /*0b10*/  IMAD.IADD R61, R61, 0x1, R62 ;  /* 0x000000013d3d7824 */ /* 0x002fe200078e023e */
[----:B------:R-:W1:Y:S03]  /*0b20*/  LDS R51, [R31+0x58] ;  /* 0x000058001f337984 */ /* 0x000e660000000800 */
[----:B--2---:R-:W-:Y:S01]  /*0b30*/  IMAD.IADD R60, R60, 0x1, R61 ;  /* 0x000000013c3c7824 */ /* 0x004fe200078e023d */
[----:B------:R-:W2:Y:S03]  /*0b40*/  LDS R50, [R31+0x5c] ;  /* 0x00005c001f327984 */ /* 0x000ea60000000800 */
[----:B---3--:R-:W-:Y:S01]  /*0b50*/  IMAD.IADD R59, R59, 0x1, R60 ;  /* 0x000000013b3b7824 */ /* 0x008fe200078e023c */
[----:B------:R-:W3:Y:S04]  /*0b60*/  LDS R49, [R31+0x60] ;  /* 0x000060001f317984 */ /* 0x000ee80000000800 */
[----:B----4-:R-:W-:Y:S01]  /*0b70*/  IADD3 R58, PT, PT, R58, R59, RZ ;  /* 0x0000003b3a3a7210 */ /* 0x010fe20007ffe0ff */
[----:B------:R-:W4:Y:S04]  /*0b80*/  LDS R48, [R31+0x64] ;  /* 0x000064001f307984 */ /* 0x000f280000000800 */
        /* <DEDUP_REMOVED lines=14> */
[----:B--2---:R-:W-:-:S04]  /*0c70*/  IMAD.IADD R50, R50, 0x1, R51 ;  /* 0x0000000132327824 */ /* 0x004fc800078e0233 */
[----:B---3--:R-:W-:-:S05]  /*0c80*/  IMAD.IADD R49, R49, 0x1, R50 ;  /* 0x0000000131317824 */ /* 0x008fca00078e0232 */
[----:B----4-:R-:W-:-:S05]  /*0c90*/  IADD3 R48, PT, PT, R48, R49, RZ ;  /* 0x0000003130307210 */ /* 0x010fca0007ffe0ff */
[----:B------:R-:W-:-:S04]  /*0ca0*/  IMAD.IADD R47, R47, 0x1, R48 ;  /* 0x000000012f2f7824 */ /* 0x000fc800078e0230 */
[----:B------:R-:W-:-:S04]  /*0cb0*/  IMAD.IADD R46, R46, 0x1, R47 ;  /* 0x000000012e2e7824 */ /* 0x000fc800078e022f */
[----:B------:R-:W-:-:S05]  /*0cc0*/  IMAD.IADD R45, R45, 0x1, R46 ;  /* 0x000000012d2d7824 */ /* 0x000fca00078e022e */
[----:B------:R-:W-:-:S05]  /*0cd0*/  IADD3 R44, PT, PT, R44, R45, RZ ;  /* 0x0000002d2c2c7210 */ /* 0x000fca0007ffe0ff */
[----:B------:R-:W-:-:S04]  /*0ce0*/  IMAD.IADD R43, R43, 0x1, R44 ;  /* 0x000000012b2b7824 */ /* 0x000fc800078e022c */
[----:B0-----:R-:W-:-:S04]  /*0cf0*/  IMAD.IADD R42, R42, 0x1, R43 ;  /* 0x000000012a2a7824 */ /* 0x001fc800078e022b */
[----:B-1----:R-:W-:-:S05]  /*0d00*/  IMAD.IADD R74, R9, 0x1, R42 ;  /* 0x00000001094a7824 */ /* 0x002fca00078e022a */
[----:B------:R-:W0:Y:S02]  /*0d10*/  SHFL.UP P0, R9, R74, 0x1, RZ ;  /* 0x042000004a097989 */ /* 0x000e2400000000ff */
[----:B0-----:R-:W-:-:S05]  /*0d20*/  @P0 IADD3 R9, PT, PT, R74, R9, RZ ;  /* 0x000000094a090210 */ /* 0x001fca0007ffe0ff */
[----:B------:R-:W0:Y:S02]  /*0d30*/  SHFL.UP P0, R8, R9, 0x2, RZ ;  /* 0x0440000009087989 */ /* 0x000e2400000000ff */
[----:B0-----:R-:W-:-:S05]  /*0d40*/  @P0 IMAD.IADD R8, R9, 0x1, R8 ;  /* 0x0000000109080824 */ /* 0x001fca00078e0208 */
[----:B------:R-:W0:Y:S02]  /*0d50*/  SHFL.UP P0, R13, R8, 0x4, RZ ;  /* 0x04800000080d7989 */ /* 0x000e2400000000ff */
[----:B0-----:R-:W-:-:S05]  /*0d60*/  @P0 IMAD.IADD R13, R8, 0x1, R13 ;  /* 0x00000001080d0824 */ /* 0x001fca00078e020d */
[----:B------:R-:W0:Y:S02]  /*0d70*/  SHFL.UP P0, R76, R13, 0x8, RZ ;  /* 0x050000000d4c7989 */ /* 0x000e2400000000ff */
[----:B0-----:R-:W-:-:S05]  /*0d80*/  @P0 IMAD.IADD R76, R13, 0x1, R76 ;  /* 0x000000010d4c0824 */ /* 0x001fca00078e024c */
[----:B------:R-:W0:Y:S02]  /*0d90*/  SHFL.UP P0, R77, R76, 0x10, RZ ;  /* 0x060000004c4d7989 */ /* 0x000e2400000000ff */
[----:B0-----:R-:W-:Y:S02]  /*0da0*/  @P0 IADD3 R77, PT, PT, R76, R77, RZ ;  /* 0x0000004d4c4d0210 */ /* 0x001fe40007ffe0ff */
[----:B------:R-:W-:-:S03]  /*0db0*/  ISETP.NE.AND P0, PT, R73, 0x1, PT ;  /* 0x000000014900780c */ /* 0x000fc60003f05270 */
[----:B------:R-:W-:Y:S01]  /*0dc0*/  @!P1 STS [R28+0x8400], R77 ;  /* 0x0084004d1c009388 */ /* 0x000fe20000000800 */
[----:B------:R-:W-:Y:S01]  /*0dd0*/  BAR.SYNC.DEFER_BLOCKING 0x0 ;  /* 0x0000000000007b1d */ /* 0x000fe20000010000 */
[----:B------:R-:W-:Y:S01]  /*0de0*/  ISETP.NE.AND P1, PT, R73, 0x4, PT ;  /* 0x000000044900780c */ /* 0x000fe20003f25270 */
[----:B------:R-:W-:-:S04]  /*0df0*/  IMAD.IADD R74, R77, 0x1, -R74 ;  /* 0x000000014d4a7824 */ /* 0x000fc800078e0a4a */
[----:B------:R-:W0:Y:S04]  /*0e00*/  LDS.128 R8, [UR6+0x8400] ;  /* 0x00840006ff087984 */ /* 0x000e280008000c00 */
[----:B------:R-:W1:Y:S01]  /*0e10*/  LDS.128 R12, [UR6+0x8410] ;  /* 0x00841006ff0c7984 */ /* 0x000e620008000c00 */
[C---:B0-----:R-:W-:Y:S01]  /*0e20*/  IMAD.IADD R9, R8.reuse, 0x1, R9 ;  /* 0x0000000108097824 */ /* 0x041fe200078e0209 */
[----:B------:R-:W-:Y:S02]  /*0e30*/  SEL R37, R8, R37, !P0 ;  /* 0x0000002508257207 */ /* 0x000fe40004000000 */
[----:B------:R-:W-:Y:S01]  /*0e40*/  ISETP.NE.AND P0, PT, R73, 0x2, PT ;  /* 0x000000024900780c */ /* 0x000fe20003f05270 */
[----:B------:R-:W-:-:S03]  /*0e50*/  IMAD.IADD R10, R10, 0x1, R9 ;  /* 0x000000010a0a7824 */ /* 0x000fc600078e0209 */
[----:B------:R-:W-:Y:S01]  /*0e60*/  SEL R37, R9, R37, !P0 ;  /* 0x0000002509257207 */ /* 0x000fe20004000000 */
[----:B------:R-:W-:Y:S01]  /*0e70*/  IMAD.IADD R11, R11, 0x1, R10 ;  /* 0x000000010b0b7824 */ /* 0x000fe200078e020a */
[----:B------:R-:W-:-:S04]  /*0e80*/  ISETP.NE.AND P0, PT, R73, 0x3, PT ;  /* 0x000000034900780c */ /* 0x000fc80003f05270 */
[----:B------:R-:W-:Y:S02]  /*0e90*/  SEL R37, R10, R37, !P0 ;  /* 0x000000250a257207 */ /* 0x000fe40004000000 */
[----:B-1----:R-:W-:Y:S02]  /*0ea0*/  IADD3 R12, PT, PT, R11, R12, RZ ;  /* 0x0000000c0b0c7210 */ /* 0x002fe40007ffe0ff */
[----:B------:R-:W-:Y:S02]  /*0eb0*/  ISETP.NE.AND P0, PT, R73, 0x5, PT ;  /* 0x000000054900780c */ /* 0x000fe40003f05270 */
[----:B------:R-:W-:Y:S01]  /*0ec0*/  SEL R37, R11, R37, !P1 ;  /* 0x000000250b257207 */ /* 0x000fe20004800000 */
[----:B------:R-:W-:Y:S01]  /*0ed0*/  IMAD.IADD R13, R13, 0x1, R12 ;  /* 0x000000010d0d7824 */ /* 0x000fe200078e020c */
[----:B------:R-:W-:Y:S02]  /*0ee0*/  ISETP.NE.AND P1, PT, R27, RZ, PT ;  /* 0x000000ff1b00720c */ /* 0x000fe40003f25270 */
[----:B------:R-:W-:Y:S01]  /*0ef0*/  SEL R37, R12, R37, !P0 ;  /* 0x000000250c257207 */ /* 0x000fe20004000000 */
[----:B------:R-:W-:Y:S01]  /*0f00*/  IMAD.IADD R14, R14, 0x1, R13 ;  /* 0x000000010e0e7824 */ /* 0x000fe200078e020d */
[----:B------:R-:W-:-:S02]  /*0f10*/  ISETP.GT.U32.AND P0, PT, R0, 0x1f, PT ;  /* 0x0000001f0000780c */ /* 0x000fc40003f04070 */
[----:B------:R-:W-:Y:S02]  /*0f20*/  SEL R37, R13, R37, !P2 ;  /* 0x000000250d257207 */ /* 0x000fe40005000000 */
[----:B------:R-:W-:Y:S02]  /*0f30*/  ISETP.GT.U32.OR P2, PT, R0, 0x1f, P1 ;  /* 0x0000001f0000780c */ /* 0x000fe40000f44470 */
[----:B------:R-:W-:Y:S02]  /*0f40*/  SEL R8, R74, RZ, P1 ;  /* 0x000000ff4a087207 */ /* 0x000fe40000800000 */
[----:B------:R-:W-:Y:S02]  /*0f50*/  SEL R37, R14, R37, !P3 ;  /* 0x000000250e257207 */ /* 0x000fe40005800000 */
[----:B------:R-:W-:-:S03]  /*0f60*/  IADD3 R15, PT, PT, R15, R14, RZ ;  /* 0x0000000e0f0f7210 */ /* 0x000fc60007ffe0ff */
        /* <DEDUP_REMOVED lines=9> */
[-C--:B------:R-:W-:Y:S01]  /*1000*/  IADD3 R10, PT, PT, R75, R8.reuse, RZ ;  /* 0x000000084b0a7210 */ /* 0x080fe20007ffe0ff */
        /* <DEDUP_REMOVED lines=13> */
[----:B------:R-:W-:Y:S01]  /*10e0*/  IADD3 R45, PT, PT, R45, R8, RZ ;  /* 0x000000082d2d7210 */ /* 0x000fe20007ffe0ff */
[--C-:B------:R-:W-:Y:S01]  /*10f0*/  IMAD.IADD R62, R62, 0x1, R8.reuse ;  /* 0x000000013e3e7824 */ /* 0x100fe200078e0208 */
[----:B------:R-:W-:Y:S01]  /*1100*/  STS [R31], R8 ;  /* 0x000000081f007388 */ /* 0x000fe20000000800 */
        /* <DEDUP_REMOVED lines=51> */
[----:B------:R-:W3:Y:S01]  /*1440*/  LDS.U16 R11, [R32] ;  /* 0x00000000200b7984 */ /* 0x000ee20000000400 */
[----:B0-----:R-:W-:Y:S01]  /*1450*/  IADD3 R12, PT, PT, R40, R41, RZ ;  /* 0x00000029280c7210 */ /* 0x001fe20007ffe0ff */
[----:B-1----:R-:W-:-:S02]  /*1460*/  IMAD.IADD R13, R39, 0x1, R34 ;  /* 0x00000001270d7824 */ /* 0x002fc400078e0222 */
[----:B--2---:R-:W-:Y:S02]  /*1470*/  IMAD.IADD R14, R38, 0x1, R9 ;  /* 0x00000001260e7824 */ /* 0x004fe400078e0209 */
[----:B---3--:R-:W-:Y:S01]  /*1480*/  IMAD.IADD R15, R36, 0x1, R11 ;  /* 0x00000001240f7824 */ /* 0x008fe200078e020b */
        /* <DEDUP_REMOVED lines=8> */
[----:B------:R-:W-:Y:S01]  /*1510*/  LEA R10, R15, UR6, 0x2 ;  /* 0x000000060f0a7c11 */ /* 0x000fe2000f8e10ff */
[----:B------:R-:W-:Y:S02]  /*1520*/  IMAD R12, R12, 0xc, R9 ;  /* 0x0000000c0c0c7824 */ /* 0x000fe400078e0209 */
[----:B------:R0:W-:Y:S01]  /*1530*/  STS [R8], R5 ;  /* 0x0000000508007388 */ /* 0x0001e20000000800 */
[----:B------:R-:W-:-:S02]  /*1540*/  IMAD R13, R13, 0xc, R8 ;  /* 0x0000000c0d0d7824 */ /* 0x000fc400078e0208 */
[----:B------:R-:W-:Y:S01]  /*1550*/  IMAD R14, R14, 0xc, R11 ;  /* 0x0000000c0e0e7824 */ /* 0x000fe200078e020b */
[----:B------:R0:W-:Y:S01]  /*1560*/  STS [R11], R6 ;  /* 0x000000060b007388 */ /* 0x0001e20000000800 */
[----:B------:R-:W-:-:S03]  /*1570*/  IMAD R15, R15, 0xc, R10 ;  /* 0x0000000c0f0f7824 */ /* 0x000fc600078e020a */
[----:B------:R0:W-:Y:S01]  /*1580*/  STS [R10], R7 ;  /* 0x000000070a007388 */ /* 0x0001e20000000800 */
[----:B------:R-:W-:Y:S06]  /*1590*/  BAR.SYNC.DEFER_BLOCKING 0x0 ;  /* 0x0000000000007b1d */ /* 0x000fec0000010000 */
[----:B------:R0:W1:Y:S02]  /*15a0*/  LDS.128 R4, [R33] ;  /* 0x0000000021047984 */ /* 0x0000640000000c00 */
[----:B------:R-:W-:Y:S06]  /*15b0*/  BAR.SYNC.DEFER_BLOCKING 0x0 ;  /* 0x0000000000007b1d */ /* 0x000fec0000010000 */
[----:B-----5:R0:W-:Y:S04]  /*15c0*/  STS.64 [R12+0x8], R2 ;  /* 0x000008020c007388 */ /* 0x0201e80000000a00 */
[----:B------:R0:W-:Y:S04]  /*15d0*/  STS [R12], R23 ;  /* 0x000000170c007388 */ /* 0x0001e80000000800 */
[----:B------:R0:W-:Y:S04]  /*15e0*/  STS.64 [R13+0x8], R16 ;  /* 0x000008100d007388 */ /* 0x0001e80000000a00 */
[----:B------:R0:W-:Y:S04]  /*15f0*/  STS [R13], R24 ;  /* 0x000000180d007388 */ /* 0x0001e80000000800 */
[----:B------:R0:W-:Y:S04]  /*1600*/  STS.64 [R14+0x8], R18 ;  /* 0x000008120e007388 */ /* 0x0001e80000000a00 */
[----:B------:R0:W-:Y:S04]  /*1610*/  STS [R14], R25 ;  /* 0x000000190e007388 */ /* 0x0001e80000000800 */
[----:B------:R0:W-:Y:S04]  /*1620*/  STS.64 [R15+0x8], R20 ;  /* 0x000008140f007388 */ /* 0x0001e80000000a00 */
[----:B------:R0:W-:Y:S01]  /*1630*/  STS [R15], R26 ;  /* 0x0000001a0f007388 */ /* 0x0001e20000000800 */
[----:B------:R-:W-:Y:S06]  /*1640*/  BAR.SYNC.DEFER_BLOCKING 0x0 ;  /* 0x0000000000007b1d */ /* 0x000fec0000010000 */
[----:B------:R0:W2:Y:S04]  /*1650*/  LDS R23, [R35] ;  /* 0x0000000023177984 */ /* 0x0000a80000000800 */
[----:B------:R0:W3:Y:S04]  /*1660*/  LDS R24, [R35+0x10] ;  /* 0x0000100023187984 */ /* 0x0000e80000000800 */
[----:B------:R0:W4:Y:S04]  /*1670*/  LDS R25, [R35+0x20] ;  /* 0x0000200023197984 */ /* 0x0001280000000800 */
[----:B------:R0:W0:Y:S04]  /*1680*/  LDS R26, [R35+0x30] ;  /* 0x00003000231a7984 */ /* 0x0000280000000800 */
[----:B------:R0:W0:Y:S04]  /*1690*/  LDS.64 R2, [R35+0x8] ;  /* 0x0000080023027984 */ /* 0x0000280000000a00 */
[----:B------:R0:W0:Y:S04]  /*16a0*/  LDS.64 R16, [R35+0x18] ;  /* 0x0000180023107984 */ /* 0x0000280000000a00 */
[----:B------:R0:W0:Y:S04]  /*16b0*/  LDS.64 R18, [R35+0x28] ;  /* 0x0000280023127984 */ /* 0x0000280000000a00 */
[----:B------:R0:W0:Y:S01]  /*16c0*/  LDS.64 R20, [R35+0x38] ;  /* 0x0000380023147984 */ /* 0x0000220000000a00 */
[----:B------:R-:W-:Y:S06]  /*16d0*/  BAR.SYNC.DEFER_BLOCKING 0x0 ;  /* 0x0000000000007b1d */ /* 0x000fec0000010000 */
[----:B-1----:R-:W-:Y:S05]  /*16e0*/  BRA `(.L_x_418) ;  /* 0xffffffec00307947 */ /* 0x002fea000383ffff */
.L_x_417:
[----:B------:R-:W-:Y:S01]  /*16f0*/  LEA R9, R12, UR6, 0x2 ;  /* 0x000000060c097c11 */ /* 0x000fe2000f8e10ff */
[----:B------:R-:W0:Y:S01]  /*1700*/  LDCU.64 UR4, c[0x0][0x3a0] ;  /* 0x00007400ff0477ac */ /* 0x000e220008000a00 */
[----:B------:R-:W-:Y:S01]  /*1710*/  LEA R8, R13, UR6, 0x2 ;  /* 0x000000060d087c11 */ /* 0x000fe2000f8e10ff */
[----:B------:R-:W-:Y:S01]  /*1720*/  IMAD R35, R0, -0x3c, R35 ;  /* 0xffffffc400237824 */ /* 0x000fe200078e0223 */
[----:B------:R-:W-:Y:S01]  /*1730*/  LEA R11, R14, UR6, 0x2 ;  /* 0x000000060e0b7c11 */ /* 0x000fe2000f8e10ff */
[----:B------:R-:W-:Y:S01]  /*1740*/  STS [R9], R4 ;  /* 0x0000000409007388 */ /* 0x000fe20000000800 */
[----:B------:R-:W-:Y:S01]  /*1750*/  LEA R10, R15, UR6, 0x2 ;  /* 0x000000060f0a7c11 */ /* 0x000fe2000f8e10ff */
[----:B------:R-:W-:Y:S02]  /*1760*/  IMAD R28, R12, 0xc, R9 ;  /* 0x0000000c0c1c7824 */ /* 0x000fe400078e0209 */
[----:B------:R1:W-:Y:S01]  /*1770*/  STS [R8], R5 ;  /* 0x0000000508007388 */ /* 0x0003e20000000800 */
[----:B------:R-:W-:-:S02]  /*1780*/  IMAD R29, R13, 0xc, R8 ;  /* 0x0000000c0d1d7824 */ /* 0x000fc400078e0208 */
[----:B------:R-:W-:Y:S01]  /*1790*/  IMAD R30, R14, 0xc, R11 ;  /* 0x0000000c0e1e7824 */ /* 0x000fe200078e020b */
[----:B------:R-:W-:Y:S01]  /*17a0*/  STS [R11], R6 ;  /* 0x000000060b007388 */ /* 0x000fe20000000800 */
[----:B------:R-:W-:Y:S02]  /*17b0*/  IMAD R31, R15, 0xc, R10 ;  /* 0x0000000c0f1f7824 */ /* 0x000fe400078e020a */
[C---:B------:R-:W-:Y:S01]  /*17c0*/  IMAD R22, R0.reuse, 0xc, R35 ;  /* 0x0000000c00167824 */ /* 0x040fe200078e0223 */
[----:B------:R2:W-:Y:S01]  /*17d0*/  STS [R10], R7 ;  /* 0x000000070a007388 */ /* 0x0005e20000000800 */
[----:B0-----:R-:W-:Y:S01]  /*17e0*/  MOV R12, UR5 ;  /* 0x00000005000c7c02 */ /* 0x001fe20008000f00 */
[----:B-1----:R-:W0:Y:S08]  /*17f0*/  LDC.64 R8, c[0x0][0x398] ;  /* 0x0000e600ff087b82 */ /* 0x002e300000000a00 */
[----:B------:R-:W-:Y:S01]  /*1800*/  BAR.SYNC.DEFER_BLOCKING 0x0 ;  /* 0x0000000000007b1d */ /* 0x000fe20000010000 */
[----:B------:R-:W-:-:S04]  /*1810*/  ISETP.LT.U32.AND P0, PT, R0, UR4, PT ;  /* 0x0000000400007c0c */ /* 0x000fc8000bf01070 */
[----:B------:R-:W-:-:S03]  /*1820*/  ISETP.GT.U32.AND.EX P0, PT, R12, RZ, PT, P0 ;  /* 0x000000ff0c00720c */ /* 0x000fc60003f04100 */
[----:B--2---:R-:W1:Y:S01]  /*1830*/  LDC.64 R6, c[0x0][0x388] ;  /* 0x0000e200ff067b82 */ /* 0x004e620000000a00 */
[C---:B0-----:R-:W-:Y:S01]  /*1840*/  IMAD.WIDE.U32 R8, R0.reuse, 0x10, R8 ;  /* 0x0000001000087825 */ /* 0x041fe200078e0008 */
[----:B------:R-:W0:Y:S04]  /*1850*/  LDS R12, [R35] ;  /* 0x00000000230c7984 */ /* 0x000e280000000800 */
[----:B------:R-:W2:Y:S01]  /*1860*/  LDS R13, [R35+0x400] ;  /* 0x00040000230d7984 */ /* 0x000ea20000000800 */
[----:B-1----:R-:W-:-:S03]  /*1870*/  IMAD.WIDE.U32 R6, R0, 0x4, R6 ;  /* 0x0000000400067825 */ /* 0x002fc600078e0006 */
[----:B------:R-:W1:Y:S04]  /*1880*/  LDS R14, [R35+0x800] ;  /* 0x00080000230e7984 */ /* 0x000e680000000800 */
[----:B------:R-:W-:Y:S01]  /*1890*/  LDS R15, [R35+0xc00] ;  /* 0x000c0000230f7984 */ /* 0x000fe20000000800 */
[----:B------:R-:W-:Y:S06]  /*18a0*/  BAR.SYNC.DEFER_BLOCKING 0x0 ;  /* 0x0000000000007b1d */ /* 0x000fec0000010000 */
[----:B-----5:R-:W-:Y:S04]  /*18b0*/  STS.64 [R28+0x8], R2 ;  /* 0x000008021c007388 */ /* 0x020fe80000000a00 */
[----:B------:R-:W-:Y:S04]  /*18c0*/  STS [R28], R23 ;  /* 0x000000171c007388 */ /* 0x000fe80000000800 */
[----:B------:R3:W-:Y:S04]  /*18d0*/  STS.64 [R29+0x8], R16 ;  /* 0x000008101d007388 */ /* 0x0007e80000000a00 */
[----:B------:R-:W-:Y:S04]  /*18e0*/  STS [R29], R24 ;  /* 0x000000181d007388 */ /* 0x000fe80000000800 */
[----:B------:R4:W-:Y:S04]  /*18f0*/  STS.64 [R30+0x8], R18 ;  /* 0x000008121e007388 */ /* 0x0009e80000000a00 */
[----:B------:R-:W-:Y:S01]  /*1900*/  STS [R30], R25 ;  /* 0x000000191e007388 */ /* 0x000fe20000000800 */
[----:B---3--:R-:W-:-:S03]  /*1910*/  VIADD R16, R0, 0x100 ;  /* 0x0000010000107836 */ /* 0x008fc60000000000 */
[----:B------:R1:W-:Y:S02]  /*1920*/  STS.64 [R31+0x8], R20 ;  /* 0x000008141f007388 */ /* 0x0003e40000000a00 */
[----:B------:R-:W-:Y:S01]  /*1930*/  ISETP.LT.U32.AND P1, PT, R16, UR4, PT ;  /* 0x0000000410007c0c */ /* 0x000fe2000bf21070 */
[----:B------:R-:W-:Y:S01]  /*1940*/  IMAD.U32 R16, RZ, RZ, UR5 ;  /* 0x00000005ff107e24 */ /* 0x000fe2000f8e00ff */
[----:B------:R-:W-:Y:S01]  /*1950*/  STS [R31], R26 ;  /* 0x0000001a1f007388 */ /* 0x000fe20000000800 */
[----:B----4-:R-:W-:Y:S01]  /*1960*/  VIADD R18, R0, 0x200 ;  /* 0x0000020000127836 */ /* 0x010fe20000000000 */
[----:B0-----:R-:W-:Y:S01]  /*1970*/  @P0 LOP3.LUT R19, R12, 0x80000000, RZ, 0x3c, !PT ;  /* 0x800000000c130812 */ /* 0x001fe200078e3cff */
[----:B------:R-:W-:Y:S01]  /*1980*/  BAR.SYNC.DEFER_BLOCKING 0x0 ;  /* 0x0000000000007b1d */ /* 0x000fe20000010000 */
[----:B------:R-:W-:Y:S01]  /*1990*/  ISETP.GT.U32.AND.EX P1, PT, R16, RZ, PT, P1 ;  /* 0x000000ff1000720c */ /* 0x000fe20003f24110 */
[----:B------:R-:W-:Y:S01]  /*19a0*/  VIADD R16, R0, 0x300 ;  /* 0x0000030000107836 */ /* 0x000fe20000000000 */
[----:B------:R-:W-:-:S02]  /*19b0*/  ISETP.LT.U32.AND P2, PT, R18, UR4, PT ;  /* 0x0000000412007c0c */ /* 0x000fc4000bf41070 */
[----:B------:R-:W-:Y:S02]  /*19c0*/  MOV R18, UR5 ;  /* 0x0000000500127c02 */ /* 0x000fe40008000f00 */
[----:B------:R-:W-:Y:S01]  /*19d0*/  ISETP.LT.U32.AND P3, PT, R16, UR4, PT ;  /* 0x0000000410007c0c */ /* 0x000fe2000bf61070 */
[----:B------:R-:W-:Y:S01]  /*19e0*/  IMAD.U32 R16, RZ, RZ, UR5 ;  /* 0x00000005ff107e24 */ /* 0x000fe2000f8e00ff */
[----:B------:R-:W-:-:S04]  /*19f0*/  ISETP.GT.U32.AND.EX P2, PT, R18, RZ, PT, P2 ;  /* 0x000000ff1200720c */ /* 0x000fc80003f44120 */
[----:B------:R-:W-:Y:S02]  /*1a00*/  ISETP.GT.U32.AND.EX P3, PT, R16, RZ, PT, P3 ;  /* 0x000000ff1000720c */ /* 0x000fe40003f64130 */
[----:B--2---:R-:W-:-:S07]  /*1a10*/  @P1 LOP3.LUT R13, R13, 0x80000000, RZ, 0x3c, !PT ;  /* 0x800000000d0d1812 */ /* 0x004fce00078e3cff */
[----:B-1----:R-:W-:Y:S01]  /*1a20*/  @P2 LOP3.LUT R21, R14, 0x80000000, RZ, 0x3c, !PT ;  /* 0x800000000e152812 */ /* 0x002fe200078e3cff */
[----:B------:R-:W0:Y:S04]  /*1a30*/  @P0 LDS R27, [R22] ;  /* 0x00000000161b0984 */ /* 0x000e280000000800 */
[----:B------:R-:W1:Y:S04]  /*1a40*/  @P0 LDS.64 R10, [R22+0x8] ;  /* 0x00000800160a0984 */ /* 0x000e680000000a00 */
[----:B------:R-:W2:Y:S04]  /*1a50*/  LDS R23, [R22+0x1000] ;  /* 0x0010000016177984 */ /* 0x000ea80000000800 */
[----:B------:R-:W3:Y:S04]  /*1a60*/  LDS.64 R2, [R22+0x1008] ;  /* 0x0010080016027984 */ /* 0x000ee80000000a00 */
[----:B------:R-:W4:Y:S04]  /*1a70*/  LDS R17, [R22+0x2000] ;  /* 0x0020000016117984 */ /* 0x000f280000000800 */
[----:B------:R-:W4:Y:S04]  /*1a80*/  LDS.64 R4, [R22+0x2008] ;  /* 0x0020080016047984 */ /* 0x000f280000000a00 */
[----:B------:R0:W-:Y:S04]  /*1a90*/  @P0 STG.E desc[UR10][R6.64], R19 ;  /* 0x0000001306000986 */ /* 0x0001e8000c10190a */
[----:B0-----:R0:W-:Y:S04]  /*1aa0*/  @P0 STG.E desc[UR10][R8.64], R27 ;  /* 0x0000001b08000986 */ /* 0x0011e8000c10190a */
[----:B-1----:R0:W-:Y:S04]  /*1ab0*/  @P0 STG.E.64 desc[UR10][R8.64+0x8], R10 ;  /* 0x0000080a08000986 */ /* 0x0021e8000c101b0a */
[----:B------:R0:W-:Y:S04]  /*1ac0*/  @P1 STG.E desc[UR10][R6.64+0x400], R13 ;  /* 0x0004000d06001986 */ /* 0x0001e8000c10190a */
[----:B--2---:R0:W-:Y:S04]  /*1ad0*/  @P1 STG.E desc[UR10][R8.64+0x1000], R23 ;  /* 0x0010001708001986 */ /* 0x0041e8000c10190a */
[----:B---3--:R0:W-:Y:S04]  /*1ae0*/  @P1 STG.E.64 desc[UR10][R8.64+0x1008], R2 ;  /* 0x0010080208001986 */ /* 0x0081e8000c101b0a */
[----:B------:R0:W-:Y:S04]  /*1af0*/  @P2 STG.E desc[UR10][R6.64+0x800], R21 ;  /* 0x0008001506002986 */ /* 0x0001e8000c10190a */
[----:B----4-:R0:W-:Y:S04]  /*1b00*/  @P2 STG.E desc[UR10][R8.64+0x2000], R17 ;  /* 0x0020001108002986 */ /* 0x0101e8000c10190a */
[----:B------:R0:W-:Y:S01]  /*1b10*/  @P2 STG.E.64 desc[UR10][R8.64+0x2008], R4 ;  /* 0x0020080408002986 */ /* 0x0001e2000c101b0a */
[----:B------:R-:W-:Y:S05]  /*1b20*/  @!P3 EXIT ;  /* 0x000000000000b94d */ /* 0x000fea0003800000 */
[----:B0-----:R-:W0:Y:S01]  /*1b30*/  LDS R5, [R22+0x3000] ;  /* 0x0030000016057984 */ /* 0x001e220000000800 */
[----:B------:R-:W-:-:S03]  /*1b40*/  LOP3.LUT R15, R15, 0x80000000, RZ, 0x3c, !PT ;  /* 0x800000000f0f7812 */ /* 0x000fc600078e3cff */
[----:B------:R-:W1:Y:S04]  /*1b50*/  LDS.64 R2, [R22+0x3008] ;  /* 0x0030080016027984 */ /* 0x000e680000000a00 */
[----:B------:R-:W-:Y:S04]  /*1b60*/  STG.E desc[UR10][R6.64+0xc00], R15 ;  /* 0x000c000f06007986 */ /* 0x000fe8000c10190a */
[----:B0-----:R-:W-:Y:S04]  /*1b70*/  STG.E desc[UR10][R8.64+0x3000], R5 ;  /* 0x0030000508007986 */ /* 0x001fe8000c10190a */
[----:B-1----:R-:W-:Y:S01]  /*1b80*/  STG.E.64 desc[UR10][R8.64+0x3008], R2 ;  /* 0x0030080208007986 */ /* 0x002fe2000c101b0a */
[----:B------:R-:W-:Y:S05]  /*1b90*/  EXIT ;  /* 0x000000000000794d */ /* 0x000fea0003800000 */
.L_x_419:
        /* <DEDUP_REMOVED lines=14> */
.L_x_755:


//--------------------- .text._ZN3cub18CUB_300001_SM_10006detail4scan16DeviceScanKernelINS2_10policy_hubIiiimN4cuda3std3__44plusIvEEE10Policy1000EN6thrust24THRUST_300001_SM_1000_NS10device_ptrIiEESF_NS0_13ScanTileStateIiLb1EEES9_NS0_8NullTypeEmiLb0ESI_EEvT0_T1_T2_iT3_T4_T5_ --------------------------
	.section	.text._ZN3cub18CUB_300001_SM_10006detail4scan16DeviceScanKernelINS2_10policy_hubIiiimN4cuda3std3__44plusIvEEE10Policy1000EN6thrust24THRUST_300001_SM_1000_NS10device_ptrIiEESF_NS0_13ScanTileStateIiLb1EEES9_NS0_8NullTypeEmiLb0ESI_EEvT0_T1_T2_iT3_T4_T5_,"ax",@progbits
	.align	128
        .global         _ZN3cub18CUB_300001_SM_10006detail4scan16DeviceScanKernelINS2_10policy_hubIiiimN4cuda3std3__44plusIvEEE10Policy1000EN6thrust24THRUST_300001_SM_1000_NS10device_ptrIiEESF_NS0_13ScanTileStateIiLb1EEES9_NS0_8NullTypeEmiLb0ESI_EEvT0_T1_T2_iT3_T4_T5_
        .type           _ZN3cub18CUB_300001_SM_10006detail4scan16DeviceScanKernelINS2_10policy_hubIiiimN4cuda3std3__44plusIvEEE10Policy1000EN6thrust24THRUST_300001_SM_1000_NS10device_ptrIiEESF_NS0_13ScanTileStateIiLb1EEES9_NS0_8NullTypeEmiLb0ESI_EEvT0_T1_T2_iT3_T4_T5_,@function
        .size           _ZN3cub18CUB_300001_SM_10006detail4scan16DeviceScanKernelINS2_10policy_hubIiiimN4cuda3std3__44plusIvEEE10Policy1000EN6thrust24THRUST_300001_SM_1000_NS10device_ptrIiEESF_NS0_13ScanTileStateIiLb1EEES9_NS0_8NullTypeEmiLb0ESI_EEvT0_T1_T2_iT3_T4_T5_,(.L_x_756 - _ZN3cub18CUB_300001_SM_10006detail4scan16DeviceScanKernelINS2_10policy_hubIiiimN4cuda3std3__44plusIvEEE10Policy1000EN6thrust24THRUST_300001_SM_1000_NS10device_ptrIiEESF_NS0_13ScanTileStateIiLb1EEES9_NS0_8NullTypeEmiLb0ESI_EEvT0_T1_T2_iT3_T4_T5_)
        .other          _ZN3cub18CUB_300001_SM_10006detail4scan16DeviceScanKernelINS2_10policy_hubIiiimN4cuda3std3__44plusIvEEE10Policy1000EN6thrust24THRUST_300001_SM_1000_NS10device_ptrIiEESF_NS0_13ScanTileStateIiLb1EEES9_NS0_8NullTypeEmiLb0ESI_EEvT0_T1_T2_iT3_T4_T5_,@"STO_CUDA_ENTRY STV_DEFAULT"
_ZN3cub18CUB_300001_SM_10006detail4scan16DeviceScanKernelINS2_10policy_hubIiiimN4cuda3std3__44plusIvEEE10Policy1000EN6thrust24THRUST_300001_SM_1000_NS10device_ptrIiEESF_NS0_13ScanTileStateIiLb1EEES9_NS0_8NullTypeEmiLb0ESI_EEvT0_T1_T2_iT3_T4_T5_:
.text._ZN3cub18CUB_300001_SM_10006detail4scan16DeviceScanKernelINS2_10policy_hubIiiimN4cuda3std3__44plusIvEEE10Policy1000EN6thrust24THRUST_300001_SM_1000_NS10device_ptrIiEESF_NS0_13ScanTileStateIiLb1EEES9_NS0_8NullTypeEmiLb0ESI_EEvT0_T1_T2_iT3_T4_T5_:
[----:B------:R-:W-:Y:S08]  /*0000*/  LDC R1, c[0x0][0x37c] ;  /* 0x0000df00ff017b82 */ /* 0x000ff00000000800 */
[----:B------:R-:W0:Y:S01]  /*0010*/  S2UR UR6, SR_CTAID.X ;  /* 0x00000000000679c3 */ /* 0x000e220000002500 */
[----:B------:R-:W0:Y:S01]  /*0020*/  LDCU UR4, c[0x0][0x398] ;  /* 0x00007300ff0477ac */ /* 0x000e220008000800 */
[----:B------:R-:W1:Y:S01]  /*0030*/  LDCU.64 UR8, c[0x0][0x3a0] ;  /* 0x00007400ff0877ac */ /* 0x000e620008000a00 */
[----:B------:R-:W2:Y:S01]  /*0040*/  LDCU.64 UR12, c[0x0][0x358] ;  /* 0x00006b00ff0c77ac */ /* 0x000ea20008000a00 */
[----:B0-----:R-:W-:-:S04]  /*0050*/  UIADD3 UR6, UPT, UPT, UR6, UR4, URZ ;  /* 0x0000000406067290 */ /* 0x001fc8000fffe0ff */
[----:B------:R-:W-:-:S04]  /*0060*/  UIMAD.WIDE UR10, UR6, 0x1ee0, URZ ;  /* 0x00001ee0060a78a5 */ /* 0x000fc8000f8e02ff */
[----:B-1----:R-:W-:-:S04]  /*0070*/  UIADD3 UR7, UP0, UPT, -UR10, UR8, URZ ;  /* 0x000000080a077290 */ /* 0x002fc8000ff1e1ff */
[----:B------:R-:W-:Y:S02]  /*0080*/  UIADD3.X UR4, UPT, UPT, ~UR11, UR9, URZ, UP0, !UPT ;  /* 0x000000090b047290 */ /* 0x000fe400087fe5ff */
[----:B------:R-:W-:-:S04]  /*0090*/  UISETP.GE.U32.AND UP0, UPT, UR7, 0x1ee1, UPT ;  /* 0x00001ee10700788c */ /* 0x000fc8000bf06070 */
[----:B------:R-:W-:-:S09]  /*00a0*/  UISETP.GE.U32.AND.EX UP0, UPT, UR4, URZ, UPT, UP0 ;  /* 0x000000ff0400728c */ /* 0x000fd2000bf06100 */
[----:B--2---:R-:W-:Y:S05]  /*00b0*/  BRA.U !UP0, `(.L_x_420) ;  /* 0x0000001d08047547 */ /* 0x004fea000b800000 */
[----:B------:R-:W0:Y:S01]  /*00c0*/  S2R R36, SR_TID.X ;  /* 0x0000000000247919 */ /* 0x000e220000002100 */
[----:B------:R-:W1:Y:S01]  /*00d0*/  LDCU.64 UR4, c[0x0][0x380] ;  /* 0x00007000ff0477ac */ /* 0x000e620008000a00 */
[C---:B0-----:R-:W-:Y:S02]  /*00e0*/  LOP3.LUT R0, R36.reuse, 0x1f, RZ, 0xc0, !PT ;  /* 0x0000001f24007812 */ /* 0x041fe400078ec0ff */
[----:B------:R-:W-:-:S05]  /*00f0*/  LOP3.LUT R3, R36, 0x3e0, RZ, 0xc0, !PT ;  /* 0x000003e024037812 */ /* 0x000fca00078ec0ff */
[----:B------:R-:W-:-:S05]  /*0100*/  IMAD R0, R3, 0x13, R0 ;  /* 0x0000001303007824 */ /* 0x000fca00078e0200 */
[----:B------:R-:W-:-:S05]  /*0110*/  IADD3 R0, P0, PT, R0, UR10, RZ ;  /* 0x0000000a00007c10 */ /* 0x000fca000ff1e0ff */
[----:B------:R-:W-:Y:S02]  /*0120*/  IMAD.X R41, RZ, RZ, UR11, P0 ;  /* 0x0000000bff297e24 */ /* 0x000fe400080e06ff */
[----:B------:R-:W-:-:S03]  /*0130*/  IMAD.SHL.U32 R42, R0, 0x4, RZ ;  /* 0x00000004002a7824 */ /* 0x000fc600078e00ff */
[----:B------:R-:W-:Y:S02]  /*0140*/  SHF.L.U64.HI R41, R0, 0x2, R41 ;  /* 0x0000000200297819 */ /* 0x000fe40000010229 */
[----:B-1----:R-:W-:-:S04]  /*0150*/  IADD3 R2, P0, PT, R42, UR4, RZ ;  /* 0x000000042a027c10 */ /* 0x002fc8000ff1e0ff */
[----:B------:R-:W-:-:S05]  /*0160*/  IADD3.X R3, PT, PT, R41, UR5, RZ, P0, !PT ;  /* 0x0000000529037c10 */ /* 0x000fca00087fe4ff */
[----:B------:R-:W2:Y:S04]  /*0170*/  LDG.E R5, desc[UR12][R2.64] ;  /* 0x0000000c02057981 */ /* 0x000ea8000c1e1900 */
[----:B------:R-:W3:Y:S04]  /*0180*/  LDG.E R7, desc[UR12][R2.64+0x80] ;  /* 0x0000800c02077981 */ /* 0x000ee8000c1e1900 */
[----:B------:R-:W4:Y:S04]  /*0190*/  LDG.E R9, desc[UR12][R2.64+0x100] ;  /* 0x0001000c02097981 */ /* 0x000f28000c1e1900 */
[----:B------:R-:W5:Y:S04]  /*01a0*/  LDG.E R11, desc[UR12][R2.64+0x180] ;  /* 0x0001800c020b7981 */ /* 0x000f68000c1e1900 */
        /* <DEDUP_REMOVED lines=14> */
[----:B------:R-:W5:Y:S01]  /*0290*/  LDG.E R0, desc[UR12][R2.64+0x900] ;  /* 0x0009000c02007981 */ /* 0x000f62000c1e1900 */
[----:B------:R-:W0:Y:S01]  /*02a0*/  S2UR UR5, SR_CgaCtaId ;  /* 0x00000000000579c3 */ /* 0x000e220000008800 */
[----:B------:R-:W-:Y:S01]  /*02b0*/  SHF.R.U32.HI R32, RZ, 0x5, R36 ;  /* 0x00000005ff207819 */ /* 0x000fe20000011624 */
[----:B------:R-:W-:Y:S01]  /*02c0*/  UMOV UR4, 0x400 ;  /* 0x0000040000047882 */ /* 0x000fe20000000000 */
[----:B------:R-:W1:Y:S01]  /*02d0*/  S2R R44, SR_LANEID ;  /* 0x00000000002c7919 */ /* 0x000e620000000000 */
[----:B------:R-:W-:Y:S01]  /*02e0*/  UISETP.NE.AND UP0, UPT, UR6, URZ, UPT ;  /* 0x000000ff0600728c */ /* 0x000fe2000bf05270 */
[----:B------:R-:W-:Y:S01]  /*02f0*/  BSSY.RECONVERGENT B0, `(.L_x_421) ;  /* 0x000014b000007945 */ /* 0x000fe20003800200 */
[----:B0-----:R-:W-:Y:S01]  /*0300*/  ULEA UR4, UR5, UR4, 0x18 ;  /* 0x0000000405047291 */ /* 0x001fe2000f8ec0ff */
[----:B-1----:R-:W-:-:S05]  /*0310*/  IMAD R28, R32, 0x260, R44 ;  /* 0x00000260201c7824 */ /* 0x002fca00078e022c */
[----:B------:R-:W-:-:S05]  /*0320*/  LEA R28, R28, UR4, 0x2 ;  /* 0x000000041c1c7c11 */ /* 0x000fca000f8e10ff */
[----:B------:R-:W-:Y:S01]  /*0330*/  IMAD R27, R44, 0x48, R28 ;  /* 0x000000482c1b7824 */ /* 0x000fe200078e021c */
[----:B--2---:R0:W-:Y:S04]  /*0340*/  STS [R28], R5 ;  /* 0x000000051c007388 */ /* 0x0041e80000000800 */
[----:B---3--:R0:W-:Y:S04]  /*0350*/  STS [R28+0x80], R7 ;  /* 0x000080071c007388 */ /* 0x0081e80000000800 */
[----:B----4-:R0:W-:Y:S04]  /*0360*/  STS [R28+0x100], R9 ;  /* 0x000100091c007388 */ /* 0x0101e80000000800 */
[----:B-----5:R0:W-:Y:S04]  /*0370*/  STS [R28+0x180], R11 ;  /* 0x0001800b1c007388 */ /* 0x0201e80000000800 */
[----:B------:R0:W-:Y:S04]  /*0380*/  STS [R28+0x200], R13 ;  /* 0x0002000d1c007388 */ /* 0x0001e80000000800 */
        /* <DEDUP_REMOVED lines=13> */
[----:B------:R0:W-:Y:S01]  /*0460*/  STS [R28+0x900], R0 ;  /* 0x000900001c007388 */ /* 0x0001e20000000800 */
[----:B------:R-:W-:-:S03]  /*0470*/  NOP ;  /* 0x0000000000007918 */ /* 0x000fc60000000000 */
[----:B------:R0:W1:Y:S04]  /*0480*/  LDS R26, [R27] ;  /* 0x000000001b1a7984 */ /* 0x0000680000000800 */
[----:B------:R0:W2:Y:S04]  /*0490*/  LDS R25, [R27+0x4] ;  /* 0x000004001b197984 */ /* 0x0000a80000000800 */
        /* <DEDUP_REMOVED lines=18> */
[----:B-1234-:R-:W-:Y:S05]  /*05c0*/  BRA.U UP0, `(.L_x_422) ;  /* 0x0000000500247547 */ /* 0x01efea000b800000 */
[----:B------:R-:W-:Y:S02]  /*05d0*/  IADD3 R8, PT, PT, R24, R25, R26 ;  /* 0x0000001918087210 */ /* 0x000fe40007ffe01a */
[----:B------:R-:W-:Y:S02]  /*05e0*/  ISETP.NE.AND P1, PT, R44, 0x1f, PT ;  /* 0x0000001f2c00780c */ /* 0x000fe40003f25270 */
[----:B0-----:R-:W-:Y:S02]  /*05f0*/  IADD3 R8, PT, PT, R39, R40, R8 ;  /* 0x0000002827087210 */ /* 0x001fe40007ffe008 */
[----:B------:R-:W-:Y:S02]  /*0600*/  ISETP.GE.U32.AND P2, PT, R36, 0x20, PT ;  /* 0x000000202400780c */ /* 0x000fe40003f46070 */
[----:B------:R-:W-:Y:S02]  /*0610*/  IADD3 R8, PT, PT, R30, R31, R8 ;  /* 0x0000001f1e087210 */ /* 0x000fe40007ffe008 */
[----:B------:R-:W-:-:S02]  /*0620*/  ISETP.NE.AND P3, PT, R44, RZ, PT ;  /* 0x000000ff2c00720c */ /* 0x000fc40003f65270 */
[----:B------:R-:W-:-:S03]  /*0630*/  IADD3 R8, PT, PT, R23, R29, R8 ;  /* 0x0000001d17087210 */ /* 0x000fc60007ffe008 */
[----:B------:R-:W-:Y:S02]  /*0640*/  @!P1 LEA R37, R32, UR4, 0x2 ;  /* 0x0000000420259c11 */ /* 0x000fe4000f8e10ff */
[----:B------:R-:W-:-:S04]  /*0650*/  IADD3 R8, PT, PT, R21, R22, R8 ;  /* 0x0000001615087210 */ /* 0x000fc80007ffe008 */
[----:B------:R-:W-:-:S04]  /*0660*/  IADD3 R8, PT, PT, R7, R20, R8 ;  /* 0x0000001407087210 */ /* 0x000fc80007ffe008 */
[----:B------:R-:W-:-:S04]  /*0670*/  IADD3 R8, PT, PT, R5, R6, R8 ;  /* 0x0000000605087210 */ /* 0x000fc80007ffe008 */
[----:B------:R-:W-:-:S04]  /*0680*/  IADD3 R33, PT, PT, R3, R4, R8 ;  /* 0x0000000403217210 */ /* 0x000fc80007ffe008 */
[----:B------:R-:W-:-:S05]  /*0690*/  IADD3 R33, PT, PT, R0, R2, R33 ;  /* 0x0000000200217210 */ /* 0x000fca0007ffe021 */
        /* <DEDUP_REMOVED lines=16> */
[----:B------:R-:W1:Y:S04]  /*07a0*/  LDS.128 R12, [UR4+0x20] ;  /* 0x00002004ff0c7984 */ /* 0x000e680008000c00 */
[----:B------:R-:W2:Y:S01]  /*07b0*/  LDS.128 R16, [UR4+0x30] ;  /* 0x00003004ff107984 */ /* 0x000ea20008000c00 */
[----:B0-----:R-:W-:-:S04]  /*07c0*/  IMAD.IADD R9, R8, 0x1, R9 ;  /* 0x0000000108097824 */ /* 0x001fc800078e0209 */
[----:B------:R-:W-:Y:S01]  /*07d0*/  IMAD.IADD R10, R10, 0x1, R9 ;  /* 0x000000010a0a7824 */ /* 0x000fe200078e0209 */
[----:B------:R-:W-:Y:S02]  /*07e0*/  SEL R8, R9, R8, !P0 ;  /* 0x0000000809087207 */ /* 0x000fe40004000000 */
[----:B------:R-:W-:Y:S01]  /*07f0*/  ISETP.NE.AND P0, PT, R32, 0x3, PT ;  /* 0x000000032000780c */ /* 0x000fe20003f05270 */
[----:B------:R-:W-:Y:S01]  /*0800*/  IMAD.IADD R11, R11, 0x1, R10 ;  /* 0x000000010b0b7824 */ /* 0x000fe200078e020a */
[----:B------:R-:W-:Y:S02]  /*0810*/  SEL R9, R33, RZ, P3 ;  /* 0x000000ff21097207 */ /* 0x000fe40001800000 */
[----:B------:R-:W-:Y:S01]  /*0820*/  SEL R8, R10, R8, !P0 ;  /* 0x000000080a087207 */ /* 0x000fe20004000000 */
[----:B-1----:R-:W-:Y:S01]  /*0830*/  IMAD.IADD R12, R11, 0x1, R12 ;  /* 0x000000010b0c7824 */ /* 0x002fe200078e020c */
[----:B------:R-:W-:-:S03]  /*0840*/  ISETP.NE.AND P0, PT, R32, 0x4, PT ;  /* 0x000000042000780c */ /* 0x000fc60003f05270 */
[----:B------:R-:W-:Y:S01]  /*0850*/  IMAD.IADD R13, R13, 0x1, R12 ;  /* 0x000000010d0d7824 */ /* 0x000fe200078e020c */
[----:B------:R-:W-:Y:S02]  /*0860*/  SEL R8, R11, R8, !P0 ;  /* 0x000000080b087207 */ /* 0x000fe40004000000 */
[----:B------:R-:W-:Y:S01]  /*0870*/  ISETP.NE.AND P0, PT, R32, 0x5, PT ;  /* 0x000000052000780c */ /* 0x000fe20003f05270 */
[----:B------:R-:W-:-:S03]  /*0880*/  IMAD.IADD R14, R14, 0x1, R13 ;  /* 0x000000010e0e7824 */ /* 0x000fc600078e020d */
[----:B------:R-:W-:Y:S01]  /*0890*/  SEL R8, R12, R8, !P0 ;  /* 0x000000080c087207 */ /* 0x000fe20004000000 */
[----:B------:R-:W-:Y:S01]  /*08a0*/  IMAD.IADD R15, R15, 0x1, R14 ;  /* 0x000000010f0f7824 */ /* 0x000fe200078e020e */
[----:B------:R-:W-:-:S03]  /*08b0*/  ISETP.NE.AND P0, PT, R32, 0x6, PT ;  /* 0x000000062000780c */ /* 0x000fc60003f05270 */
[----:B--2---:R-:W-:Y:S01]  /*08c0*/  IMAD.IADD R16, R15, 0x1, R16 ;  /* 0x000000010f107824 */ /* 0x004fe200078e0210 */
[----:B------:R-:W-:Y:S02]  /*08d0*/  SEL R8, R13, R8, !P0 ;  /* 0x000000080d087207 */ /* 0x000fe40004000000 */
[----:B------:R-:W-:Y:S01]  /*08e0*/  ISETP.NE.AND P0, PT, R32, 0x7, PT ;  /* 0x000000072000780c */ /* 0x000fe20003f05270 */
[----:B------:R-:W-:-:S03]  /*08f0*/  IMAD.IADD R17, R17, 0x1, R16 ;  /* 0x0000000111117824 */ /* 0x000fc600078e0210 */
[----:B------:R-:W-:Y:S01]  /*0900*/  SEL R8, R14, R8, !P0 ;  /* 0x000000080e087207 */ /* 0x000fe20004000000 */
[----:B------:R-:W-:Y:S01]  /*0910*/  IMAD.IADD R18, R18, 0x1, R17 ;  /* 0x0000000112127824 */ /* 0x000fe200078e0211 */
[----:B------:R-:W-:-:S03]  /*0920*/  ISETP.NE.AND P0, PT, R32, 0x8, PT ;  /* 0x000000082000780c */ /* 0x000fc60003f05270 */
[----:B------:R-:W-:Y:S01]  /*0930*/  IMAD.IADD R19, R19, 0x1, R18 ;  /* 0x0000000113137824 */ /* 0x000fe200078e0212 */
[----:B------:R-:W-:Y:S02]  /*0940*/  SEL R8, R15, R8, !P0 ;  /* 0x000000080f087207 */ /* 0x000fe40004000000 */
[----:B------:R-:W-:Y:S02]  /*0950*/  ISETP.NE.AND P0, PT, R32, 0xa, PT ;  /* 0x0000000a2000780c */ /* 0x000fe40003f05270 */
[----:B------:R-:W-:Y:S02]  /*0960*/  SEL R8, R16, R8, !P1 ;  /* 0x0000000810087207 */ /* 0x000fe40004800000 */
[C---:B------:R-:W-:Y:S02]  /*0970*/  ISETP.NE.AND P1, PT, R32.reuse, 0xb, PT ;  /* 0x0000000b2000780c */ /* 0x040fe40003f25270 */
[----:B------:R-:W-:Y:S02]  /*0980*/  SEL R8, R17, R8, !P0 ;  /* 0x0000000811087207 */ /* 0x000fe40004000000 */
[----:B------:R-:W-:-:S02]  /*0990*/  ISETP.NE.AND P0, PT, R32, 0xc, PT ;  /* 0x0000000c2000780c */ /* 0x000fc40003f05270 */
[----:B------:R-:W-:Y:S02]  /*09a0*/  SEL R8, R18, R8, !P1 ;  /* 0x0000000812087207 */ /* 0x000fe40004800000 */
[----:B------:R-:W-:Y:S02]  /*09b0*/  ISETP.NE.AND P1, PT, R36, RZ, PT ;  /* 0x000000ff2400720c */ /* 0x000fe40003f25270 */
[----:B------:R-:W-:-:S05]  /*09c0*/  SEL R8, R19, R8, !P0 ;  /* 0x0000000813087207 */ /* 0x000fca0004000000 */
[----:B------:R-:W-:-:S06]  /*09d0*/  @P2 IMAD.IADD R33, R8, 0x1, R9 ;  /* 0x0000000108212824 */ /* 0x000fcc00078e0209 */
[----:B------:R-:W-:Y:S05]  /*09e0*/  @P1 BRA `(.L_x_423) ;  /* 0x0000000c006c1947 */ /* 0x000fea0003800000 */
[----:B------:R-:W0:Y:S01]  /*09f0*/  LDS R12, [UR4+0x40] ;  /* 0x00004004ff0c7984 */ /* 0x000e220008000800 */
[----:B------:R-:W1:Y:S01]  /*0a00*/  LDC.64 R10, c[0x0][0x390] ;  /* 0x0000e400ff0a7b82 */ /* 0x000e620000000a00 */
[----:B------:R-:W-:Y:S02]  /*0a10*/  IMAD.MOV.U32 R8, RZ, RZ, 0x65 ;  /* 0x00000065ff087424 */ /* 0x000fe400078e00ff */
[----:B------:R-:W-:Y:S02]  /*0a20*/  IMAD.MOV.U32 R33, RZ, RZ, RZ ;  /* 0x000000ffff217224 */ /* 0x000fe400078e00ff */
[----:B0-----:R-:W-:-:S05]  /*0a30*/  IMAD.IADD R9, R19, 0x1, R12 ;  /* 0x0000000113097824 */ /* 0x001fca00078e020c */
[----:B-1----:R0:W-:Y:S01]  /*0a40*/  ST.E.64.STRONG.GPU desc[UR12][R10.64+0x100], R8 ;  /* 0x000100080a007985 */ /* 0x0021e2000c10fb0c */
[----:B------:R-:W-:Y:S05]  /*0a50*/  BRA `(.L_x_423) ;  /* 0x0000000c00507947 */ /* 0x000fea0003800000 */
.L_x_422:
[----:B------:R-:W-:Y:S02]  /*0a60*/  IADD3 R8, PT, PT, R24, R25, R26 ;  /* 0x0000001918087210 */ /* 0x000fe40007ffe01a */
[C---:B------:R-:W-:Y:S02]  /*0a70*/  ISETP.NE.AND P1, PT, R44.reuse, 0x1f, PT ;  /* 0x0000001f2c00780c */ /* 0x040fe40003f25270 */
[----:B0-----:R-:W-:Y:S02]  /*0a80*/  IADD3 R8, PT, PT, R39, R40, R8 ;  /* 0x0000002827087210 */ /* 0x001fe40007ffe008 */
[----:B------:R-:W-:Y:S02]  /*0a90*/  ISETP.NE.AND P2, PT, R44, RZ, PT ;  /* 0x000000ff2c00720c */ /* 0x000fe40003f45270 */
[----:B------:R-:W-:-:S04]  /*0aa0*/  IADD3 R8, PT, PT, R30, R31, R8 ;  /* 0x0000001f1e087210 */ /* 0x000fc80007ffe008 */
        /* <DEDUP_REMOVED lines=37> */
[----:B------:R-:W-:Y:S01]  /*0d00*/  IMAD.IADD R14, R14, 0x1, R13 ;  /* 0x000000010e0e7824 */ /* 0x000fe200078e020d */
[----:B------:R-:W0:Y:S02]  /*0d10*/  LDS R11, [UR4+0x40] ;  /* 0x00004004ff0b7984 */ /* 0x000e240008000800 */
        /* <DEDUP_REMOVED lines=12> */
[----:B------:R-:W-:-:S04]  /*0de0*/  ISETP.NE.AND P0, PT, R32, 0x9, PT ;  /* 0x000000092000780c */ /* 0x000fc80003f05270 */
[----:B------:R-:W-:Y:S02]  /*0df0*/  SEL R8, R16, R8, !P0 ;  /* 0x0000000810087207 */ /* 0x000fe40004000000 */
[----:B------:R-:W-:-:S04]  /*0e00*/  ISETP.NE.AND P0, PT, R32, 0xa, PT ;  /* 0x0000000a2000780c */ /* 0x000fc80003f05270 */
[----:B------:R-:W-:Y:S02]  /*0e10*/  SEL R8, R17, R8, !P0 ;  /* 0x0000000811087207 */ /* 0x000fe40004000000 */
[----:B------:R-:W-:-:S04]  /*0e20*/  ISETP.NE.AND P0, PT, R32, 0xb, PT ;  /* 0x0000000b2000780c */ /* 0x000fc80003f05270 */
[----:B------:R-:W-:Y:S02]  /*0e30*/  SEL R8, R18, R8, !P0 ;  /* 0x0000000812087207 */ /* 0x000fe40004000000 */
[C---:B------:R-:W-:Y:S01]  /*0e40*/  ISETP.GT.U32.AND P0, PT, R36.reuse, 0x1f, PT ;  /* 0x0000001f2400780c */ /* 0x040fe20003f04070 */
[C---:B0-----:R-:W-:Y:S01]  /*0e50*/  IMAD.IADD R11, R19.reuse, 0x1, R11 ;  /* 0x00000001130b7824 */ /* 0x041fe200078e020b */
[----:B------:R-:W-:Y:S02]  /*0e60*/  SEL R8, R19, R8, !P1 ;  /* 0x0000000813087207 */ /* 0x000fe40004800000 */
[----:B------:R-:W-:-:S03]  /*0e70*/  ISETP.GE.U32.AND P1, PT, R36, 0x20, PT ;  /* 0x000000202400780c */ /* 0x000fc60003f26070 */
[----:B------:R-:W-:-:S05]  /*0e80*/  IMAD.IADD R8, R8, 0x1, R9 ;  /* 0x0000000108087824 */ /* 0x000fca00078e0209 */
[----:B------:R-:W-:Y:S01]  /*0e90*/  SEL R43, R33, R8, !P1 ;  /* 0x00000008212b7207 */ /* 0x000fe20004800000 */
[----:B------:R-:W-:Y:S06]  /*0ea0*/  @P0 BRA `(.L_x_424) ;  /* 0x0000000800140947 */ /* 0x000fec0003800000 */
[----:B------:R-:W0:Y:S01]  /*0eb0*/  LDC.64 R16, c[0x0][0x390] ;  /* 0x0000e400ff107b82 */ /* 0x000e220000000a00 */
[----:B------:R-:W-:Y:S01]  /*0ec0*/  ISETP.NE.AND P1, PT, R36, RZ, PT ;  /* 0x000000ff2400720c */ /* 0x000fe20003f25270 */
[----:B------:R-:W-:Y:S01]  /*0ed0*/  IMAD.U32 R13, RZ, RZ, UR6 ;  /* 0x00000006ff0d7e24 */ /* 0x000fe2000f8e00ff */
[----:B------:R-:W-:-:S05]  /*0ee0*/  LOP3.LUT R18, RZ, R36, RZ, 0x33, !PT ;  /* 0x00000024ff127212 */ /* 0x000fca00078e33ff */
[----:B------:R-:W-:-:S06]  /*0ef0*/  VIADD R18, R18, UR6 ;  /* 0x0000000612127c36 */ /* 0x000fcc0008000000 */
[----:B------:R-:W-:Y:S01]  /*0f00*/  @!P1 IMAD.MOV.U32 R10, RZ, RZ, 0x64 ;  /* 0x00000064ff0a9424 */ /* 0x000fe200078e00ff */
[----:B------:R1:W-:Y:S01]  /*0f10*/  @!P1 STS [UR4+0xc], R11 ;  /* 0x00000c0bff009988 */ /* 0x0003e20008000804 */
[----:B0-----:R-:W-:-:S04]  /*0f20*/  IMAD.WIDE R12, R13, 0x8, R16 ;  /* 0x000000080d0c7825 */ /* 0x001fc800078e0210 */
[----:B------:R-:W-:Y:S01]  /*0f30*/  IMAD.WIDE R16, R18, 0x8, R16 ;  /* 0x0000000812107825 */ /* 0x000fe200078e0210 */
[----:B------:R1:W-:Y:S01]  /*0f40*/  @!P1 ST.E.64.STRONG.GPU desc[UR12][R12.64+0x100], R10 ;  /* 0x0001000a0c009985 */ /* 0x0003e2000c10fb0c */
[----:B------:R-:W-:Y:S05]  /*0f50*/  NANOSLEEP 0x226 ;  /* 0x000002260000795d */ /* 0x000fea0003800000 */
[----:B------:R-:W2:Y:S01]  /*0f60*/  LD.E.64.STRONG.GPU R14, desc[UR12][R16.64+0x100] ;  /* 0x0001000c100e7980 */ /* 0x000ea2000c10fb00 */
[----:B------:R-:W-:Y:S01]  /*0f70*/  UMOV UR5, 0xffffffff ;  /* 0xffffffff00057882 */ /* 0x000fe20000000000 */
[----:B--2---:R-:W-:Y:S02]  /*0f80*/  ISETP.NE.AND P0, PT, R14, 0x63, PT ;  /* 0x000000630e00780c */ /* 0x004fe40003f05270 */
[----:B-1----:R-:W-:Y:S11]  /*0f90*/  BRA.DIV UR5, `(.L_x_425) ;  /* 0x0000002e05dc7947 */ /* 0x002ff6000b800000 */
[----:B------:R-:W-:-:S13]  /*0fa0*/  VOTE.ANY P0, !P0 ;  /* 0x0000000000ff7806 */ /* 0x000fda0004000100 */
.L_x_454:
[----:B------:R-:W-:Y:S05]  /*0fb0*/  @!P0 BRA `(.L_x_426) ;  /* 0x0000000000248947 */ /* 0x000fea0003800000 */
[----:B------:R-:W-:-:S07]  /*0fc0*/  IMAD.MOV.U32 R9, RZ, RZ, 0x1de ;  /* 0x000001deff097424 */ /* 0x000fce00078e00ff */
.L_x_428:
[----:B------:R-:W-:Y:S05]  /*0fd0*/  NANOSLEEP R9 ;  /* 0x000000090000735d */ /* 0x000fea0003800000 */
[----:B------:R-:W2:Y:S01]  /*0fe0*/  LD.E.64.STRONG.GPU R14, desc[UR12][R16.64+0x100] ;  /* 0x0001000c100e7980 */ /* 0x000ea2000c10fb00 */
[----:B------:R-:W-:Y:S01]  /*0ff0*/  UMOV UR5, 0xffffffff ;  /* 0xffffffff00057882 */ /* 0x000fe20000000000 */
[----:B------:R-:W-:Y:S02]  /*1000*/  SHF.R.U32.HI R9, RZ, 0x1, R9 ;  /* 0x00000001ff097819 */ /* 0x000fe40000011609 */
[----:B--2---:R-:W-:Y:S01]  /*1010*/  ISETP.NE.AND P0, PT, R14, 0x63, PT ;  /* 0x000000630e00780c */ /* 0x004fe20003f05270 */
[----:B------:R-:W-:-:S12]  /*1020*/  BRA.DIV UR5, `(.L_x_427) ;  /* 0x0000002e05d87947 */ /* 0x000fd8000b800000 */
[----:B------:R-:W-:-:S13]  /*1030*/  VOTE.ANY P0, !P0 ;  /* 0x0000000000ff7806 */ /* 0x000fda0004000100 */
.L_x_457:
[----:B------:R-:W-:Y:S05]  /*1040*/  @P0 BRA `(.L_x_428) ;  /* 0xfffffffc00e00947 */ /* 0x000fea000383ffff */
.L_x_426:
[----:B------:R-:W-:Y:S01]  /*1050*/  UMOV UR5, 0xffffffff ;  /* 0xffffffff00057882 */ /* 0x000fe20000000000 */
[----:B------:R-:W-:Y:S02]  /*1060*/  ISETP.NE.AND P2, PT, R14, 0x65, PT ;  /* 0x000000650e00780c */ /* 0x000fe40003f45270 */
[----:B------:R-:W-:Y:S11]  /*1070*/  BRA.DIV UR5, `(.L_x_429) ;  /* 0x0000002e05e47947 */ /* 0x000ff6000b800000 */
[----:B------:R-:W0:Y:S01]  /*1080*/  S2R R45, SR_GEMASK ;  /* 0x00000000002d7919 */ /* 0x000e220000003c00 */
[----:B------:R-:W-:Y:S01]  /*1090*/  VOTE.ANY R8, PT, !P2 ;  /* 0x0000000000087806 */ /* 0x000fe200050e0100 */
[C---:B------:R-:W-:Y:S02]  /*10a0*/  VIADD R33, R44.reuse, 0x2 ;  /* 0x000000022c217836 */ /* 0x040fe40000000000 */
[C---:B------:R-:W-:Y:S02]  /*10b0*/  VIADD R32, R44.reuse, 0x4 ;  /* 0x000000042c207836 */ /* 0x040fe40000000000 */
[C---:B------:R-:W-:Y:S02]  /*10c0*/  VIADD R19, R44.reuse, 0x8 ;  /* 0x000000082c137836 */ /* 0x040fe40000000000 */
[----:B------:R-:W-:Y:S01]  /*10d0*/  VIADD R34, R44, 0x10 ;  /* 0x000000102c227836 */ /* 0x000fe20000000000 */
[----:B0-----:R-:W-:-:S05]  /*10e0*/  LOP3.LUT R8, R8, 0x80000000, R45, 0xec, !PT ;  /* 0x8000000008087812 */ /* 0x001fca00078eec2d */
[----:B------:R-:W-:-:S05]  /*10f0*/  VIADD R9, R8, 0xffffffff ;  /* 0xffffffff08097836 */ /* 0x000fca0000000000 */
[----:B------:R-:W-:-:S04]  /*1100*/  LOP3.LUT R9, R8, R9, RZ, 0xc, !PT ;  /* 0x0000000908097212 */ /* 0x000fc800078e0cff */
[----:B------:R0:W1:Y:S02]  /*1110*/  POPC R38, R9 ;  /* 0x0000000900267309 */ /* 0x0000640000000000 */
[----:B0-----:R-:W0:Y:S01]  /*1120*/  LDC.64 R8, c[0x0][0x390] ;  /* 0x0000e400ff087b82 */ /* 0x001e220000000a00 */
[----:B-1----:R-:W1:Y:S01]  /*1130*/  SHFL.DOWN PT, R16, R15, 0x1, R38 ;  /* 0x082000000f107989 */ /* 0x002e6200000e0026 */
[-C--:B------:R-:W-:Y:S02]  /*1140*/  ISETP.GE.AND P0, PT, R44, R38.reuse, PT ;  /* 0x000000262c00720c */ /* 0x080fe40003f06270 */
[-C--:B------:R-:W-:Y:S02]  /*1150*/  ISETP.GT.AND P2, PT, R34, R38.reuse, PT ;  /* 0x000000262200720c */ /* 0x080fe40003f44270 */
[----:B-1----:R-:W-:Y:S02]  /*1160*/  SEL R16, R16, RZ, !P0 ;  /* 0x000000ff10107207 */ /* 0x002fe40004000000 */
[----:B------:R-:W-:-:S03]  /*1170*/  ISETP.GT.AND P0, PT, R33, R38, PT ;  /* 0x000000262100720c */ /* 0x000fc60003f04270 */
[----:B------:R-:W-:-:S05]  /*1180*/  IMAD.IADD R17, R16, 0x1, R15 ;  /* 0x0000000110117824 */ /* 0x000fca00078e020f */
[----:B------:R-:W1:Y:S02]  /*1190*/  SHFL.DOWN PT, R16, R17, 0x2, R38 ;  /* 0x0840000011107989 */ /* 0x000e6400000e0026 */
[----:B-1----:R-:W-:Y:S02]  /*11a0*/  SEL R16, R16, RZ, !P0 ;  /* 0x000000ff10107207 */ /* 0x002fe40004000000 */
[----:B------:R-:W-:-:S03]  /*11b0*/  ISETP.GT.AND P0, PT, R32, R38, PT ;  /* 0x000000262000720c */ /* 0x000fc60003f04270 */
[----:B------:R-:W-:-:S05]  /*11c0*/  IMAD.IADD R35, R17, 0x1, R16 ;  /* 0x0000000111237824 */ /* 0x000fca00078e0210 */
[----:B------:R-:W1:Y:S02]  /*11d0*/  SHFL.DOWN PT, R16, R35, 0x4, R38 ;  /* 0x0880000023107989 */ /* 0x000e6400000e0026 */
[----:B-1----:R-:W-:Y:S02]  /*11e0*/  SEL R16, R16, RZ, !P0 ;  /* 0x000000ff10107207 */ /* 0x002fe40004000000 */
[----:B------:R-:W-:-:S03]  /*11f0*/  ISETP.GT.AND P0, PT, R19, R38, PT ;  /* 0x000000261300720c */ /* 0x000fc60003f04270 */
[----:B------:R-:W-:Y:S01]  /*1200*/  IMAD.IADD R37, R35, 0x1, R16 ;  /* 0x0000000123257824 */ /* 0x000fe200078e0210 */
[----:B0-----:R-:W-:-:S04]  /*1210*/  IADD3 R35, P3, PT, R8, 0x100, RZ ;  /* 0x0000010008237810 */ /* 0x001fc80007f7e0ff */
[----:B------:R-:W0:Y:S02]  /*1220*/  SHFL.DOWN PT, R16, R37, 0x8, R38 ;  /* 0x0900000025107989 */ /* 0x000e2400000e0026 */
[----:B0-----:R-:W-:Y:S02]  /*1230*/  SEL R16, R16, RZ, !P0 ;  /* 0x000000ff10107207 */ /* 0x001fe40004000000 */
[----:B------:R-:W-:-:S03]  /*1240*/  ISETP.NE.AND P0, PT, R14, 0x65, PT ;  /* 0x000000650e00780c */ /* 0x000fc60003f05270 */
[----:B------:R-:W-:Y:S02]  /*1250*/  IMAD.IADD R17, R37, 0x1, R16 ;  /* 0x0000000125117824 */ /* 0x000fe400078e0210 */
[----:B------:R-:W-:-:S03]  /*1260*/  IMAD.X R37, RZ, RZ, R9, P3 ;  /* 0x000000ffff257224 */ /* 0x000fc600018e0609 */
[----:B------:R-:W0:Y:S05]  /*1270*/  SHFL.DOWN PT, R16, R17, 0x10, R38 ;  /* 0x0a00000011107989 */ /* 0x000e2a00000e0026 */
[----:B------:R-:W-:Y:S02]  /*1280*/  VOTE.ALL P0, P0 ;  /* 0x0000000000ff7806 */ /* 0x000fe40000000000 */
[----:B0-----:R-:W-:-:S05]  /*1290*/  SEL R16, R16, RZ, !P2 ;  /* 0x000000ff10107207 */ /* 0x001fca0005000000 */
[----:B------:R-:W-:-:S07]  /*12a0*/  IMAD.IADD R36, R17, 0x1, R16 ;  /* 0x0000000111247824 */ /* 0x000fce00078e0210 */
.L_x_466:
[----:B------:R-:W-:Y:S05]  /*12b0*/  @!P0 BRA `(.L_x_430) ;  /* 0x0000000000d48947 */ /* 0x000fea0003800000 */
[----:B------:R-:W-:-:S07]  /*12c0*/  IMAD.MOV.U32 R38, RZ, RZ, 0x1de ;  /* 0x000001deff267424 */ /* 0x000fce00078e00ff */
.L_x_436:
[----:B------:R-:W-:Y:S02]  /*12d0*/  IMAD.MOV.U32 R8, RZ, RZ, R35 ;  /* 0x000000ffff087224 */ /* 0x000fe400078e0023 */
[----:B------:R-:W-:Y:S02]  /*12e0*/  IMAD.MOV.U32 R9, RZ, RZ, R37 ;  /* 0x000000ffff097224 */ /* 0x000fe400078e0025 */
[----:B------:R-:W-:-:S05]  /*12f0*/  IMAD.WIDE R16, R18, 0x8, R8 ;  /* 0x0000000812107825 */ /* 0x000fca00078e0208 */
[----:B------:R-:W2:Y:S01]  /*1300*/  LD.E.64.STRONG.GPU R14, desc[UR12][R16.64+-0x100] ;  /* 0xffff000c100e7980 */ /* 0x000ea2000c10fb00 */
[----:B------:R-:W-:Y:S05]  /*1310*/  YIELD ;  /* 0x0000000000007946 */ /* 0x000fea0003800000 */
[----:B------:R-:W-:Y:S01]  /*1320*/  UMOV UR5, 0xffffffff ;  /* 0xffffffff00057882 */ /* 0x000fe20000000000 */
[----:B------:R-:W-:Y:S02]  /*1330*/  SHF.R.U32.HI R38, RZ, 0x1, R38 ;  /* 0x00000001ff267819 */ /* 0x000fe40000011626 */
[----:B--2---:R-:W-:Y:S01]  /*1340*/  ISETP.NE.AND P0, PT, R14, 0x63, PT ;  /* 0x000000630e00780c */ /* 0x004fe20003f05270 */
[----:B------:R-:W-:-:S12]  /*1350*/  BRA.DIV UR5, `(.L_x_431) ;  /* 0x0000003205347947 */ /* 0x000fd8000b800000 */
[----:B------:R-:W-:-:S13]  /*1360*/  VOTE.ANY P0, !P0 ;  /* 0x0000000000ff7806 */ /* 0x000fda0004000100 */
.L_x_469:
[----:B------:R-:W-:Y:S05]  /*1370*/  @!P0 BRA `(.L_x_432) ;  /* 0x0000000000248947 */ /* 0x000fea0003800000 */
[----:B------:R-:W-:-:S07]  /*1380*/  IMAD.MOV.U32 R9, RZ, RZ, R38 ;  /* 0x000000ffff097224 */ /* 0x000fce00078e0026 */
.L_x_434:
[----:B------:R-:W-:Y:S05]  /*1390*/  NANOSLEEP R9 ;  /* 0x000000090000735d */ /* 0x000fea0003800000 */
[----:B------:R-:W2:Y:S01]  /*13a0*/  LD.E.64.STRONG.GPU R14, desc[UR12][R16.64+-0x100] ;  /* 0xffff000c100e7980 */ /* 0x000ea2000c10fb00 */
[----:B------:R-:W-:Y:S01]  /*13b0*/  UMOV UR5, 0xffffffff ;  /* 0xffffffff00057882 */ /* 0x000fe20000000000 */
[----:B------:R-:W-:Y:S02]  /*13c0*/  SHF.R.U32.HI R9, RZ, 0x1, R9 ;  /* 0x00000001ff097819 */ /* 0x000fe40000011609 */
[----:B--2---:R-:W-:Y:S01]  /*13d0*/  ISETP.NE.AND P0, PT, R14, 0x63, PT ;  /* 0x000000630e00780c */ /* 0x004fe20003f05270 */
[----:B------:R-:W-:-:S12]  /*13e0*/  BRA.DIV UR5, `(.L_x_433) ;  /* 0x0000003205307947 */ /* 0x000fd8000b800000 */
[----:B------:R-:W-:-:S13]  /*13f0*/  VOTE.ANY P0, !P0 ;  /* 0x0000000000ff7806 */ /* 0x000fda0004000100 */
.L_x_472:
[----:B------:R-:W-:Y:S05]  /*1400*/  @P0 BRA `(.L_x_434) ;  /* 0xfffffffc00e00947 */ /* 0x000fea000383ffff */
.L_x_432:
[----:B------:R-:W-:Y:S01]  /*1410*/  UMOV UR5, 0xffffffff ;  /* 0xffffffff00057882 */ /* 0x000fe20000000000 */
[----:B------:R-:W-:Y:S02]  /*1420*/  ISETP.NE.AND P0, PT, R14, 0x65, PT ;  /* 0x000000650e00780c */ /* 0x000fe40003f05270 */
[----:B------:R-:W-:Y:S11]  /*1430*/  BRA.DIV UR5, `(.L_x_435) ;  /* 0x00000032053c7947 */ /* 0x000ff6000b800000 */
[----:B------:R-:W-:Y:S01]  /*1440*/  VOTE.ANY R8, PT, !P0 ;  /* 0x0000000000087806 */ /* 0x000fe200040e0100 */
[----:B------:R-:W-:-:S03]  /*1450*/  VIADD R18, R18, 0xffffffe0 ;  /* 0xffffffe012127836 */ /* 0x000fc60000000000 */
[----:B------:R-:W-:-:S05]  /*1460*/  LOP3.LUT R8, R8, 0x80000000, R45, 0xec, !PT ;  /* 0x8000000008087812 */ /* 0x000fca00078eec2d */
[----:B------:R-:W-:-:S05]  /*1470*/  VIADD R9, R8, 0xffffffff ;  /* 0xffffffff08097836 */ /* 0x000fca0000000000 */
[----:B------:R-:W-:-:S06]  /*1480*/  LOP3.LUT R9, R8, R9, RZ, 0xc, !PT ;  /* 0x0000000908097212 */ /* 0x000fcc00078e0cff */
[----:B------:R-:W0:Y:S02]  /*1490*/  POPC R9, R9 ;  /* 0x0000000900097309 */ /* 0x000e240000000000 */
[----:B0-----:R-:W0:Y:S01]  /*14a0*/  SHFL.DOWN PT, R16, R15, 0x1, R9 ;  /* 0x082000000f107989 */ /* 0x001e2200000e0009 */
[-C--:B------:R-:W-:Y:S02]  /*14b0*/  ISETP.GE.AND P0, PT, R44, R9.reuse, PT ;  /* 0x000000092c00720c */ /* 0x080fe40003f06270 */
[-C--:B------:R-:W-:Y:S02]  /*14c0*/  ISETP.GT.AND P2, PT, R34, R9.reuse, PT ;  /* 0x000000092200720c */ /* 0x080fe40003f44270 */
[----:B0-----:R-:W-:Y:S02]  /*14d0*/  SEL R16, R16, RZ, !P0 ;  /* 0x000000ff10107207 */ /* 0x001fe40004000000 */
[----:B------:R-:W-:-:S03]  /*14e0*/  ISETP.GT.AND P0, PT, R33, R9, PT ;  /* 0x000000092100720c */ /* 0x000fc60003f04270 */
[----:B------:R-:W-:-:S05]  /*14f0*/  IMAD.IADD R15, R16, 0x1, R15 ;  /* 0x00000001100f7824 */ /* 0x000fca00078e020f */
[----:B------:R-:W0:Y:S02]  /*1500*/  SHFL.DOWN PT, R16, R15, 0x2, R9 ;  /* 0x084000000f107989 */ /* 0x000e2400000e0009 */
        /* <DEDUP_REMOVED lines=9> */
[----:B------:R-:W-:-:S03]  /*15a0*/  ISETP.NE.AND P0, PT, R14, 0x65, PT ;  /* 0x000000650e00780c */ /* 0x000fc60003f05270 */
[----:B------:R-:W-:-:S05]  /*15b0*/  IMAD.IADD R15, R15, 0x1, R16 ;  /* 0x000000010f0f7824 */ /* 0x000fca00078e0210 */
[----:B------:R-:W0:Y:S05]  /*15c0*/  SHFL.DOWN PT, R16, R15, 0x10, R9 ;  /* 0x0a0000000f107989 */ /* 0x000e2a00000e0009 */
[----:B------:R-:W-:Y:S02]  /*15d0*/  VOTE.ALL P0, P0 ;  /* 0x0000000000ff7806 */ /* 0x000fe40000000000 */
[----:B0-----:R-:W-:-:S04]  /*15e0*/  SEL R16, R16, RZ, !P2 ;  /* 0x000000ff10107207 */ /* 0x001fc80005000000 */
[----:B------:R-:W-:-:S07]  /*15f0*/  IADD3 R36, PT, PT, R15, R16, R36 ;  /* 0x000000100f247210 */ /* 0x000fce0007ffe024 */
.L_x_481:
[----:B------:R-:W-:Y:S05]  /*1600*/  @P0 BRA `(.L_x_436) ;  /* 0xfffffffc00300947 */ /* 0x000fea000383ffff */
.L_x_430:
[----:B------:R-:W-:Y:S01]  /*1610*/  ISETP.NE.AND P0, PT, R44, RZ, PT ;  /* 0x000000ff2c00720c */ /* 0x000fe20003f05270 */
[----:B------:R-:W0:Y:S01]  /*1620*/  @!P1 S2R R9, SR_CgaCtaId ;  /* 0x0000000000099919 */ /* 0x000e220000008800 */
[----:B------:R-:W-:Y:S01]  /*1630*/  @!P1 MOV R8, 0x400 ;  /* 0x0000040000089802 */ /* 0x000fe20000000f00 */
[----:B------:R-:W-:Y:S02]  /*1640*/  @!P1 IMAD.IADD R11, R11, 0x1, R36 ;  /* 0x000000010b0b9824 */ /* 0x000fe400078e0224 */
[----:B------:R-:W-:-:S05]  /*1650*/  @!P1 IMAD.MOV.U32 R10, RZ, RZ, 0x65 ;  /* 0x00000065ff0a9424 */ /* 0x000fca00078e00ff */
[----:B------:R1:W-:Y:S03]  /*1660*/  @!P1 ST.E.64.STRONG.GPU desc[UR12][R12.64+0x100], R10 ;  /* 0x0001000a0c009985 */ /* 0x0003e6000c10fb0c */
[----:B------:R-:W-:Y:S01]  /*1670*/  @!P0 MOV R14, 0x400 ;  /* 0x00000400000e8802 */ /* 0x000fe20000000f00 */
[----:B------:R-:W2:Y:S01]  /*1680*/  @!P0 S2R R15, SR_CgaCtaId ;  /* 0x00000000000f8919 */ /* 0x000ea20000008800 */
[----:B0-----:R-:W-:Y:S01]  /*1690*/  @!P1 LEA R9, R9, R8, 0x18 ;  /* 0x0000000809099211 */ /* 0x001fe200078ec0ff */
[----:B------:R-:W-:Y:S02]  /*16a0*/  IMAD.MOV.U32 R8, RZ, RZ, R43 ;  /* 0x000000ffff087224 */ /* 0x000fe400078e002b */
[----:B------:R-:W-:Y:S02]  /*16b0*/  @!P0 IMAD.MOV.U32 R8, RZ, RZ, R36 ;  /* 0x000000ffff088224 */ /* 0x000fe400078e0024 */
[----:B------:R1:W-:Y:S04]  /*16c0*/  @!P1 STS [R9+0x8], R11 ;  /* 0x0000080b09009388 */ /* 0x0003e80000000800 */
[----:B------:R1:W-:Y:S01]  /*16d0*/  @!P1 STS [R9+0x4], R36 ;  /* 0x0000042409009388 */ /* 0x0003e20000000800 */
[----:B--2---:R-:W-:-:S05]  /*16e0*/  @!P0 LEA R15, R15, R14, 0x18 ;  /* 0x0000000e0f0f8211 */ /* 0x004fca00078ec0ff */
[----:B------:R1:W-:Y:S02]  /*16f0*/  @!P0 STS [R15+0x54], R36 ;  /* 0x000054240f008388 */ /* 0x0003e40000000800 */
.L_x_424:
[----:B------:R-:W-:Y:S05]  /*1700*/  WARPSYNC.ALL ;  /* 0x0000000000007948 */ /* 0x000fea0003800000 */
[----:B------:R-:W0:Y:S08]  /*1710*/  S2UR UR7, SR_CgaCtaId ;  /* 0x00000000000779c3 */ /* 0x000e300000008800 */
[----:B------:R-:W-:Y:S06]  /*1720*/  BAR.SYNC.DEFER_BLOCKING 0x0 ;  /* 0x0000000000007b1d */ /* 0x000fec0000010000 */
[----:B------:R-:W-:Y:S01]  /*1730*/  UMOV UR5, 0x400 ;  /* 0x0000040000057882 */ /* 0x000fe20000000000 */
[----:B-1----:R-:W1:Y:S01]  /*1740*/  S2R R10, SR_TID.X ;  /* 0x00000000000a7919 */ /* 0x002e620000002100 */
[----:B0-----:R-:W-:-:S09]  /*1750*/  ULEA UR5, UR7, UR5, 0x18 ;  /* 0x0000000507057291 */ /* 0x001fd2000f8ec0ff */
[----:B------:R-:W0:Y:S01]  /*1760*/  LDS R9, [UR5+0x54] ;  /* 0x00005405ff097984 */ /* 0x000e220008000800 */
[----:B-1----:R-:W-:-:S04]  /*1770*/  ISETP.NE.AND P0, PT, R10, RZ, PT ;  /* 0x000000ff0a00720c */ /* 0x002fc80003f05270 */
[----:B0-----:R-:W-:-:S05]  /*1780*/  SEL R9, R9, RZ, P0 ;  /* 0x000000ff09097207 */ /* 0x001fca0000000000 */
[----:B------:R-:W-:-:S07]  /*1790*/  IMAD.IADD R33, R9, 0x1, R8 ;  /* 0x0000000109217824 */ /* 0x000fce00078e0208 */
.L_x_423:
[----:B------:R-:W-:Y:S05]  /*17a0*/  BSYNC.RECONVERGENT B0 ;  /* 0x0000000000007941 */ /* 0x000fea0003800200 */
.L_x_421:
[----:B------:R-:W-:Y:S01]  /*17b0*/  IMAD.IADD R26, R26, 0x1, R33 ;  /* 0x000000011a1a7824 */ /* 0x000fe200078e0221 */
[----:B------:R-:W-:Y:S03]  /*17c0*/  BAR.SYNC.DEFER_BLOCKING 0x0 ;  /* 0x0000000000007b1d */ /* 0x000fe60000010000 */
[----:B------:R-:W-:-:S03]  /*17d0*/  IMAD.IADD R25, R25, 0x1, R26 ;  /* 0x0000000119197824 */ /* 0x000fc600078e021a */
[----:B------:R-:W1:Y:S01]  /*17e0*/  LDCU.64 UR8, c[0x0][0x388] ;  /* 0x00007100ff0877ac */ /* 0x000e620008000a00 */
[----:B------:R-:W-:-:S04]  /*17f0*/  IMAD.IADD R24, R24, 0x1, R25 ;  /* 0x0000000118187824 */ /* 0x000fc800078e0219 */
[----:B------:R-:W-:-:S04]  /*1800*/  IMAD.IADD R40, R40, 0x1, R24 ;  /* 0x0000000128287824 */ /* 0x000fc800078e0218 */
[----:B0-----:R-:W-:-:S04]  /*1810*/  IMAD.IADD R8, R39, 0x1, R40 ;  /* 0x0000000127087824 */ /* 0x001fc800078e0228 */
[----:B------:R-:W-:-:S04]  /*1820*/  IMAD.IADD R31, R31, 0x1, R8 ;  /* 0x000000011f1f7824 */ /* 0x000fc800078e0208 */
[----:B------:R-:W-:Y:S01]  /*1830*/  IMAD.IADD R30, R30, 0x1, R31 ;  /* 0x000000011e1e7824 */ /* 0x000fe200078e021f */
[----:B------:R-:W-:Y:S01]  /*1840*/  STS [R27], R26 ;  /* 0x0000001a1b007388 */ /* 0x000fe20000000800 */
[----:B-1----:R-:W-:Y:S02]  /*1850*/  IADD3 R42, P0, PT, R42, UR8, RZ ;  /* 0x000000082a2a7c10 */ /* 0x002fe4000ff1e0ff */
[----:B------:R-:W-:Y:S01]  /*1860*/  IMAD.IADD R10, R29, 0x1, R30 ;  /* 0x000000011d0a7824 */ /* 0x000fe200078e021e */
[----:B------:R-:W-:Y:S01]  /*1870*/  STS [R27+0x4], R25 ;  /* 0x000004191b007388 */ /* 0x000fe20000000800 */
[----:B------:R-:W-:Y:S02]  /*1880*/  IADD3.X R43, PT, PT, R41, UR9, RZ, P0, !PT ;  /* 0x00000009292b7c10 */ /* 0x000fe400087fe4ff */
[----:B------:R-:W-:Y:S01]  /*1890*/  IMAD.IADD R23, R23, 0x1, R10 ;  /* 0x0000000117177824 */ /* 0x000fe200078e020a */
[----:B------:R-:W-:Y:S03]  /*18a0*/  STS [R27+0x8], R24 ;  /* 0x000008181b007388 */ /* 0x000fe60000000800 */
        /* <DEDUP_REMOVED lines=19> */
[----:B------:R-:W-:Y:S04]  /*19e0*/  STS [R27+0x30], R7 ;  /* 0x000030071b007388 */ /* 0x000fe80000000800 */
[----:B------:R-:W-:Y:S04]  /*19f0*/  STS [R27+0x34], R6 ;  /* 0x000034061b007388 */ /* 0x000fe80000000800 */
[----:B------:R-:W-:Y:S04]  /*1a00*/  STS [R27+0x38], R5 ;  /* 0x000038051b007388 */ /* 0x000fe80000000800 */
[----:B------:R-:W-:Y:S04]  /*1a10*/  STS [R27+0x3c], R4 ;  /* 0x00003c041b007388 */ /* 0x000fe80000000800 */
[----:B------:R-:W-:Y:S04]  /*1a20*/  STS [R27+0x40], R3 ;  /* 0x000040031b007388 */ /* 0x000fe80000000800 */
[----:B------:R-:W-:Y:S04]  /*1a30*/  STS [R27+0x44], R2 ;  /* 0x000044021b007388 */ /* 0x000fe80000000800 */
[----:B------:R-:W-:Y:S01]  /*1a40*/  STS [R27+0x48], R0 ;  /* 0x000048001b007388 */ /* 0x000fe20000000800 */
[----:B------:R-:W-:-:S03]  /*1a50*/  NOP ;  /* 0x0000000000007918 */ /* 0x000fc60000000000 */
        /* <DEDUP_REMOVED lines=19> */
[----:B0-----:R-:W-:Y:S04]  /*1b90*/  STG.E desc[UR12][R42.64], R9 ;  /* 0x000000092a007986 */ /* 0x001fe8000c10190c */
[----:B-1----:R-:W-:Y:S04]  /*1ba0*/  STG.E desc[UR12][R42.64+0x80], R7 ;  /* 0x000080072a007986 */ /* 0x002fe8000c10190c */
[----:B--2---:R-:W-:Y:S04]  /*1bb0*/  STG.E desc[UR12][R42.64+0x100], R11 ;  /* 0x0001000b2a007986 */ /* 0x004fe8000c10190c */
[----:B---3--:R-:W-:Y:S04]  /*1bc0*/  STG.E desc[UR12][R42.64+0x180], R13 ;  /* 0x0001800d2a007986 */ /* 0x008fe8000c10190c */
[----:B----4-:R-:W-:Y:S04]  /*1bd0*/  STG.E desc[UR12][R42.64+0x200], R5 ;  /* 0x000200052a007986 */ /* 0x010fe8000c10190c */
        /* <DEDUP_REMOVED lines=15> */
.L_x_420:
[----:B------:R-:W-:-:S04]  /*1cd0*/  ISETP.NE.U32.AND P0, PT, RZ, UR7, PT ;  /* 0x00000007ff007c0c */ /* 0x000fc8000bf05070 */
[----:B------:R-:W-:-:S13]  /*1ce0*/  ISETP.NE.AND.EX P0, PT, RZ, UR4, PT, P0 ;  /* 0x00000004ff007c0c */ /* 0x000fda000bf05300 */
[----:B------:R-:W-:Y:S05]  /*1cf0*/  @!P0 EXIT ;  /* 0x000000000000894d */ /* 0x000fea0003800000 */
[----:B------:R-:W0:Y:S02]  /*1d00*/  LDCU.64 UR4, c[0x0][0x380] ;  /* 0x00007000ff0477ac */ /* 0x000e240008000a00 */
[----:B0-----:R-:W-:-:S06]  /*1d10*/  UIMAD.WIDE UR4, UR6, 0x7b80, UR4 ;  /* 0x00007b80060478a5 */ /* 0x001fcc000f8e0204 */
[----:B------:R-:W-:Y:S02]  /*1d20*/  IMAD.U32 R2, RZ, RZ, UR4 ;  /* 0x00000004ff027e24 */ /* 0x000fe4000f8e00ff */
[----:B------:R-:W-:-:S05]  /*1d30*/  IMAD.U32 R3, RZ, RZ, UR5 ;  /* 0x00000005ff037e24 */ /* 0x000fca000f8e00ff */
[----:B------:R0:W2:Y:S01]  /*1d40*/  LDG.E R0, desc[UR12][R2.64] ;  /* 0x0000000c02007981 */ /* 0x0000a2000c1e1900 */
[----:B------:R-:W1:Y:S02]  /*1d50*/  S2R R43, SR_TID.X ;  /* 0x00000000002b7919 */ /* 0x000e640000002100 */
[C---:B-1----:R-:W-:Y:S02]  /*1d60*/  LOP3.LUT R28, R43.reuse, 0x1f, RZ, 0xc0, !PT ;  /* 0x0000001f2b1c7812 */ /* 0x042fe400078ec0ff */
[----:B------:R-:W-:-:S05]  /*1d70*/  LOP3.LUT R5, R43, 0x3e0, RZ, 0xc0, !PT ;  /* 0x000003e02b057812 */ /* 0x000fca00078ec0ff */
[----:B------:R-:W-:-:S04]  /*1d80*/  IMAD R28, R5, 0x13, R28 ;  /* 0x00000013051c7824 */ /* 0x000fc800078e021c */
[C---:B------:R-:W-:Y:S01]  /*1d90*/  VIADD R4, R28.reuse, 0x20 ;  /* 0x000000201c047836 */ /* 0x040fe20000000000 */
[C---:B------:R-:W-:Y:S01]  /*1da0*/  ISETP.GE.U32.AND P1, PT, R28.reuse, UR7, PT ;  /* 0x000000071c007c0c */ /* 0x040fe2000bf26070 */
[C---:B------:R-:W-:Y:S01]  /*1db0*/  VIADD R5, R28.reuse, 0x40 ;  /* 0x000000401c057836 */ /* 0x040fe20000000000 */
[C---:B0-----:R-:W-:Y:S01]  /*1dc0*/  LEA R2, P0, R28.reuse, UR4, 0x2 ;  /* 0x000000041c027c11 */ /* 0x041fe2000f8010ff */
[----:B------:R-:W-:Y:S01]  /*1dd0*/  VIADD R3, R28, 0x80 ;  /* 0x000000801c037836 */ /* 0x000fe20000000000 */
[----:B------:R-:W-:Y:S01]  /*1de0*/  ISETP.GE.U32.AND P2, PT, R4, UR7, PT ;  /* 0x0000000704007c0c */ /* 0x000fe2000bf46070 */
[C---:B------:R-:W-:Y:S01]  /*1df0*/  VIADD R4, R28.reuse, 0xa0 ;  /* 0x000000a01c047836 */ /* 0x040fe20000000000 */
[----:B------:R-:W-:Y:S01]  /*1e00*/  ISETP.GE.U32.AND P3, PT, R5, UR7, PT ;  /* 0x0000000705007c0c */ /* 0x000fe2000bf66070 */
[C---:B------:R-:W-:Y:S01]  /*1e10*/  VIADD R5, R28.reuse, 0xc0 ;  /* 0x000000c01c057836 */ /* 0x040fe20000000000 */
[----:B------:R-:W-:Y:S01]  /*1e20*/  ISETP.GE.U32.AND P5, PT, R3, UR7, PT ;  /* 0x0000000703007c0c */ /* 0x000fe2000bfa6070 */
[----:B------:R-:W-:Y:S01]  /*1e30*/  VIADD R6, R28, 0x60 ;  /* 0x000000601c067836 */ /* 0x000fe20000000000 */
[----:B------:R-:W-:Y:S01]  /*1e40*/  ISETP.GE.U32.AND P6, PT, R4, UR7, PT ;  /* 0x0000000704007c0c */ /* 0x000fe2000bfc6070 */
[----:B------:R-:W-:Y:S01]  /*1e50*/  IMAD.X R3, RZ, RZ, UR5, P0 ;  /* 0x00000005ff037e24 */ /* 0x000fe200080e06ff */
[----:B------:R-:W-:Y:S01]  /*1e60*/  ISETP.GE.U32.AND P0, PT, R5, UR7, PT ;  /* 0x0000000705007c0c */ /* 0x000fe2000bf06070 */
[----:B------:R-:W-:Y:S01]  /*1e70*/  VIADD R5, R28, 0xe0 ;  /* 0x000000e01c057836 */ /* 0x000fe20000000000 */
[----:B------:R-:W-:Y:S01]  /*1e80*/  ISETP.GE.U32.AND P4, PT, R6, UR7, PT ;  /* 0x0000000706007c0c */ /* 0x000fe2000bf86070 */
[----:B------:R-:W-:-:S02]  /*1e90*/  VIADD R41, R28, 0x100 ;  /* 0x000001001c297836 */ /* 0x000fc40000000000 */
[C---:B------:R-:W-:Y:S02]  /*1ea0*/  VIADD R7, R28.reuse, 0x120 ;  /* 0x000001201c077836 */ /* 0x040fe40000000000 */
[C---:B------:R-:W-:Y:S02]  /*1eb0*/  VIADD R40, R28.reuse, 0x240 ;  /* 0x000002401c287836 */ /* 0x040fe40000000000 */
[----:B--2---:R-:W-:Y:S02]  /*1ec0*/  IMAD.MOV.U32 R4, RZ, RZ, R0 ;  /* 0x000000ffff047224 */ /* 0x004fe400078e0000 */
[----:B------:R-:W2:Y:S01]  /*1ed0*/  @!P1 LDG.E R0, desc[UR12][R2.64] ;  /* 0x0000000c02009981 */ /* 0x000ea2000c1e1900 */
[----:B------:R-:W-:Y:S01]  /*1ee0*/  ISETP.GE.U32.AND P1, PT, R5, UR7, PT ;  /* 0x0000000705007c0c */ /* 0x000fe2000bf26070 */
[----:B------:R-:W-:Y:S02]  /*1ef0*/  IMAD.MOV.U32 R8, RZ, RZ, R4 ;  /* 0x000000ffff087224 */ /* 0x000fe400078e0004 */
[----:B------:R-:W-:-:S02]  /*1f00*/  VIADD R5, R28, 0x140 ;  /* 0x000001401c057836 */ /* 0x000fc40000000000 */
[--C-:B------:R-:W-:Y:S02]  /*1f10*/  IMAD.MOV.U32 R10, RZ, RZ, R4.reuse ;  /* 0x000000ffff0a7224 */ /* 0x100fe400078e0004 */
[----:B------:R-:W3:Y:S01]  /*1f20*/  @!P3 LDG.E R8, desc[UR12][R2.64+0x100] ;  /* 0x0001000c0208b981 */ /* 0x000ee2000c1e1900 */
[----:B------:R-:W-:Y:S01]  /*1f30*/  ISETP.GE.U32.AND P3, PT, R5, UR7, PT ;  /* 0x0000000705007c0c */ /* 0x000fe2000bf66070 */
[C---:B------:R-:W-:Y:S02]  /*1f40*/  VIADD R5, R28.reuse, 0x160 ;  /* 0x000001601c057836 */ /* 0x040fe40000000000 */
[--C-:B------:R-:W-:Y:S01]  /*1f50*/  IMAD.MOV.U32 R12, RZ, RZ, R4.reuse ;  /* 0x000000ffff0c7224 */ /* 0x100fe200078e0004 */
[----:B------:R-:W4:Y:S01]  /*1f60*/  @!P4 LDG.E R10, desc[UR12][R2.64+0x180] ;  /* 0x0001800c020ac981 */ /* 0x000f22000c1e1900 */
[----:B------:R-:W-:Y:S01]  /*1f70*/  IMAD.MOV.U32 R14, RZ, RZ, R4 ;  /* 0x000000ffff0e7224 */ /* 0x000fe200078e0004 */
[----:B------:R-:W-:Y:S01]  /*1f80*/  ISETP.GE.U32.AND P4, PT, R5, UR7, PT ;  /* 0x0000000705007c0c */ /* 0x000fe2000bf86070 */
[----:B------:R-:W-:-:S02]  /*1f90*/  VIADD R5, R28, 0x180 ;  /* 0x000001801c057836 */ /* 0x000fc40000000000 */
[--C-:B------:R-:W-:Y:S01]  /*1fa0*/  IMAD.MOV.U32 R6, RZ, RZ, R4.reuse ;  /* 0x000000ffff067224 */ /* 0x100fe200078e0004 */
[----:B------:R-:W5:Y:S01]  /*1fb0*/  @!P5 LDG.E R12, desc[UR12][R2.64+0x200] ;  /* 0x0002000c020cd981 */ /* 0x000f62000c1e1900 */
[----:B------:R-:W-:Y:S01]  /*1fc0*/  ISETP.GE.U32.AND P5, PT, R41, UR7, PT ;  /* 0x0000000729007c0c */ /* 0x000fe2000bfa6070 */
[--C-:B------:R-:W-:Y:S02]  /*1fd0*/  IMAD.MOV.U32 R16, RZ, RZ, R4.reuse ;  /* 0x000000ffff107224 */ /* 0x100fe400078e0004 */
[----:B------:R-:W5:Y:S01]  /*1fe0*/  @!P6 LDG.E R14, desc[UR12][R2.64+0x280] ;  /* 0x0002800c020ee981 */ /* 0x000f62000c1e1900 */
[----:B------:R-:W-:Y:S01]  /*1ff0*/  ISETP.GE.U32.AND P6, PT, R5, UR7, PT ;  /* 0x0000000705007c0c */ /* 0x000fe2000bfc6070 */
[----:B------:R-:W-:Y:S02]  /*2000*/  VIADD R5, R28, 0x1a0 ;  /* 0x000001a01c057836 */ /* 0x000fe40000000000 */
[----:B------:R-:W5:Y:S01]  /*2010*/  @!P2 LDG.E R6, desc[UR12][R2.64+0x80] ;  /* 0x0000800c0206a981 */ /* 0x000f62000c1e1900 */
[----:B------:R-:W-:Y:S01]  /*2020*/  ISETP.GE.U32.AND P2, PT, R7, UR7, PT ;  /* 0x0000000707007c0c */ /* 0x000fe2000bf46070 */
[----:B------:R-:W-:-:S02]  /*2030*/  IMAD.MOV.U32 R18, RZ, RZ, R4 ;  /* 0x000000ffff127224 */ /* 0x000fc400078e0004 */
[--C-:B------:R-:W-:Y:S01]  /*2040*/  IMAD.MOV.U32 R20, RZ, RZ, R4.reuse ;  /* 0x000000ffff147224 */ /* 0x100fe200078e0004 */
[----:B------:R-:W5:Y:S01]  /*2050*/  @!P0 LDG.E R16, desc[UR12][R2.64+0x300] ;  /* 0x0003000c02108981 */ /* 0x000f62000c1e1900 */
[----:B------:R-:W-:Y:S01]  /*2060*/  ISETP.GE.U32.AND P0, PT, R5, UR7, PT ;  /* 0x0000000705007c0c */ /* 0x000fe2000bf06070 */
[C---:B------:R-:W-:Y:S02]  /*2070*/  VIADD R7, R28.reuse, 0x1c0 ;  /* 0x000001c01c077836 */ /* 0x040fe40000000000 */
[C---:B------:R-:W-:Y:S01]  /*2080*/  VIADD R5, R28.reuse, 0x1e0 ;  /* 0x000001e01c057836 */ /* 0x040fe20000000000 */
[----:B------:R-:W5:Y:S01]  /*2090*/  @!P1 LDG.E R18, desc[UR12][R2.64+0x380] ;  /* 0x0003800c02129981 */ /* 0x000f62000c1e1900 */
[--C-:B------:R-:W-:Y:S01]  /*20a0*/  IMAD.MOV.U32 R22, RZ, RZ, R4.reuse ;  /* 0x000000ffff167224 */ /* 0x100fe200078e0004 */
[----:B------:R-:W-:Y:S01]  /*20b0*/  ISETP.GE.U32.AND P1, PT, R7, UR7, PT ;  /* 0x0000000707007c0c */ /* 0x000fe2000bf26070 */
[--C-:B------:R-:W-:Y:S01]  /*20c0*/  IMAD.MOV.U32 R24, RZ, RZ, R4.reuse ;  /* 0x000000ffff187224 */ /* 0x100fe200078e0004 */
[----:B------:R-:W5:Y:S01]  /*20d0*/  @!P5 LDG.E R20, desc[UR12][R2.64+0x400] ;  /* 0x0004000c0214d981 */ /* 0x000f62000c1e1900 */
[----:B------:R-:W-:Y:S01]  /*20e0*/  IMAD.MOV.U32 R30, RZ, RZ, R4 ;  /* 0x000000ffff1e7224 */ /* 0x000fe200078e0004 */
[----:B------:R-:W-:Y:S01]  /*20f0*/  ISETP.GE.U32.AND P5, PT, R5, UR7, PT ;  /* 0x0000000705007c0c */ /* 0x000fe2000bfa6070 */
[C---:B------:R-:W-:Y:S01]  /*2100*/  VIADD R5, R28.reuse, 0x200 ;  /* 0x000002001c057836 */ /* 0x040fe20000000000 */
[----:B------:R-:W5:Y:S01]  /*2110*/  @!P2 LDG.E R22, desc[UR12][R2.64+0x480] ;  /* 0x0004800c0216a981 */ /* 0x000f62000c1e1900 */
[----:B------:R-:W-:-:S03]  /*2120*/  VIADD R7, R28, 0x220 ;  /* 0x000002201c077836 */ /* 0x000fc60000000000 */
[----:B------:R-:W5:Y:S01]  /*2130*/  @!P3 LDG.E R24, desc[UR12][R2.64+0x500] ;  /* 0x0005000c0218b981 */ /* 0x000f62000c1e1900 */
[----:B------:R-:W-:Y:S02]  /*2140*/  ISETP.GE.U32.AND P2, PT, R5, UR7, PT ;  /* 0x0000000705007c0c */ /* 0x000fe4000bf46070 */
[----:B------:R-:W-:Y:S01]  /*2150*/  ISETP.GE.U32.AND P3, PT, R7, UR7, PT ;  /* 0x0000000707007c0c */ /* 0x000fe2000bf66070 */
[----:B------:R-:W5:Y:S01]  /*2160*/  @!P4 LDG.E R30, desc[UR12][R2.64+0x580] ;  /* 0x0005800c021ec981 */ /* 0x000f62000c1e1900 */
[----:B------:R-:W-:Y:S01]  /*2170*/  ISETP.GE.U32.AND P4, PT, R40, UR7, PT ;  /* 0x0000000728007c0c */ /* 0x000fe2000bf86070 */
[--C-:B------:R-:W-:Y:S02]  /*2180*/  IMAD.MOV.U32 R32, RZ, RZ, R4.reuse ;  /* 0x000000ffff207224 */ /* 0x100fe400078e0004 */
[--C-:B------:R-:W-:Y:S02]  /*2190*/  IMAD.MOV.U32 R34, RZ, RZ, R4.reuse ;  /* 0x000000ffff227224 */ /* 0x100fe400078e0004 */
[----:B------:R-:W-:-:S02]  /*21a0*/  IMAD.MOV.U32 R38, RZ, RZ, R4 ;  /* 0x000000ffff267224 */ /* 0x000fc400078e0004 */
[--C-:B------:R-:W-:Y:S01]  /*21b0*/  IMAD.MOV.U32 R42, RZ, RZ, R4.reuse ;  /* 0x000000ffff2a7224 */ /* 0x100fe200078e0004 */
[----:B------:R-:W5:Y:S01]  /*21c0*/  @!P6 LDG.E R32, desc[UR12][R2.64+0x600] ;  /* 0x0006000c0220e981 */ /* 0x000f62000c1e1900 */
[--C-:B------:R-:W-:Y:S02]  /*21d0*/  IMAD.MOV.U32 R44, RZ, RZ, R4.reuse ;  /* 0x000000ffff2c7224 */ /* 0x100fe400078e0004 */
[----:B------:R-:W-:Y:S01]  /*21e0*/  IMAD.MOV.U32 R5, RZ, RZ, R4 ;  /* 0x000000ffff057224 */ /* 0x000fe200078e0004 */
[----:B------:R-:W5:Y:S04]  /*21f0*/  @!P0 LDG.E R34, desc[UR12][R2.64+0x680] ;  /* 0x0006800c02228981 */ /* 0x000f68000c1e1900 */
[----:B------:R-:W5:Y:S04]  /*2200*/  @!P1 LDG.E R38, desc[UR12][R2.64+0x700] ;  /* 0x0007000c02269981 */ /* 0x000f68000c1e1900 */
[----:B------:R-:W5:Y:S04]  /*2210*/  @!P5 LDG.E R42, desc[UR12][R2.64+0x780] ;  /* 0x0007800c022ad981 */ /* 0x000f68000c1e1900 */
[----:B------:R-:W5:Y:S04]  /*2220*/  @!P2 LDG.E R44, desc[UR12][R2.64+0x800] ;  /* 0x0008000c022ca981 */ /* 0x000f68000c1e1900 */
[----:B------:R-:W5:Y:S04]  /*2230*/  @!P3 LDG.E R5, desc[UR12][R2.64+0x880] ;  /* 0x0008800c0205b981 */ /* 0x000f68000c1e1900 */
[----:B------:R-:W5:Y:S01]  /*2240*/  @!P4 LDG.E R4, desc[UR12][R2.64+0x900] ;  /* 0x0009000c0204c981 */ /* 0x000f62000c1e1900 */
[----:B------:R-:W0:Y:S01]  /*2250*/  S2R R35, SR_LANEID ;  /* 0x0000000000237919 */ /* 0x000e220000000000 */
[----:B------:R-:W1:Y:S01]  /*2260*/  S2UR UR5, SR_CgaCtaId ;  /* 0x00000000000579c3 */ /* 0x000e620000008800 */
[----:B------:R-:W-:Y:S01]  /*2270*/  SHF.R.U32.HI R36, RZ, 0x5, R43 ;  /* 0x00000005ff247819 */ /* 0x000fe2000001162b */
[----:B------:R-:W-:-:S02]  /*2280*/  UMOV UR4, 0x400 ;  /* 0x0000040000047882 */ /* 0x000fc40000000000 */
[----:B-1----:R-:W-:Y:S02]  /*2290*/  ULEA UR4, UR5, UR4, 0x18 ;  /* 0x0000000405047291 */ /* 0x002fe4000f8ec0ff */
[----:B0-----:R-:W-:-:S05]  /*22a0*/  IMAD R27, R36, 0x260, R35 ;  /* 0x00000260241b7824 */ /* 0x001fca00078e0223 */
[----:B------:R-:W-:-:S05]  /*22b0*/  LEA R27, R27, UR4, 0x2 ;  /* 0x000000041b1b7c11 */ /* 0x000fca000f8e10ff */
[----:B------:R-:W-:Y:S01]  /*22c0*/  IMAD R26, R35, 0x48, R27 ;  /* 0x00000048231a7824 */ /* 0x000fe200078e021b */
[----:B------:R-:W-:Y:S01]  /*22d0*/  UISETP.NE.AND UP0, UPT, UR6, URZ, UPT ;  /* 0x000000ff0600728c */ /* 0x000fe2000bf05270 */
        /* <DEDUP_REMOVED lines=41> */
[----:B0-----:R-:W-:Y:S02]  /*2570*/  IADD3 R8, PT, PT, R23, R24, R25 ;  /* 0x0000001817087210 */ /* 0x001fe40007ffe019 */
[----:B------:R-:W-:Y:S02]  /*2580*/  ISETP.NE.AND P1, PT, R35, 0x1f, PT ;  /* 0x0000001f2300780c */ /* 0x000fe40003f25270 */
[----:B------:R-:W-:Y:S02]  /*2590*/  IADD3 R8, PT, PT, R33, R34, R8 ;  /* 0x0000002221087210 */ /* 0x000fe40007ffe008 */
[----:B------:R-:W-:Y:S02]  /*25a0*/  ISETP.NE.AND P2, PT, R36, 0xc, PT ;  /* 0x0000000c2400780c */ /* 0x000fe40003f45270 */
[----:B------:R-:W-:Y:S02]  /*25b0*/  IADD3 R8, PT, PT, R31, R32, R8 ;  /* 0x000000201f087210 */ /* 0x000fe40007ffe008 */
[----:B------:R-:W-:-:S02]  /*25c0*/  ISETP.GE.U32.AND P3, PT, R43, 0x20, PT ;  /* 0x000000202b00780c */ /* 0x000fc40003f66070 */
        /* <DEDUP_REMOVED lines=29> */
[----:B------:R-:W-:-:S03]  /*27a0*/  IMAD.IADD R11, R11, 0x1, R10 ;  /* 0x000000010b0b7824 */ /* 0x000fc600078e020a */
        /* <DEDUP_REMOVED lines=16> */
[----:B------:R-:W-:-:S04]  /*28b0*/  ISETP.NE.AND P0, PT, R36, 0x8, PT ;  /* 0x000000082400780c */ /* 0x000fc80003f05270 */
[----:B------:R-:W-:Y:S02]  /*28c0*/  SEL R8, R15, R8, !P0 ;  /* 0x000000080f087207 */ /* 0x000fe40004000000 */
[----:B------:R-:W-:Y:S02]  /*28d0*/  ISETP.NE.AND P0, PT, R36, 0xa, PT ;  /* 0x0000000a2400780c */ /* 0x000fe40003f05270 */
[----:B------:R-:W-:Y:S02]  /*28e0*/  SEL R8, R16, R8, !P1 ;  /* 0x0000000810087207 */ /* 0x000fe40004800000 */
[----:B------:R-:W-:Y:S02]  /*28f0*/  ISETP.NE.AND P1, PT, R36, 0xb, PT ;  /* 0x0000000b2400780c */ /* 0x000fe40003f25270 */
[----:B------:R-:W-:Y:S02]  /*2900*/  SEL R8, R17, R8, !P0 ;  /* 0x0000000811087207 */ /* 0x000fe40004000000 */
[----:B------:R-:W-:-:S02]  /*2910*/  ISETP.NE.AND P0, PT, R35, RZ, PT ;  /* 0x000000ff2300720c */ /* 0x000fc40003f05270 */
[----:B------:R-:W-:Y:S01]  /*2920*/  SEL R8, R18, R8, !P1 ;  /* 0x0000000812087207 */ /* 0x000fe20004800000 */
[----:B------:R-:W-:Y:S01]  /*2930*/  @!P2 IMAD.IADD R8, R19, 0x1, R18 ;  /* 0x000000011308a824 */ /* 0x000fe200078e0212 */
[----:B------:R-:W-:Y:S02]  /*2940*/  SEL R9, R37, RZ, P0 ;  /* 0x000000ff25097207 */ /* 0x000fe40000000000 */
[----:B------:R-:W-:-:S03]  /*2950*/  ISETP.NE.AND P0, PT, R43, RZ, PT ;  /* 0x000000ff2b00720c */ /* 0x000fc60003f05270 */
[----:B------:R-:W-:-:S05]  /*2960*/  @P3 IMAD.IADD R37, R8, 0x1, R9 ;  /* 0x0000000108253824 */ /* 0x000fca00078e0209 */
[----:B------:R-:W-:Y:S01]  /*2970*/  SEL R8, R37, RZ, P0 ;  /* 0x000000ff25087207 */ /* 0x000fe20000000000 */
[----:B------:R-:W-:Y:S06]  /*2980*/  BRA `(.L_x_438) ;  /* 0x0000000c005c7947 */ /* 0x000fec0003800000 */
.L_x_437:
[----:B0-----:R-:W-:Y:S02]  /*2990*/  IADD3 R8, PT, PT, R23, R24, R25 ;  /* 0x0000001817087210 */ /* 0x001fe40007ffe019 */
[----:B------:R-:W-:Y:S02]  /*29a0*/  ISETP.NE.AND P1, PT, R35, 0x1f, PT ;  /* 0x0000001f2300780c */ /* 0x000fe40003f25270 */
[----:B------:R-:W-:Y:S02]  /*29b0*/  IADD3 R8, PT, PT, R33, R34, R8 ;  /* 0x0000002221087210 */ /* 0x000fe40007ffe008 */
        /* <DEDUP_REMOVED lines=59> */
[----:B------:R-:W-:Y:S01]  /*2d70*/  ISETP.GT.U32.AND P0, PT, R43, 0x1f, PT ;  /* 0x0000001f2b00780c */ /* 0x000fe20003f04070 */
        /* <DEDUP_REMOVED lines=22> */
.L_x_484:
[----:B------:R-:W-:Y:S05]  /*2ee0*/  @!P0 BRA `(.L_x_441) ;  /* 0x0000000000248947 */ /* 0x000fea0003800000 */
[----:B------:R-:W-:-:S07]  /*2ef0*/  IMAD.MOV.U32 R9, RZ, RZ, 0x1de ;  /* 0x000001deff097424 */ /* 0x000fce00078e00ff */
.L_x_443:
[----:B------:R-:W-:Y:S05]  /*2f00*/  NANOSLEEP R9 ;  /* 0x000000090000735d */ /* 0x000fea0003800000 */
[----:B------:R-:W2:Y:S01]  /*2f10*/  LD.E.64.STRONG.GPU R14, desc[UR12][R16.64+0x100] ;  /* 0x0001000c100e7980 */ /* 0x000ea2000c10fb00 */
[----:B------:R-:W-:Y:S01]  /*2f20*/  UMOV UR5, 0xffffffff ;  /* 0xffffffff00057882 */ /* 0x000fe20000000000 */
[----:B------:R-:W-:Y:S02]  /*2f30*/  SHF.R.U32.HI R9, RZ, 0x1, R9 ;  /* 0x00000001ff097819 */ /* 0x000fe40000011609 */
[----:B--2---:R-:W-:Y:S01]  /*2f40*/  ISETP.NE.AND P0, PT, R14, 0x63, PT ;  /* 0x000000630e00780c */ /* 0x004fe20003f05270 */
[----:B------:R-:W-:-:S12]  /*2f50*/  BRA.DIV UR5, `(.L_x_442) ;  /* 0x0000001a05687947 */ /* 0x000fd8000b800000 */
[----:B------:R-:W-:-:S13]  /*2f60*/  VOTE.ANY P0, !P0 ;  /* 0x0000000000ff7806 */ /* 0x000fda0004000100 */
.L_x_487:
[----:B------:R-:W-:Y:S05]  /*2f70*/  @P0 BRA `(.L_x_443) ;  /* 0xfffffffc00e00947 */ /* 0x000fea000383ffff */
.L_x_441:
[----:B------:R-:W-:Y:S01]  /*2f80*/  UMOV UR5, 0xffffffff ;  /* 0xffffffff00057882 */ /* 0x000fe20000000000 */
[----:B------:R-:W-:Y:S02]  /*2f90*/  ISETP.NE.AND P2, PT, R14, 0x65, PT ;  /* 0x000000650e00780c */ /* 0x000fe40003f45270 */
[----:B------:R-:W-:Y:S11]  /*2fa0*/  BRA.DIV UR5, `(.L_x_444) ;  /* 0x0000001a05747947 */ /* 0x000ff6000b800000 */
[----:B------:R-:W0:Y:S01]  /*2fb0*/  S2R R42, SR_GEMASK ;  /* 0x00000000002a7919 */ /* 0x000e220000003c00 */
[----:B------:R-:W-:Y:S01]  /*2fc0*/  VOTE.ANY R8, PT, !P2 ;  /* 0x0000000000087806 */ /* 0x000fe200050e0100 */
[----:B------:R-:W-:-:S03]  /*2fd0*/  VIADD R19, R35, 0x2 ;  /* 0x0000000223137836 */ /* 0x000fc60000000000 */
[----:B0-----:R-:W-:-:S05]  /*2fe0*/  LOP3.LUT R8, R8, 0x80000000, R42, 0xec, !PT ;  /* 0x8000000008087812 */ /* 0x001fca00078eec2a */
[----:B------:R-:W-:-:S05]  /*2ff0*/  VIADD R9, R8, 0xffffffff ;  /* 0xffffffff08097836 */ /* 0x000fca0000000000 */
[----:B------:R-:W-:-:S04]  /*3000*/  LOP3.LUT R9, R8, R9, RZ, 0xc, !PT ;  /* 0x0000000908097212 */ /* 0x000fc800078e0cff */
[----:B------:R0:W1:Y:S02]  /*3010*/  POPC R38, R9 ;  /* 0x0000000900267309 */ /* 0x0000640000000000 */
[C---:B0-----:R-:W-:Y:S01]  /*3020*/  VIADD R9, R35.reuse, 0x4 ;  /* 0x0000000423097836 */ /* 0x041fe20000000000 */
[----:B-1----:R-:W0:Y:S01]  /*3030*/  SHFL.DOWN PT, R16, R15, 0x1, R38 ;  /* 0x082000000f107989 */ /* 0x002e2200000e0026 */
[----:B------:R-:W-:-:S04]  /*3040*/  ISETP.GE.AND P0, PT, R35, R38, PT ;  /* 0x000000262300720c */ /* 0x000fc80003f06270 */
[----:B0-----:R-:W-:Y:S02]  /*3050*/  SEL R16, R16, RZ, !P0 ;  /* 0x000000ff10107207 */ /* 0x001fe40004000000 */
[----:B------:R-:W-:-:S03]  /*3060*/  ISETP.GT.AND P0, PT, R19, R38, PT ;  /* 0x000000261300720c */ /* 0x000fc60003f04270 */
[----:B------:R-:W-:Y:S02]  /*3070*/  IMAD.IADD R17, R16, 0x1, R15 ;  /* 0x0000000110117824 */ /* 0x000fe400078e020f */
[----:B------:R-:W-:-:S03]  /*3080*/  VIADD R15, R35, 0x10 ;  /* 0x00000010230f7836 */ /* 0x000fc60000000000 */
[----:B------:R-:W0:Y:S02]  /*3090*/  SHFL.DOWN PT, R16, R17, 0x2, R38 ;  /* 0x0840000011107989 */ /* 0x000e2400000e0026 */
[-C--:B------:R-:W-:Y:S02]  /*30a0*/  ISETP.GT.AND P2, PT, R15, R38.reuse, PT ;  /* 0x000000260f00720c */ /* 0x080fe40003f44270 */
[----:B0-----:R-:W-:Y:S02]  /*30b0*/  SEL R16, R16, RZ, !P0 ;  /* 0x000000ff10107207 */ /* 0x001fe40004000000 */
[----:B------:R-:W-:Y:S01]  /*30c0*/  ISETP.GT.AND P0, PT, R9, R38, PT ;  /* 0x000000260900720c */ /* 0x000fe20003f04270 */
[----:B------:R-:W-:Y:S02]  /*30d0*/  VIADD R9, R35, 0x8 ;  /* 0x0000000823097836 */ /* 0x000fe40000000000 */
[----:B------:R-:W-:-:S05]  /*30e0*/  IMAD.IADD R19, R17, 0x1, R16 ;  /* 0x0000000111137824 */ /* 0x000fca00078e0210 */
[----:B------:R-:W0:Y:S02]  /*30f0*/  SHFL.DOWN PT, R16, R19, 0x4, R38 ;  /* 0x0880000013107989 */ /* 0x000e2400000e0026 */
[----:B0-----:R-:W-:Y:S02]  /*3100*/  SEL R16, R16, RZ, !P0 ;  /* 0x000000ff10107207 */ /* 0x001fe40004000000 */
[----:B------:R-:W-:Y:S02]  /*3110*/  ISETP.GT.AND P0, PT, R9, R38, PT ;  /* 0x000000260900720c */ /* 0x000fe40003f04270 */
[----:B------:R-:W0:Y:S01]  /*3120*/  LDC.64 R8, c[0x0][0x390] ;  /* 0x0000e400ff087b82 */ /* 0x000e220000000a00 */
[----:B------:R-:W-:-:S05]  /*3130*/  IMAD.IADD R37, R19, 0x1, R16 ;  /* 0x0000000113257824 */ /* 0x000fca00078e0210 */
[----:B------:R-:W1:Y:S01]  /*3140*/  SHFL.DOWN PT, R16, R37, 0x8, R38 ;  /* 0x0900000025107989 */ /* 0x000e6200000e0026 */
[----:B0-----:R-:W-:Y:S02]  /*3150*/  IADD3 R36, P3, PT, R8, 0x100, RZ ;  /* 0x0000010008247810 */ /* 0x001fe40007f7e0ff */
[----:B-1----:R-:W-:Y:S02]  /*3160*/  SEL R16, R16, RZ, !P0 ;  /* 0x000000ff10107207 */ /* 0x002fe40004000000 */
[----:B------:R-:W-:-:S03]  /*3170*/  ISETP.NE.AND P0, PT, R14, 0x65, PT ;  /* 0x000000650e00780c */ /* 0x000fc60003f05270 */
[----:B------:R-:W-:Y:S02]  /*3180*/  IMAD.IADD R17, R37, 0x1, R16 ;  /* 0x0000000125117824 */ /* 0x000fe400078e0210 */
[----:B------:R-:W-:-:S03]  /*3190*/  IMAD.X R37, RZ, RZ, R9, P3 ;  /* 0x000000ffff257224 */ /* 0x000fc600018e0609 */
[----:B------:R-:W0:Y:S05]  /*31a0*/  SHFL.DOWN PT, R16, R17, 0x10, R38 ;  /* 0x0a00000011107989 */ /* 0x000e2a00000e0026 */
[----:B------:R-:W-:Y:S02]  /*31b0*/  VOTE.ALL P0, P0 ;  /* 0x0000000000ff7806 */ /* 0x000fe40000000000 */
[----:B0-----:R-:W-:-:S05]  /*31c0*/  SEL R16, R16, RZ, !P2 ;  /* 0x000000ff10107207 */ /* 0x001fca0005000000 */
[----:B------:R-:W-:-:S07]  /*31d0*/  IMAD.IADD R19, R17, 0x1, R16 ;  /* 0x0000000111137824 */ /* 0x000fce00078e0210 */
.L_x_496:
[----:B------:R-:W-:Y:S05]  /*31e0*/  @!P0 BRA `(.L_x_445) ;  /* 0x0000000000e48947 */ /* 0x000fea0003800000 */
[----:B------:R-:W-:-:S07]  /*31f0*/  IMAD.MOV.U32 R38, RZ, RZ, 0x1de ;  /* 0x000001deff267424 */ /* 0x000fce00078e00ff */
.L_x_451:
        /* <DEDUP_REMOVED lines=10> */
.L_x_499:
[----:B------:R-:W-:Y:S05]  /*32a0*/  @!P0 BRA `(.L_x_447) ;  /* 0x0000000000248947 */ /* 0x000fea0003800000 */
[----:B------:R-:W-:-:S07]  /*32b0*/  IMAD.MOV.U32 R9, RZ, RZ, R38 ;  /* 0x000000ffff097224 */ /* 0x000fce00078e0026 */
.L_x_449:
[----:B------:R-:W-:Y:S05]  /*32c0*/  NANOSLEEP R9 ;  /* 0x000000090000735d */ /* 0x000fea0003800000 */
[----:B------:R-:W2:Y:S01]  /*32d0*/  LD.E.64.STRONG.GPU R14, desc[UR12][R16.64+-0x100] ;  /* 0xffff000c100e7980 */ /* 0x000ea2000c10fb00 */
[----:B------:R-:W-:Y:S01]  /*32e0*/  UMOV UR5, 0xffffffff ;  /* 0xffffffff00057882 */ /* 0x000fe20000000000 */
[----:B------:R-:W-:Y:S02]  /*32f0*/  SHF.R.U32.HI R9, RZ, 0x1, R9 ;  /* 0x00000001ff097819 */ /* 0x000fe40000011609 */
[----:B--2---:R-:W-:Y:S01]  /*3300*/  ISETP.NE.AND P0, PT, R14, 0x63, PT ;  /* 0x000000630e00780c */ /* 0x004fe20003f05270 */
[----:B------:R-:W-:-:S12]  /*3310*/  BRA.DIV UR5, `(.L_x_448) ;  /* 0x0000001a05c07947 */ /* 0x000fd8000b800000 */
[----:B------:R-:W-:-:S13]  /*3320*/  VOTE.ANY P0, !P0 ;  /* 0x0000000000ff7806 */ /* 0x000fda0004000100 */
.L_x_502:
[----:B------:R-:W-:Y:S05]  /*3330*/  @P0 BRA `(.L_x_449) ;  /* 0xfffffffc00e00947 */ /* 0x000fea000383ffff */
.L_x_447:
[----:B------:R-:W-:Y:S01]  /*3340*/  UMOV UR5, 0xffffffff ;  /* 0xffffffff00057882 */ /* 0x000fe20000000000 */
[----:B------:R-:W-:Y:S02]  /*3350*/  ISETP.NE.AND P0, PT, R14, 0x65, PT ;  /* 0x000000650e00780c */ /* 0x000fe40003f05270 */
[----:B------:R-:W-:Y:S11]  /*3360*/  BRA.DIV UR5, `(.L_x_450) ;  /* 0x0000001a05cc7947 */ /* 0x000ff6000b800000 */
[----:B------:R-:W-:Y:S01]  /*3370*/  VOTE.ANY R8, PT, !P0 ;  /* 0x0000000000087806 */ /* 0x000fe200040e0100 */
[----:B------:R-:W-:-:S03]  /*3380*/  VIADD R18, R18, 0xffffffe0 ;  /* 0xffffffe012127836 */ /* 0x000fc60000000000 */
[----:B------:R-:W-:-:S05]  /*3390*/  LOP3.LUT R8, R8, 0x80000000, R42, 0xec, !PT ;  /* 0x8000000008087812 */ /* 0x000fca00078eec2a */
[----:B------:R-:W-:-:S05]  /*33a0*/  VIADD R9, R8, 0xffffffff ;  /* 0xffffffff08097836 */ /* 0x000fca0000000000 */
[----:B------:R-:W-:Y:S01]  /*33b0*/  LOP3.LUT R9, R8, R9, RZ, 0xc, !PT ;  /* 0x0000000908097212 */ /* 0x000fe200078e0cff */
[----:B------:R-:W-:-:S05]  /*33c0*/  VIADD R8, R35, 0x2 ;  /* 0x0000000223087836 */ /* 0x000fca0000000000 */
[----:B------:R-:W0:Y:S02]  /*33d0*/  POPC R9, R9 ;  /* 0x0000000900097309 */ /* 0x000e240000000000 */
[----:B0-----:R-:W0:Y:S01]  /*33e0*/  SHFL.DOWN PT, R16, R15, 0x1, R9 ;  /* 0x082000000f107989 */ /* 0x001e2200000e0009 */
[----:B------:R-:W-:-:S04]  /*33f0*/  ISETP.GE.AND P0, PT, R35, R9, PT ;  /* 0x000000092300720c */ /* 0x000fc80003f06270 */
[----:B0-----:R-:W-:Y:S02]  /*3400*/  SEL R16, R16, RZ, !P0 ;  /* 0x000000ff10107207 */ /* 0x001fe40004000000 */
[----:B------:R-:W-:Y:S01]  /*3410*/  ISETP.GT.AND P0, PT, R8, R9, PT ;  /* 0x000000090800720c */ /* 0x000fe20003f04270 */
[----:B------:R-:W-:Y:S02]  /*3420*/  VIADD R8, R35, 0x4 ;  /* 0x0000000423087836 */ /* 0x000fe40000000000 */
[----:B------:R-:W-:-:S05]  /*3430*/  IMAD.IADD R44, R16, 0x1, R15 ;  /* 0x00000001102c7824 */ /* 0x000fca00078e020f */
[----:B------:R-:W0:Y:S02]  /*3440*/  SHFL.DOWN PT, R16, R44, 0x2, R9 ;  /* 0x084000002c107989 */ /* 0x000e2400000e0009 */
        /* <DEDUP_REMOVED lines=8> */
[----:B------:R-:W-:-:S03]  /*34d0*/  IMAD.IADD R45, R17, 0x1, R16 ;  /* 0x00000001112d7824 */ /* 0x000fc600078e0210 */
[----:B------:R-:W-:Y:S02]  /*34e0*/  ISETP.GT.AND P2, PT, R8, R9, PT ;  /* 0x000000090800720c */ /* 0x000fe40003f44270 */
        /* <DEDUP_REMOVED lines=8> */
.L_x_511:
[----:B------:R-:W-:Y:S05]  /*3570*/  @P0 BRA `(.L_x_451) ;  /* 0xfffffffc00200947 */ /* 0x000fea000383ffff */
.L_x_445:
        /* <DEDUP_REMOVED lines=15> */
.L_x_439:
[----:B------:R-:W-:Y:S05]  /*3670*/  WARPSYNC.ALL ;  /* 0x0000000000007948 */ /* 0x000fea0003800000 */
[----:B------:R-:W0:Y:S08]  /*3680*/  S2UR UR5, SR_CgaCtaId ;  /* 0x00000000000579c3 */ /* 0x000e300000008800 */
[----:B------:R-:W-:Y:S01]  /*3690*/  BAR.SYNC.DEFER_BLOCKING 0x0 ;  /* 0x0000000000007b1d */ /* 0x000fe20000010000 */
[----:B------:R-:W-:-:S05]  /*36a0*/  ISETP.NE.AND P0, PT, R43, RZ, PT ;  /* 0x000000ff2b00720c */ /* 0x000fca0003f05270 */
[----:B------:R-:W-:Y:S02]  /*36b0*/  UMOV UR4, 0x400 ;  /* 0x0000040000047882 */ /* 0x000fe40000000000 */
[----:B0-----:R-:W-:-:S09]  /*36c0*/  ULEA UR4, UR5, UR4, 0x18 ;  /* 0x0000000405047291 */ /* 0x001fd2000f8ec0ff */
[----:B------:R-:W0:Y:S02]  /*36d0*/  LDS R9, [UR4+0x54] ;  /* 0x00005404ff097984 */ /* 0x000e240008000800 */
[----:B0-----:R-:W-:-:S05]  /*36e0*/  SEL R9, R9, RZ, P0 ;  /* 0x000000ff09097207 */ /* 0x001fca0000000000 */
[----:B------:R-:W-:-:S07]  /*36f0*/  IMAD.IADD R8, R9, 0x1, R8 ;  /* 0x0000000109087824 */ /* 0x000fce00078e0208 */
.L_x_438:
[----:B------:R-:W-:Y:S01]  /*3700*/  IMAD.IADD R25, R25, 0x1, R8 ;  /* 0x0000000119197824 */ /* 0x000fe200078e0208 */
[----:B------:R-:W-:Y:S01]  /*3710*/  BAR.SYNC.DEFER_BLOCKING 0x0 ;  /* 0x0000000000007b1d */ /* 0x000fe20000010000 */
[----:B------:R-:W-:Y:S01]  /*3720*/  ISETP.NE.AND P0, PT, R43, RZ, PT ;  /* 0x000000ff2b00720c */ /* 0x000fe20003f05270 */
[----:B-1----:R-:W-:Y:S02]  /*3730*/  IMAD.U32 R10, RZ, RZ, UR7 ;  /* 0x00000007ff0a7e24 */ /* 0x002fe4000f8e00ff */
[----:B------:R-:W-:Y:S02]  /*3740*/  IMAD.IADD R24, R24, 0x1, R25 ;  /* 0x0000000118187824 */ /* 0x000fe400078e0219 */
[----:B------:R-:W0:Y:S02]  /*3750*/  LDCU.64 UR8, c[0x0][0x388] ;  /* 0x00007100ff0877ac */ /* 0x000e240008000a00 */
[----:B------:R-:W-:-:S04]  /*3760*/  IMAD.IADD R23, R23, 0x1, R24 ;  /* 0x0000000117177824 */ /* 0x000fc800078e0218 */
[----:B------:R-:W-:-:S04]  /*3770*/  IMAD.IADD R34, R34, 0x1, R23 ;  /* 0x0000000122227824 */ /* 0x000fc800078e0217 */
[----:B------:R-:W-:-:S04]  /*3780*/  IMAD.IADD R33, R33, 0x1, R34 ;  /* 0x0000000121217824 */ /* 0x000fc800078e0222 */
[----:B------:R-:W-:-:S04]  /*3790*/  IMAD.IADD R32, R32, 0x1, R33 ;  /* 0x0000000120207824 */ /* 0x000fc800078e0221 */
[----:B------:R-:W-:Y:S01]  /*37a0*/  IMAD.IADD R31, R31, 0x1, R32 ;  /* 0x000000011f1f7824 */ /* 0x000fe200078e0220 */
[----:B------:R-:W-:Y:S03]  /*37b0*/  STS [R26], R25 ;  /* 0x000000191a007388 */ /* 0x000fe60000000800 */
        /* <DEDUP_REMOVED lines=27> */
[----:B------:R1:W-:Y:S04]  /*3970*/  STS [R26+0x40], R3 ;  /* 0x000040031a007388 */ /* 0x0003e80000000800 */
[----:B------:R-:W-:Y:S04]  /*3980*/  STS [R26+0x44], R9 ;  /* 0x000044091a007388 */ /* 0x000fe80000000800 */
[----:B------:R-:W-:Y:S01]  /*3990*/  STS [R26+0x48], R11 ;  /* 0x0000480b1a007388 */ /* 0x000fe20000000800 */
[----:B------:R-:W-:-:S03]  /*39a0*/  NOP ;  /* 0x0000000000007918 */ /* 0x000fc60000000000 */
[----:B------:R-:W-:Y:S04]  /*39b0*/  LDS R33, [R27] ;  /* 0x000000001b217984 */ /* 0x000fe80000000800 */
        /* <DEDUP_REMOVED lines=18> */
[----:B------:R2:W-:Y:S01]  /*3ae0*/  @!P0 STS [UR4+0x7b80], R10 ;  /* 0x007b800aff008988 */ /* 0x0005e20008000804 */
[----:B------:R-:W-:Y:S01]  /*3af0*/  BAR.SYNC.DEFER_BLOCKING 0x0 ;  /* 0x0000000000007b1d */ /* 0x000fe20000010000 */
[----:B-1----:R-:W-:-:S05]  /*3b00*/  IADD3 R3, P0, PT, R28, UR10, RZ ;  /* 0x0000000a1c037c10 */ /* 0x002fca000ff1e0ff */
[----:B------:R-:W1:Y:S01]  /*3b10*/  S2R R2, SR_TID.X ;  /* 0x0000000000027919 */ /* 0x000e620000002100 */
[----:B------:R-:W3:Y:S01]  /*3b20*/  LDS R29, [UR4+0x7b80] ;  /* 0x007b8004ff1d7984 */ /* 0x000ee20008000800 */
[C---:B-1----:R-:W-:Y:S02]  /*3b30*/  LOP3.LUT R4, R2.reuse, 0x3e0, RZ, 0xc0, !PT ;  /* 0x000003e002047812 */ /* 0x042fe400078ec0ff */
[----:B------:R-:W-:-:S05]  /*3b40*/  LOP3.LUT R2, R2, 0x1f, RZ, 0xc0, !PT ;  /* 0x0000001f02027812 */ /* 0x000fca00078ec0ff */
[----:B------:R-:W-:Y:S02]  /*3b50*/  IMAD R6, R4, 0x13, R2 ;  /* 0x0000001304067824 */ /* 0x000fe400078e0202 */
[----:B------:R-:W-:Y:S01]  /*3b60*/  IMAD.X R4, RZ, RZ, UR11, P0 ;  /* 0x0000000bff047e24 */ /* 0x000fe200080e06ff */
[C---:B0-----:R-:W-:Y:S01]  /*3b70*/  LEA R2, P0, R3.reuse, UR8, 0x2 ;  /* 0x0000000803027c11 */ /* 0x041fe2000f8010ff */
[C---:B------:R-:W-:Y:S02]  /*3b80*/  VIADD R8, R6.reuse, 0x20 ;  /* 0x0000002006087836 */ /* 0x040fe40000000000 */
[C---:B--2---:R-:W-:Y:S01]  /*3b90*/  VIADD R10, R6.reuse, 0xa0 ;  /* 0x000000a0060a7836 */ /* 0x044fe20000000000 */
[----:B------:R-:W-:Y:S01]  /*3ba0*/  LEA.HI.X R3, R3, UR9, R4, 0x2, P0 ;  /* 0x0000000903037c11 */ /* 0x000fe200080f1404 */
[----:B------:R-:W-:Y:S01]  /*3bb0*/  VIADD R4, R6, 0x40 ;  /* 0x0000004006047836 */ /* 0x000fe20000000000 */
[-C--:B---3--:R-:W-:Y:S02]  /*3bc0*/  ISETP.GE.AND P1, PT, R28, R29.reuse, PT ;  /* 0x0000001d1c00720c */ /* 0x088fe40003f26270 */
        /* <DEDUP_REMOVED lines=9> */
[----:B------:R0:W-:Y:S01]  /*3c60*/  @!P1 STG.E desc[UR12][R2.64], R33 ;  /* 0x0000002102009986 */ /* 0x0001e2000c10190c */
[-C--:B------:R-:W-:Y:S01]  /*3c70*/  ISETP.GE.AND P0, PT, R8, R29.reuse, PT ;  /* 0x0000001d0800720c */ /* 0x080fe20003f06270 */
[----:B------:R-:W-:Y:S01]  /*3c80*/  VIADD R8, R6, 0x140 ;  /* 0x0000014006087836 */ /* 0x000fe20000000000 */
[-C--:B------:R-:W-:Y:S01]  /*3c90*/  ISETP.GE.AND P1, PT, R4, R29.reuse, PT ;  /* 0x0000001d0400720c */ /* 0x080fe20003f26270 */
[----:B------:R-:W-:Y:S01]  /*3ca0*/  VIADD R4, R6, 0x120 ;  /* 0x0000012006047836 */ /* 0x000fe20000000000 */
[----:B------:R0:W-:Y:S04]  /*3cb0*/  @!P3 STG.E desc[UR12][R2.64+0x100], R37 ;  /* 0x000100250200b986 */ /* 0x0001e8000c10190c */
[----:B------:R0:W-:Y:S01]  /*3cc0*/  @!P4 STG.E desc[UR12][R2.64+0x180], R39 ;  /* 0x000180270200c986 */ /* 0x0001e2000c10190c */
[-C--:B------:R-:W-:Y:S01]  /*3cd0*/  ISETP.GE.AND P3, PT, R4, R29.reuse, PT ;  /* 0x0000001d0400720c */ /* 0x080fe20003f66270 */
[----:B------:R-:W-:Y:S01]  /*3ce0*/  VIADD R4, R6, 0x160 ;  /* 0x0000016006047836 */ /* 0x000fe20000000000 */
[-C--:B------:R-:W-:Y:S01]  /*3cf0*/  ISETP.GE.AND P4, PT, R8, R29.reuse, PT ;  /* 0x0000001d0800720c */ /* 0x080fe20003f86270 */
[----:B------:R-:W-:Y:S01]  /*3d00*/  VIADD R8, R6, 0x180 ;  /* 0x0000018006087836 */ /* 0x000fe20000000000 */
[----:B------:R0:W-:Y:S01]  /*3d10*/  @!P2 STG.E desc[UR12][R2.64+0x80], R35 ;  /* 0x000080230200a986 */ /* 0x0001e2000c10190c */
[----:B------:R-:W-:-:S03]  /*3d20*/  ISETP.GE.AND P2, PT, R41, R29, PT ;  /* 0x0000001d2900720c */ /* 0x000fc60003f46270 */
        /* <DEDUP_REMOVED lines=30> */
.L_x_425:
[----:B------:R-:W-:Y:S01]  /*3f10*/  BSSY B1, `(.L_x_452) ;  /* 0x0000006000017945 */ /* 0x000fe20003800000 */
[----:B------:R-:W-:Y:S01]  /*3f20*/  PLOP3.LUT P0, PT, P0, PT, PT, 0x8, 0x80 ;  /* 0x000000000080781c */ /* 0x000fe2000070e170 */
[----:B------:R-:W-:-:S12]  /*3f30*/  IMAD.MOV.U32 R8, RZ, RZ, -0x1 ;  /* 0xffffffffff087424 */ /* 0x000fd800078e00ff */
[----:B------:R-:W-:Y:S05]  /*3f40*/  WARPSYNC.COLLECTIVE R8, `(.L_x_453) ;  /* 0x0000000008087348 */ /* 0x000fea0003c00000 */
[----:B------:R-:W-:Y:S01]  /*3f50*/  VOTE.ANY P0, P0 ;  /* 0x0000000000ff7806 */ /* 0x000fe20000000100 */
[----:B------:R-:W-:-:S12]  /*3f60*/  ENDCOLLECTIVE ;  /* 0x000000000000791b */ /* 0x000fd80003800000 */
.L_x_453:
[----:B------:R-:W-:Y:S05]  /*3f70*/  BSYNC B1 ;  /* 0x0000000000017941 */ /* 0x000fea0003800000 */
.L_x_452:
[----:B------:R-:W-:Y:S05]  /*3f80*/  BRA `(.L_x_454) ;  /* 0xffffffd000087947 */ /* 0x000fea000383ffff */
.L_x_427:
[----:B------:R-:W-:Y:S01]  /*3f90*/  BSSY B1, `(.L_x_455) ;  /* 0x0000006000017945 */ /* 0x000fe20003800000 */
[----:B------:R-:W-:Y:S01]  /*3fa0*/  PLOP3.LUT P0, PT, P0, PT, PT, 0x8, 0x80 ;  /* 0x000000000080781c */ /* 0x000fe2000070e170 */
[----:B------:R-:W-:-:S12]  /*3fb0*/  IMAD.MOV.U32 R8, RZ, RZ, -0x1 ;  /* 0xffffffffff087424 */ /* 0x000fd800078e00ff */
[----:B------:R-:W-:Y:S05]  /*3fc0*/  WARPSYNC.COLLECTIVE R8, `(.L_x_456) ;  /* 0x0000000008087348 */ /* 0x000fea0003c00000 */
[----:B------:R-:W-:Y:S01]  /*3fd0*/  VOTE.ANY P0, P0 ;  /* 0x0000000000ff7806 */ /* 0x000fe20000000100 */
[----:B------:R-:W-:-:S12]  /*3fe0*/  ENDCOLLECTIVE ;  /* 0x000000000000791b */ /* 0x000fd80003800000 */
.L_x_456:
[----:B------:R-:W-:Y:S05]  /*3ff0*/  BSYNC B1 ;  /* 0x0000000000017941 */ /* 0x000fea0003800000 */
.L_x_455:
[----:B------:R-:W-:Y:S05]  /*4000*/  BRA `(.L_x_457) ;  /* 0xffffffd0000c7947 */ /* 0x000fea000383ffff */
.L_x_429:
[----:B------:R-:W0:Y:S01]  /*4010*/  S2R R45, SR_GEMASK ;  /* 0x00000000002d7919 */ /* 0x000e220000003c00 */
[----:B------:R-:W-:Y:S01]  /*4020*/  BSSY B1, `(.L_x_458) ;  /* 0x0000007000017945 */ /* 0x000fe20003800000 */
[----:B------:R-:W-:Y:S01]  /*4030*/  ISETP.NE.AND P0, PT, R14, 0x65, PT ;  /* 0x000000650e00780c */ /* 0x000fe20003f05270 */
[----:B------:R-:W-:Y:S01]  /*4040*/  IMAD.MOV.U32 R8, RZ, RZ, -0x1 ;  /* 0xffffffffff087424 */ /* 0x000fe200078e00ff */
[----:B------:R-:W-:-:S13]  /*4050*/  PLOP3.LUT P2, PT, P2, PT, PT, 0x8, 0x80 ;  /* 0x000000000080781c */ /* 0x000fda000174e170 */
[----:B0-----:R-:W-:Y:S05]  /*4060*/  WARPSYNC.COLLECTIVE R8, `(.L_x_459) ;  /* 0x0000000008087348 */ /* 0x001fea0003c00000 */
[----:B------:R-:W-:Y:S01]  /*4070*/  VOTE.ANY R8, PT, P2 ;  /* 0x0000000000087806 */ /* 0x000fe200010e0100 */
[----:B0-----:R-:W-:Y:S06]  /*4080*/  ENDCOLLECTIVE ;  /* 0x000000000000791b */ /* 0x001fec0003800000 */
.L_x_459:
[----:B------:R-:W-:Y:S05]  /*4090*/  BSYNC B1 ;  /* 0x0000000000017941 */ /* 0x000fea0003800000 */
.L_x_458:
[----:B------:R-:W-:Y:S01]  /*40a0*/  LOP3.LUT R8, R8, 0x80000000, R45, 0xec, !PT ;  /* 0x8000000008087812 */ /* 0x000fe200078eec2d */
[----:B------:R-:W-:Y:S02]  /*40b0*/  IMAD.MOV.U32 R10, RZ, RZ, 0x1 ;  /* 0x00000001ff0a7424 */ /* 0x000fe400078e00ff */
[----:B------:R-:W-:Y:S02]  /*40c0*/  VIADD R33, R44, 0x2 ;  /* 0x000000022c217836 */ /* 0x000fe40000000000 */
[----:B------:R-:W-:Y:S02]  /*40d0*/  VIADD R9, R8, 0xffffffff ;  /* 0xffffffff08097836 */ /* 0x000fe40000000000 */
[C---:B------:R-:W-:Y:S02]  /*40e0*/  VIADD R32, R44.reuse, 0x4 ;  /* 0x000000042c207836 */ /* 0x040fe40000000000 */
[----:B------:R-:W-:Y:S01]  /*40f0*/  VIADD R19, R44, 0x8 ;  /* 0x000000082c137836 */ /* 0x000fe20000000000 */
[----:B------:R-:W-:Y:S01]  /*4100*/  LOP3.LUT R38, R8, R9, RZ, 0xc, !PT ;  /* 0x0000000908267212 */ /* 0x000fe200078e0cff */
[----:B------:R-:W-:-:S02]  /*4110*/  IMAD.MOV.U32 R8, RZ, RZ, -0x1 ;  /* 0xffffffffff087424 */ /* 0x000fc400078e00ff */
[----:B------:R-:W-:-:S03]  /*4120*/  VIADD R34, R44, 0x10 ;  /* 0x000000102c227836 */ /* 0x000fc60000000000 */
[----:B------:R-:W0:Y:S02]  /*4130*/  POPC R38, R38 ;  /* 0x0000002600267309 */ /* 0x000e240000000000 */
[----:B0-----:R-:W-:-:S07]  /*4140*/  IMAD.MOV.U32 R9, RZ, RZ, R38 ;  /* 0x000000ffff097224 */ /* 0x001fce00078e0026 */
[----:B------:R-:W-:Y:S05]  /*4150*/  WARPSYNC.COLLECTIVE R8, `(.L_x_460) ;  /* 0x0000000008087348 */ /* 0x000fea0003c00000 */
[----:B------:R0:W1:Y:S02]  /*4160*/  SHFL.DOWN P2, R16, R15, R10, R9 ;  /* 0x0800000a0f107389 */ /* 0x0000640000040009 */
[----:B01----:R-:W-:Y:S05]  /*4170*/  ENDCOLLECTIVE ;  /* 0x000000000000791b */ /* 0x003fea0003800000 */
.L_x_460:
[----:B------:R-:W-:Y:S01]  /*4180*/  IMAD.MOV.U32 R10, RZ, RZ, 0x2 ;  /* 0x00000002ff0a7424 */ /* 0x000fe200078e00ff */
[----:B------:R-:W-:-:S04]  /*4190*/  ISETP.GE.AND P2, PT, R44, R38, PT ;  /* 0x000000262c00720c */ /* 0x000fc80003f46270 */
[----:B------:R-:W-:-:S05]  /*41a0*/  SEL R16, R16, RZ, !P2 ;  /* 0x000000ff10107207 */ /* 0x000fca0005000000 */
[----:B------:R-:W-:-:S04]  /*41b0*/  IMAD.IADD R17, R16, 0x1, R15 ;  /* 0x0000000110117824 */ /* 0x000fc800078e020f */
[----:B------:R-:W-:-:S07]  /*41c0*/  IMAD.MOV.U32 R15, RZ, RZ, R17 ;  /* 0x000000ffff0f7224 */ /* 0x000fce00078e0011 */
[----:B------:R-:W-:Y:S05]  /*41d0*/  WARPSYNC.COLLECTIVE R8, `(.L_x_461) ;  /* 0x0000000008087348 */ /* 0x000fea0003c00000 */
[----:B------:R0:W1:Y:S02]  /*41e0*/  SHFL.DOWN P2, R16, R15, R10, R9 ;  /* 0x0800000a0f107389 */ /* 0x0000640000040009 */
[----:B01----:R-:W-:Y:S05]  /*41f0*/  ENDCOLLECTIVE ;  /* 0x000000000000791b */ /* 0x003fea0003800000 */
.L_x_461:
[----:B------:R-:W-:Y:S01]  /*4200*/  IMAD.MOV.U32 R10, RZ, RZ, 0x4 ;  /* 0x00000004ff0a7424 */ /* 0x000fe200078e00ff */
[----:B------:R-:W-:-:S04]  /*4210*/  ISETP.GT.AND P2, PT, R33, R38, PT ;  /* 0x000000262100720c */ /* 0x000fc80003f44270 */
[----:B------:R-:W-:-:S05]  /*4220*/  SEL R16, R16, RZ, !P2 ;  /* 0x000000ff10107207 */ /* 0x000fca0005000000 */
[----:B------:R-:W-:-:S04]  /*4230*/  IMAD.IADD R35, R17, 0x1, R16 ;  /* 0x0000000111237824 */ /* 0x000fc800078e0210 */
[----:B------:R-:W-:-:S07]  /*4240*/  IMAD.MOV.U32 R15, RZ, RZ, R35 ;  /* 0x000000ffff0f7224 */ /* 0x000fce00078e0023 */
[----:B------:R-:W-:Y:S05]  /*4250*/  WARPSYNC.COLLECTIVE R8, `(.L_x_462) ;  /* 0x0000000008087348 */ /* 0x000fea0003c00000 */
[----:B------:R0:W1:Y:S02]  /*4260*/  SHFL.DOWN P2, R16, R15, R10, R9 ;  /* 0x0800000a0f107389 */ /* 0x0000640000040009 */
[----:B01----:R-:W-:Y:S05]  /*4270*/  ENDCOLLECTIVE ;  /* 0x000000000000791b */ /* 0x003fea0003800000 */
.L_x_462:
        /* <DEDUP_REMOVED lines=8> */
.L_x_463:
        /* <DEDUP_REMOVED lines=8> */
.L_x_464:
[----:B------:R-:W0:Y:S01]  /*4380*/  LDC.64 R8, c[0x0][0x390] ;  /* 0x0000e400ff087b82 */ /* 0x000e220000000a00 */
[----:B------:R-:W-:-:S04]  /*4390*/  ISETP.GT.AND P2, PT, R34, R38, PT ;  /* 0x000000262200720c */ /* 0x000fc80003f44270 */
[----:B------:R-:W-:-:S05]  /*43a0*/  SEL R16, R16, RZ, !P2 ;  /* 0x000000ff10107207 */ /* 0x000fca0005000000 */
[----:B------:R-:W-:Y:S01]  /*43b0*/  IMAD.IADD R36, R17, 0x1, R16 ;  /* 0x0000000111247824 */ /* 0x000fe200078e0210 */
[----:B0-----:R-:W-:Y:S01]  /*43c0*/  IADD3 R35, P2, PT, R8, 0x100, RZ ;  /* 0x0000010008237810 */ /* 0x001fe20007f5e0ff */
[----:B------:R-:W-:-:S04]  /*43d0*/  IMAD.MOV.U32 R8, RZ, RZ, -0x1 ;  /* 0xffffffffff087424 */ /* 0x000fc800078e00ff */
[----:B------:R-:W-:-:S08]  /*43e0*/  IMAD.X R37, RZ, RZ, R9, P2 ;  /* 0x000000ffff257224 */ /* 0x000fd000010e0609 */
[----:B------:R-:W-:Y:S05]  /*43f0*/  WARPSYNC.COLLECTIVE R8, `(.L_x_465) ;  /* 0x0000000008087348 */ /* 0x000fea0003c00000 */
[----:B------:R-:W-:Y:S01]  /*4400*/  VOTE.ALL P0, P0 ;  /* 0x0000000000ff7806 */ /* 0x000fe20000000000 */
[----:B------:R-:W-:-:S12]  /*4410*/  ENDCOLLECTIVE ;  /* 0x000000000000791b */ /* 0x000fd80003800000 */
.L_x_465:
[----:B------:R-:W-:Y:S05]  /*4420*/  BRA `(.L_x_466) ;  /* 0xffffffcc00a07947 */ /* 0x000fea000383ffff */
.L_x_431:
[----:B------:R-:W-:Y:S01]  /*4430*/  BSSY B1, `(.L_x_467) ;  /* 0x0000006000017945 */ /* 0x000fe20003800000 */
[----:B------:R-:W-:Y:S01]  /*4440*/  PLOP3.LUT P0, PT, P0, PT, PT, 0x8, 0x80 ;  /* 0x000000000080781c */ /* 0x000fe2000070e170 */
[----:B------:R-:W-:-:S12]  /*4450*/  IMAD.MOV.U32 R8, RZ, RZ, -0x1 ;  /* 0xffffffffff087424 */ /* 0x000fd800078e00ff */
[----:B------:R-:W-:Y:S05]  /*4460*/  WARPSYNC.COLLECTIVE R8, `(.L_x_468) ;  /* 0x0000000008087348 */ /* 0x000fea0003c00000 */
[----:B------:R-:W-:Y:S01]  /*4470*/  VOTE.ANY P0, P0 ;  /* 0x0000000000ff7806 */ /* 0x000fe20000000100 */
[----:B------:R-:W-:-:S12]  /*4480*/  ENDCOLLECTIVE ;  /* 0x000000000000791b */ /* 0x000fd80003800000 */
.L_x_468:
[----:B------:R-:W-:Y:S05]  /*4490*/  BSYNC B1 ;  /* 0x0000000000017941 */ /* 0x000fea0003800000 */
.L_x_467:
[----:B------:R-:W-:Y:S05]  /*44a0*/  BRA `(.L_x_469) ;  /* 0xffffffcc00b07947 */ /* 0x000fea000383ffff */
.L_x_433:
[----:B------:R-:W-:Y:S01]  /*44b0*/  BSSY B1, `(.L_x_470) ;  /* 0x0000006000017945 */ /* 0x000fe20003800000 */
[----:B------:R-:W-:Y:S01]  /*44c0*/  PLOP3.LUT P0, PT, P0, PT, PT, 0x8, 0x80 ;  /* 0x000000000080781c */ /* 0x000fe2000070e170 */
[----:B------:R-:W-:-:S12]  /*44d0*/  IMAD.MOV.U32 R8, RZ, RZ, -0x1 ;  /* 0xffffffffff087424 */ /* 0x000fd800078e00ff */
[----:B------:R-:W-:Y:S05]  /*44e0*/  WARPSYNC.COLLECTIVE R8, `(.L_x_471) ;  /* 0x0000000008087348 */ /* 0x000fea0003c00000 */
[----:B------:R-:W-:Y:S01]  /*44f0*/  VOTE.ANY P0, P0 ;  /* 0x0000000000ff7806 */ /* 0x000fe20000000100 */
[----:B------:R-:W-:-:S12]  /*4500*/  ENDCOLLECTIVE ;  /* 0x000000000000791b */ /* 0x000fd80003800000 */
.L_x_471:
[----:B------:R-:W-:Y:S05]  /*4510*/  BSYNC B1 ;  /* 0x0000000000017941 */ /* 0x000fea0003800000 */
.L_x_470:
[----:B------:R-:W-:Y:S05]  /*4520*/  BRA `(.L_x_472) ;  /* 0xffffffcc00b47947 */ /* 0x000fea000383ffff */
.L_x_435:
[----:B------:R-:W-:Y:S01]  /*4530*/  BSSY B1, `(.L_x_473) ;  /* 0x0000006000017945 */ /* 0x000fe20003800000 */
[----:B------:R-:W-:Y:S01]  /*4540*/  PLOP3.LUT P2, PT, P0, PT, PT, 0x8, 0x80 ;  /* 0x000000000080781c */ /* 0x000fe2000074e170 */
[----:B------:R-:W-:-:S12]  /*4550*/  IMAD.MOV.U32 R8, RZ, RZ, -0x1 ;  /* 0xffffffffff087424 */ /* 0x000fd800078e00ff */
[----:B------:R-:W-:Y:S05]  /*4560*/  WARPSYNC.COLLECTIVE R8, `(.L_x_474) ;  /* 0x0000000008087348 */ /* 0x000fea0003c00000 */
[----:B------:R-:W-:Y:S01]  /*4570*/  VOTE.ANY R8, PT, P2 ;  /* 0x0000000000087806 */ /* 0x000fe200010e0100 */
[----:B------:R-:W-:Y:S06]  /*4580*/  ENDCOLLECTIVE ;  /* 0x000000000000791b */ /* 0x000fec0003800000 */
.L_x_474:
[----:B------:R-:W-:Y:S05]  /*4590*/  BSYNC B1 ;  /* 0x0000000000017941 */ /* 0x000fea0003800000 */
.L_x_473:
[----:B------:R-:W-:Y:S01]  /*45a0*/  LOP3.LUT R8, R8, 0x80000000, R45, 0xec, !PT ;  /* 0x8000000008087812 */ /* 0x000fe200078eec2d */
[----:B------:R-:W-:Y:S02]  /*45b0*/  IMAD.MOV.U32 R10, RZ, RZ, 0x1 ;  /* 0x00000001ff0a7424 */ /* 0x000fe400078e00ff */
[----:B------:R-:W-:Y:S02]  /*45c0*/  VIADD R18, R18, 0xffffffe0 ;  /* 0xffffffe012127836 */ /* 0x000fe40000000000 */
[----:B------:R-:W-:-:S05]  /*45d0*/  VIADD R9, R8, 0xffffffff ;  /* 0xffffffff08097836 */ /* 0x000fca0000000000 */
[----:B------:R-:W-:Y:S01]  /*45e0*/  LOP3.LUT R17, R8, R9, RZ, 0xc, !PT ;  /* 0x0000000908117212 */ /* 0x000fe200078e0cff */
[----:B------:R-:W-:-:S03]  /*45f0*/  IMAD.MOV.U32 R8, RZ, RZ, -0x1 ;  /* 0xffffffffff087424 */ /* 0x000fc600078e00ff */
[----:B------:R0:W1:Y:S04]  /*4600*/  POPC R9, R17 ;  /* 0x0000001100097309 */ /* 0x0000680000000000 */
[----:B01----:R-:W-:Y:S05]  /*4610*/  WARPSYNC.COLLECTIVE R8, `(.L_x_475) ;  /* 0x0000000008087348 */ /* 0x003fea0003c00000 */
[----:B-1----:R1:W2:Y:S02]  /*4620*/  SHFL.DOWN P2, R16, R15, R10, R9 ;  /* 0x0800000a0f107389 */ /* 0x0022a40000040009 */
[----:B012---:R-:W-:Y:S05]  /*4630*/  ENDCOLLECTIVE ;  /* 0x000000000000791b */ /* 0x007fea0003800000 */
.L_x_475:
[----:B------:R-:W-:Y:S01]  /*4640*/  ISETP.GE.AND P0, PT, R44, R9, PT ;  /* 0x000000092c00720c */ /* 0x000fe20003f06270 */
[----:B------:R-:W-:-:S03]  /*4650*/  IMAD.MOV.U32 R10, RZ, RZ, 0x2 ;  /* 0x00000002ff0a7424 */ /* 0x000fc600078e00ff */
[----:B------:R-:W-:Y:S02]  /*4660*/  SEL R16, R16, RZ, !P0 ;  /* 0x000000ff10107207 */ /* 0x000fe40004000000 */
[----:B------:R-:W-:-:S03]  /*4670*/  ISETP.GT.AND P0, PT, R33, R9, PT ;  /* 0x000000092100720c */ /* 0x000fc60003f04270 */
[----:B------:R-:W-:-:S10]  /*4680*/  IMAD.IADD R15, R16, 0x1, R15 ;  /* 0x00000001100f7824 */ /* 0x000fd400078e020f */
[----:B------:R-:W-:Y:S05]  /*4690*/  WARPSYNC.COLLECTIVE R8, `(.L_x_476) ;  /* 0x0000000008087348 */ /* 0x000fea0003c00000 */
[----:B------:R0:W1:Y:S02]  /*46a0*/  SHFL.DOWN P2, R16, R15, R10, R9 ;  /* 0x0800000a0f107389 */ /* 0x0000640000040009 */
[----:B01----:R-:W-:Y:S05]  /*46b0*/  ENDCOLLECTIVE ;  /* 0x000000000000791b */ /* 0x003fea0003800000 */
.L_x_476:
[----:B------:R-:W-:Y:S01]  /*46c0*/  IMAD.MOV.U32 R10, RZ, RZ, 0x4 ;  /* 0x00000004ff0a7424 */ /* 0x000fe200078e00ff */
[----:B------:R-:W-:Y:S02]  /*46d0*/  SEL R16, R16, RZ, !P0 ;  /* 0x000000ff10107207 */ /* 0x000fe40004000000 */
[----:B------:R-:W-:-:S03]  /*46e0*/  ISETP.GT.AND P0, PT, R32, R9, PT ;  /* 0x000000092000720c */ /* 0x000fc60003f04270 */
[----:B------:R-:W-:-:S10]  /*46f0*/  IMAD.IADD R15, R15, 0x1, R16 ;  /* 0x000000010f0f7824 */ /* 0x000fd400078e0210 */
[----:B------:R-:W-:Y:S05]  /*4700*/  WARPSYNC.COLLECTIVE R8, `(.L_x_477) ;  /* 0x0000000008087348 */ /* 0x000fea0003c00000 */
[----:B------:R0:W1:Y:S02]  /*4710*/  SHFL.DOWN P2, R16, R15, R10, R9 ;  /* 0x0800000a0f107389 */ /* 0x0000640000040009 */
[----:B01----:R-:W-:Y:S05]  /*4720*/  ENDCOLLECTIVE ;  /* 0x000000000000791b */ /* 0x003fea0003800000 */
.L_x_477:
[----:B------:R-:W-:Y:S01]  /*4730*/  IMAD.MOV.U32 R10, RZ, RZ, 0x8 ;  /* 0x00000008ff0a7424 */ /* 0x000fe200078e00ff */
[----:B------:R-:W-:Y:S02]  /*4740*/  SEL R16, R16, RZ, !P0 ;  /* 0x000000ff10107207 */ /* 0x000fe40004000000 */
[----:B------:R-:W-:-:S03]  /*4750*/  ISETP.GT.AND P0, PT, R19, R9, PT ;  /* 0x000000091300720c */ /* 0x000fc60003f04270 */
[----:B------:R-:W-:-:S10]  /*4760*/  IMAD.IADD R15, R15, 0x1, R16 ;  /* 0x000000010f0f7824 */ /* 0x000fd400078e0210 */
[----:B------:R-:W-:Y:S05]  /*4770*/  WARPSYNC.COLLECTIVE R8, `(.L_x_478) ;  /* 0x0000000008087348 */ /* 0x000fea0003c00000 */
[----:B------:R0:W1:Y:S02]  /*4780*/  SHFL.DOWN P2, R16, R15, R10, R9 ;  /* 0x0800000a0f107389 */ /* 0x0000640000040009 */
[----:B01----:R-:W-:Y:S05]  /*4790*/  ENDCOLLECTIVE ;  /* 0x000000000000791b */ /* 0x003fea0003800000 */
.L_x_478:
[----:B------:R-:W-:Y:S01]  /*47a0*/  IMAD.MOV.U32 R10, RZ, RZ, 0x10 ;  /* 0x00000010ff0a7424 */ /* 0x000fe200078e00ff */
[----:B------:R-:W-:Y:S02]  /*47b0*/  SEL R16, R16, RZ, !P0 ;  /* 0x000000ff10107207 */ /* 0x000fe40004000000 */
[----:B------:R-:W-:-:S03]  /*47c0*/  ISETP.GT.AND P0, PT, R34, R9, PT ;  /* 0x000000092200720c */ /* 0x000fc60003f04270 */
[----:B------:R-:W-:-:S10]  /*47d0*/  IMAD.IADD R15, R15, 0x1, R16 ;  /* 0x000000010f0f7824 */ /* 0x000fd400078e0210 */
[----:B------:R-:W-:Y:S05]  /*47e0*/  WARPSYNC.COLLECTIVE R8, `(.L_x_479) ;  /* 0x0000000008087348 */ /* 0x000fea0003c00000 */
[----:B------:R0:W1:Y:S02]  /*47f0*/  SHFL.DOWN P2, R16, R15, R10, R9 ;  /* 0x0800000a0f107389 */ /* 0x0000640000040009 */
[----:B01----:R-:W-:Y:S05]  /*4800*/  ENDCOLLECTIVE ;  /* 0x000000000000791b */ /* 0x003fea0003800000 */
.L_x_479:
[----:B------:R-:W-:Y:S02]  /*4810*/  SEL R16, R16, RZ, !P0 ;  /* 0x000000ff10107207 */ /* 0x000fe40004000000 */
[----:B------:R-:W-:Y:S02]  /*4820*/  ISETP.NE.AND P0, PT, R14, 0x65, PT ;  /* 0x000000650e00780c */ /* 0x000fe40003f05270 */
[----:B------:R-:W-:-:S11]  /*4830*/  IADD3 R36, PT, PT, R15, R16, R36 ;  /* 0x000000100f247210 */ /* 0x000fd60007ffe024 */
[----:B------:R-:W-:Y:S05]  /*4840*/  WARPSYNC.COLLECTIVE R8, `(.L_x_480) ;  /* 0x0000000008087348 */ /* 0x000fea0003c00000 */
[----:B------:R-:W-:Y:S01]  /*4850*/  VOTE.ALL P0, P0 ;  /* 0x0000000000ff7806 */ /* 0x000fe20000000000 */
[----:B------:R-:W-:-:S12]  /*4860*/  ENDCOLLECTIVE ;  /* 0x000000000000791b */ /* 0x000fd80003800000 */
.L_x_480:
[----:B------:R-:W-:Y:S05]  /*4870*/  BRA `(.L_x_481) ;  /* 0xffffffcc00607947 */ /* 0x000fea000383ffff */
.L_x_440:
[----:B------:R-:W-:Y:S01]  /*4880*/  BSSY B0, `(.L_x_482) ;  /* 0x0000006000007945 */ /* 0x000fe20003800000 */
[----:B------:R-:W-:Y:S01]  /*4890*/  PLOP3.LUT P0, PT, P0, PT, PT, 0x8, 0x80 ;  /* 0x000000000080781c */ /* 0x000fe2000070e170 */
[----:B------:R-:W-:-:S12]  /*48a0*/  IMAD.MOV.U32 R8, RZ, RZ, -0x1 ;  /* 0xffffffffff087424 */ /* 0x000fd800078e00ff */
[----:B------:R-:W-:Y:S05]  /*48b0*/  WARPSYNC.COLLECTIVE R8, `(.L_x_483) ;  /* 0x0000000008087348 */ /* 0x000fea0003c00000 */
[----:B------:R-:W-:Y:S01]  /*48c0*/  VOTE.ANY P0, P0 ;  /* 0x0000000000ff7806 */ /* 0x000fe20000000100 */
[----:B------:R-:W-:-:S12]  /*48d0*/  ENDCOLLECTIVE ;  /* 0x000000000000791b */ /* 0x000fd80003800000 */
.L_x_483:
[----:B------:R-:W-:Y:S05]  /*48e0*/  BSYNC B0 ;  /* 0x0000000000007941 */ /* 0x000fea0003800000 */
.L_x_482:
[----:B------:R-:W-:Y:S05]  /*48f0*/  BRA `(.L_x_484) ;  /* 0xffffffe400787947 */ /* 0x000fea000383ffff */
.L_x_442:
[----:B------:R-:W-:Y:S01]  /*4900*/  BSSY B0, `(.L_x_485) ;  /* 0x0000006000007945 */ /* 0x000fe20003800000 */
[----:B------:R-:W-:Y:S01]  /*4910*/  PLOP3.LUT P0, PT, P0, PT, PT, 0x8, 0x80 ;  /* 0x000000000080781c */ /* 0x000fe2000070e170 */
[----:B------:R-:W-:-:S12]  /*4920*/  IMAD.MOV.U32 R8, RZ, RZ, -0x1 ;  /* 0xffffffffff087424 */ /* 0x000fd800078e00ff */
[----:B------:R-:W-:Y:S05]  /*4930*/  WARPSYNC.COLLECTIVE R8, `(.L_x_486) ;  /* 0x0000000008087348 */ /* 0x000fea0003c00000 */
[----:B------:R-:W-:Y:S01]  /*4940*/  VOTE.ANY P0, P0 ;  /* 0x0000000000ff7806 */ /* 0x000fe20000000100 */
[----:B------:R-:W-:-:S12]  /*4950*/  ENDCOLLECTIVE ;  /* 0x000000000000791b */ /* 0x000fd80003800000 */
.L_x_486:
[----:B------:R-:W-:Y:S05]  /*4960*/  BSYNC B0 ;  /* 0x0000000000007941 */ /* 0x000fea0003800000 */
.L_x_485:
[----:B------:R-:W-:Y:S05]  /*4970*/  BRA `(.L_x_487) ;  /* 0xffffffe4007c7947 */ /* 0x000fea000383ffff */
.L_x_444:
        /* <DEDUP_REMOVED lines=8> */
.L_x_489:
[----:B------:R-:W-:Y:S05]  /*4a00*/  BSYNC B0 ;  /* 0x0000000000007941 */ /* 0x000fea0003800000 */
.L_x_488:
[----:B------:R-:W-:Y:S01]  /*4a10*/  LOP3.LUT R8, R8, 0x80000000, R42, 0xec, !PT ;  /* 0x8000000008087812 */ /* 0x000fe200078eec2a */
[----:B------:R-:W-:Y:S02]  /*4a20*/  IMAD.MOV.U32 R10, RZ, RZ, 0x1 ;  /* 0x00000001ff0a7424 */ /* 0x000fe400078e00ff */
[----:B------:R-:W-:Y:S02]  /*4a30*/  VIADD R19, R35, 0x2 ;  /* 0x0000000223137836 */ /* 0x000fe40000000000 */
[----:B------:R-:W-:-:S05]  /*4a40*/  VIADD R9, R8, 0xffffffff ;  /* 0xffffffff08097836 */ /* 0x000fca0000000000 */
[----:B------:R-:W-:Y:S01]  /*4a50*/  LOP3.LUT R38, R8, R9, RZ, 0xc, !PT ;  /* 0x0000000908267212 */ /* 0x000fe200078e0cff */
[----:B------:R-:W-:-:S05]  /*4a60*/  IMAD.MOV.U32 R8, RZ, RZ, -0x1 ;  /* 0xffffffffff087424 */ /* 0x000fca00078e00ff */
[----:B------:R-:W0:Y:S02]  /*4a70*/  POPC R38, R38 ;  /* 0x0000002600267309 */ /* 0x000e240000000000 */
[----:B0-----:R-:W-:Y:S01]  /*4a80*/  IMAD.MOV.U32 R9, RZ, RZ, R38 ;  /* 0x000000ffff097224 */ /* 0x001fe200078e0026 */
[----:B------:R-:W-:-:S13]  /*4a90*/  ISETP.GT.AND P3, PT, R19, R38, PT ;  /* 0x000000261300720c */ /* 0x000fda0003f64270 */
[----:B------:R-:W-:Y:S05]  /*4aa0*/  WARPSYNC.COLLECTIVE R8, `(.L_x_490) ;  /* 0x0000000008087348 */ /* 0x000fea0003c00000 */
[----:B------:R0:W1:Y:S02]  /*4ab0*/  SHFL.DOWN P2, R16, R15, R10, R9 ;  /* 0x0800000a0f107389 */ /* 0x0000640000040009 */
[----:B01----:R-:W-:Y:S05]  /*4ac0*/  ENDCOLLECTIVE ;  /* 0x000000000000791b */ /* 0x003fea0003800000 */
.L_x_490:
        /* <DEDUP_REMOVED lines=8> */
.L_x_491:
[----:B------:R-:W-:Y:S01]  /*4b50*/  IMAD.MOV.U32 R10, RZ, RZ, 0x4 ;  /* 0x00000004ff0a7424 */ /* 0x000fe200078e00ff */
[----:B------:R-:W-:-:S05]  /*4b60*/  SEL R16, R16, RZ, !P3 ;  /* 0x000000ff10107207 */ /* 0x000fca0005800000 */
[----:B------:R-:W-:Y:S02]  /*4b70*/  IMAD.IADD R19, R17, 0x1, R16 ;  /* 0x0000000111137824 */ /* 0x000fe400078e0210 */
[----:B------:R-:W-:Y:S02]  /*4b80*/  VIADD R17, R35, 0x4 ;  /* 0x0000000423117836 */ /* 0x000fe40000000000 */
[----:B------:R-:W-:-:S03]  /*4b90*/  IMAD.MOV.U32 R15, RZ, RZ, R19 ;  /* 0x000000ffff0f7224 */ /* 0x000fc600078e0013 */
[----:B------:R-:W-:Y:S01]  /*4ba0*/  ISETP.GT.AND P3, PT, R17, R38, PT ;  /* 0x000000261100720c */ /* 0x000fe20003f64270 */
[----:B------:R-:W-:-:S12]  /*4bb0*/  VIADD R17, R35, 0x8 ;  /* 0x0000000823117836 */ /* 0x000fd80000000000 */
[----:B------:R-:W-:Y:S05]  /*4bc0*/  WARPSYNC.COLLECTIVE R8, `(.L_x_492) ;  /* 0x0000000008087348 */ /* 0x000fea0003c00000 */
[----:B------:R0:W1:Y:S02]  /*4bd0*/  SHFL.DOWN P2, R16, R15, R10, R9 ;  /* 0x0800000a0f107389 */ /* 0x0000640000040009 */
[----:B01----:R-:W-:Y:S05]  /*4be0*/  ENDCOLLECTIVE ;  /* 0x000000000000791b */ /* 0x003fea0003800000 */
.L_x_492:
[----:B------:R-:W-:Y:S01]  /*4bf0*/  IMAD.MOV.U32 R10, RZ, RZ, 0x8 ;  /* 0x00000008ff0a7424 */ /* 0x000fe200078e00ff */
[----:B------:R-:W-:Y:S02]  /*4c00*/  SEL R16, R16, RZ, !P3 ;  /* 0x000000ff10107207 */ /* 0x000fe40005800000 */
[----:B------:R-:W-:-:S03]  /*4c10*/  ISETP.GT.AND P3, PT, R17, R38, PT ;  /* 0x000000261100720c */ /* 0x000fc60003f64270 */
[----:B------:R-:W-:Y:S02]  /*4c20*/  IMAD.IADD R37, R19, 0x1, R16 ;  /* 0x0000000113257824 */ /* 0x000fe400078e0210 */
[----:B------:R-:W-:Y:S02]  /*4c30*/  VIADD R19, R35, 0x10 ;  /* 0x0000001023137836 */ /* 0x000fe40000000000 */
[----:B------:R-:W-:-:S07]  /*4c40*/  IMAD.MOV.U32 R15, RZ, RZ, R37 ;  /* 0x000000ffff0f7224 */ /* 0x000fce00078e0025 */
[----:B------:R-:W-:Y:S05]  /*4c50*/  WARPSYNC.COLLECTIVE R8, `(.L_x_493) ;  /* 0x0000000008087348 */ /* 0x000fea0003c00000 */
[----:B------:R0:W1:Y:S02]  /*4c60*/  SHFL.DOWN P2, R16, R15, R10, R9 ;  /* 0x0800000a0f107389 */ /* 0x0000640000040009 */
[----:B01----:R-:W-:Y:S05]  /*4c70*/  ENDCOLLECTIVE ;  /* 0x000000000000791b */ /* 0x003fea0003800000 */
.L_x_493:
[----:B------:R-:W-:Y:S01]  /*4c80*/  IMAD.MOV.U32 R10, RZ, RZ, 0x10 ;  /* 0x00000010ff0a7424 */ /* 0x000fe200078e00ff */
[----:B------:R-:W-:-:S05]  /*4c90*/  SEL R16, R16, RZ, !P3 ;  /* 0x000000ff10107207 */ /* 0x000fca0005800000 */
[----:B------:R-:W-:-:S04]  /*4ca0*/  IMAD.IADD R17, R37, 0x1, R16 ;  /* 0x0000000125117824 */ /* 0x000fc800078e0210 */
[----:B------:R-:W-:-:S07]  /*4cb0*/  IMAD.MOV.U32 R15, RZ, RZ, R17 ;  /* 0x000000ffff0f7224 */ /* 0x000fce00078e0011 */
[----:B------:R-:W-:Y:S05]  /*4cc0*/  WARPSYNC.COLLECTIVE R8, `(.L_x_494) ;  /* 0x0000000008087348 */ /* 0x000fea0003c00000 */
[----:B------:R0:W1:Y:S02]  /*4cd0*/  SHFL.DOWN P2, R16, R15, R10, R9 ;  /* 0x0800000a0f107389 */ /* 0x0000640000040009 */
[----:B01----:R-:W-:Y:S05]  /*4ce0*/  ENDCOLLECTIVE ;  /* 0x000000000000791b */ /* 0x003fea0003800000 */
.L_x_494:
        /* <DEDUP_REMOVED lines=10> */
.L_x_495:
[----:B------:R-:W-:Y:S05]  /*4d90*/  BRA `(.L_x_496) ;  /* 0xffffffe400107947 */ /* 0x000fea000383ffff */
.L_x_446:
[----:B------:R-:W-:Y:S01]  /*4da0*/  BSSY B0, `(.L_x_497) ;  /* 0x0000006000007945 */ /* 0x000fe20003800000 */
[----:B------:R-:W-:Y:S01]  /*4db0*/  PLOP3.LUT P0, PT, P0, PT, PT, 0x8, 0x80 ;  /* 0x000000000080781c */ /* 0x000fe2000070e170 */
[----:B------:R-:W-:-:S12]  /*4dc0*/  IMAD.MOV.U32 R8, RZ, RZ, -0x1 ;  /* 0xffffffffff087424 */ /* 0x000fd800078e00ff */
[----:B------:R-:W-:Y:S05]  /*4dd0*/  WARPSYNC.COLLECTIVE R8, `(.L_x_498) ;  /* 0x0000000008087348 */ /* 0x000fea0003c00000 */
[----:B------:R-:W-:Y:S01]  /*4de0*/  VOTE.ANY P0, P0 ;  /* 0x0000000000ff7806 */ /* 0x000fe20000000100 */
[----:B------:R-:W-:-:S12]  /*4df0*/  ENDCOLLECTIVE ;  /* 0x000000000000791b */ /* 0x000fd80003800000 */
.L_x_498:
[----:B------:R-:W-:Y:S05]  /*4e00*/  BSYNC B0 ;  /* 0x0000000000007941 */ /* 0x000fea0003800000 */
.L_x_497:
[----:B------:R-:W-:Y:S05]  /*4e10*/  BRA `(.L_x_499) ;  /* 0xffffffe400207947 */ /* 0x000fea000383ffff */
.L_x_448:
[----:B------:R-:W-:Y:S01]  /*4e20*/  BSSY B0, `(.L_x_500) ;  /* 0x0000006000007945 */ /* 0x000fe20003800000 */
[----:B------:R-:W-:Y:S01]  /*4e30*/  PLOP3.LUT P0, PT, P0, PT, PT, 0x8, 0x80 ;  /* 0x000000000080781c */ /* 0x000fe2000070e170 */
[----:B------:R-:W-:-:S12]  /*4e40*/  IMAD.MOV.U32 R8, RZ, RZ, -0x1 ;  /* 0xffffffffff087424 */ /* 0x000fd800078e00ff */
[----:B------:R-:W-:Y:S05]  /*4e50*/  WARPSYNC.COLLECTIVE R8, `(.L_x_501) ;  /* 0x0000000008087348 */ /* 0x000fea0003c00000 */
[----:B------:R-:W-:Y:S01]  /*4e60*/  VOTE.ANY P0, P0 ;  /* 0x0000000000ff7806 */ /* 0x000fe20000000100 */
[----:B------:R-:W-:-:S12]  /*4e70*/  ENDCOLLECTIVE ;  /* 0x000000000000791b */ /* 0x000fd80003800000 */
.L_x_501:
[----:B------:R-:W-:Y:S05]  /*4e80*/  BSYNC B0 ;  /* 0x0000000000007941 */ /* 0x000fea0003800000 */
.L_x_500:
[----:B------:R-:W-:Y:S05]  /*4e90*/  BRA `(.L_x_502) ;  /* 0xffffffe400247947 */ /* 0x000fea000383ffff */
.L_x_450:
[----:B------:R-:W-:Y:S01]  /*4ea0*/  BSSY B0, `(.L_x_503) ;  /* 0x0000006000007945 */ /* 0x000fe20003800000 */
[----:B------:R-:W-:Y:S01]  /*4eb0*/  PLOP3.LUT P2, PT, P0, PT, PT, 0x8, 0x80 ;  /* 0x000000000080781c */ /* 0x000fe2000074e170 */
[----:B------:R-:W-:-:S12]  /*4ec0*/  IMAD.MOV.U32 R8, RZ, RZ, -0x1 ;  /* 0xffffffffff087424 */ /* 0x000fd800078e00ff */
[----:B------:R-:W-:Y:S05]  /*4ed0*/  WARPSYNC.COLLECTIVE R8, `(.L_x_504) ;  /* 0x0000000008087348 */ /* 0x000fea0003c00000 */
[----:B------:R-:W-:Y:S01]  /*4ee0*/  VOTE.ANY R8, PT, P2 ;  /* 0x0000000000087806 */ /* 0x000fe200010e0100 */
[----:B------:R-:W-:Y:S06]  /*4ef0*/  ENDCOLLECTIVE ;  /* 0x000000000000791b */ /* 0x000fec0003800000 */
.L_x_504:
[----:B------:R-:W-:Y:S05]  /*4f00*/  BSYNC B0 ;  /* 0x0000000000007941 */ /* 0x000fea0003800000 */
.L_x_503:
        /* <DEDUP_REMOVED lines=10> */
.L_x_505:
[----:B------:R-:W-:Y:S01]  /*4fb0*/  ISETP.GE.AND P0, PT, R35, R9, PT ;  /* 0x000000092300720c */ /* 0x000fe20003f06270 */
[----:B------:R-:W-:-:S03]  /*4fc0*/  IMAD.MOV.U32 R10, RZ, RZ, 0x2 ;  /* 0x00000002ff0a7424 */ /* 0x000fc600078e00ff */
[----:B------:R-:W-:-:S05]  /*4fd0*/  SEL R16, R16, RZ, !P0 ;  /* 0x000000ff10107207 */ /* 0x000fca0004000000 */
[----:B------:R-:W-:Y:S02]  /*4fe0*/  IMAD.IADD R44, R16, 0x1, R15 ;  /* 0x00000001102c7824 */ /* 0x000fe400078e020f */
[----:B------:R-:W-:Y:S02]  /*4ff0*/  VIADD R16, R35, 0x2 ;  /* 0x0000000223107836 */ /* 0x000fe40000000000 */
[----:B------:R-:W-:-:S03]  /*5000*/  IMAD.MOV.U32 R15, RZ, RZ, R44 ;  /* 0x000000ffff0f7224 */ /* 0x000fc600078e002c */
[----:B------:R-:W-:-:S13]  /*5010*/  ISETP.GT.AND P0, PT, R16, R9, PT ;  /* 0x000000091000720c */ /* 0x000fda0003f04270 */
[----:B------:R-:W-:Y:S05]  /*5020*/  WARPSYNC.COLLECTIVE R8, `(.L_x_506) ;  /* 0x0000000008087348 */ /* 0x000fea0003c00000 */
[----:B------:R0:W1:Y:S02]  /*5030*/  SHFL.DOWN P2, R16, R15, R10, R9 ;  /* 0x0800000a0f107389 */ /* 0x0000640000040009 */
[----:B01----:R-:W-:Y:S05]  /*5040*/  ENDCOLLECTIVE ;  /* 0x000000000000791b */ /* 0x003fea0003800000 */
.L_x_506:
[----:B------:R-:W-:Y:S01]  /*5050*/  IMAD.MOV.U32 R10, RZ, RZ, 0x4 ;  /* 0x00000004ff0a7424 */ /* 0x000fe200078e00ff */
[----:B------:R-:W-:Y:S01]  /*5060*/  SEL R17, R16, RZ, !P0 ;  /* 0x000000ff10117207 */ /* 0x000fe20004000000 */
[----:B------:R-:W-:-:S04]  /*5070*/  VIADD R16, R35, 0x4 ;  /* 0x0000000423107836 */ /* 0x000fc80000000000 */
[----:B------:R-:W-:Y:S01]  /*5080*/  IMAD.IADD R17, R44, 0x1, R17 ;  /* 0x000000012c117824 */ /* 0x000fe200078e0211 */
[----:B------:R-:W-:-:S03]  /*5090*/  ISETP.GT.AND P0, PT, R16, R9, PT ;  /* 0x000000091000720c */ /* 0x000fc60003f04270 */
[----:B------:R-:W-:-:S10]  /*50a0*/  IMAD.MOV.U32 R15, RZ, RZ, R17 ;  /* 0x000000ffff0f7224 */ /* 0x000fd400078e0011 */
[----:B------:R-:W-:Y:S05]  /*50b0*/  WARPSYNC.COLLECTIVE R8, `(.L_x_507) ;  /* 0x0000000008087348 */ /* 0x000fea0003c00000 */
[----:B------:R0:W1:Y:S02]  /*50c0*/  SHFL.DOWN P2, R16, R15, R10, R9 ;  /* 0x0800000a0f107389 */ /* 0x0000640000040009 */
[----:B01----:R-:W-:Y:S05]  /*50d0*/  ENDCOLLECTIVE ;  /* 0x000000000000791b */ /* 0x003fea0003800000 */
.L_x_507:
[----:B------:R-:W-:Y:S01]  /*50e0*/  IMAD.MOV.U32 R10, RZ, RZ, 0x8 ;  /* 0x00000008ff0a7424 */ /* 0x000fe200078e00ff */
[----:B------:R-:W-:-:S05]  /*50f0*/  SEL R16, R16, RZ, !P0 ;  /* 0x000000ff10107207 */ /* 0x000fca0004000000 */
[----:B------:R-:W-:Y:S02]  /*5100*/  IMAD.IADD R45, R17, 0x1, R16 ;  /* 0x00000001112d7824 */ /* 0x000fe400078e0210 */
[C---:B------:R-:W-:Y:S02]  /*5110*/  VIADD R16, R35.reuse, 0x8 ;  /* 0x0000000823107836 */ /* 0x040fe40000000000 */
[----:B------:R-:W-:Y:S02]  /*5120*/  IMAD.MOV.U32 R15, RZ, RZ, R45 ;  /* 0x000000ffff0f7224 */ /* 0x000fe400078e002d */
[----:B------:R-:W-:Y:S01]  /*5130*/  VIADD R17, R35, 0x10 ;  /* 0x0000001023117836 */ /* 0x000fe20000000000 */
[----:B------:R-:W-:-:S13]  /*5140*/  ISETP.GT.AND P0, PT, R16, R9, PT ;  /* 0x000000091000720c */ /* 0x000fda0003f04270 */
[----:B------:R-:W-:Y:S05]  /*5150*/  WARPSYNC.COLLECTIVE R8, `(.L_x_508) ;  /* 0x0000000008087348 */ /* 0x000fea0003c00000 */
[----:B------:R0:W1:Y:S02]  /*5160*/  SHFL.DOWN P2, R16, R15, R10, R9 ;  /* 0x0800000a0f107389 */ /* 0x0000640000040009 */
[----:B01----:R-:W-:Y:S05]  /*5170*/  ENDCOLLECTIVE ;  /* 0x000000000000791b */ /* 0x003fea0003800000 */
.L_x_508:
[----:B------:R-:W-:Y:S01]  /*5180*/  IMAD.MOV.U32 R10, RZ, RZ, 0x10 ;  /* 0x00000010ff0a7424 */ /* 0x000fe200078e00ff */
[----:B------:R-:W-:Y:S02]  /*5190*/  SEL R16, R16, RZ, !P0 ;  /* 0x000000ff10107207 */ /* 0x000fe40004000000 */
[----:B------:R-:W-:-:S03]  /*51a0*/  ISETP.GT.AND P0, PT, R17, R9, PT ;  /* 0x000000091100720c */ /* 0x000fc60003f04270 */
[----:B------:R-:W-:-:S04]  /*51b0*/  IMAD.IADD R44, R45, 0x1, R16 ;  /* 0x000000012d2c7824 */ /* 0x000fc800078e0210 */
[----:B------:R-:W-:-:S07]  /*51c0*/  IMAD.MOV.U32 R15, RZ, RZ, R44 ;  /* 0x000000ffff0f7224 */ /* 0x000fce00078e002c */
[----:B------:R-:W-:Y:S05]  /*51d0*/  WARPSYNC.COLLECTIVE R8, `(.L_x_509) ;  /* 0x0000000008087348 */ /* 0x000fea0003c00000 */
[----:B------:R0:W1:Y:S02]  /*51e0*/  SHFL.DOWN P2, R16, R15, R10, R9 ;  /* 0x0800000a0f107389 */ /* 0x0000640000040009 */
[----:B01----:R-:W-:Y:S05]  /*51f0*/  ENDCOLLECTIVE ;  /* 0x000000000000791b */ /* 0x003fea0003800000 */
.L_x_509:
[----:B------:R-:W-:Y:S02]  /*5200*/  SEL R16, R16, RZ, !P0 ;  /* 0x000000ff10107207 */ /* 0x000fe40004000000 */
[----:B------:R-:W-:Y:S02]  /*5210*/  ISETP.NE.AND P0, PT, R14, 0x65, PT ;  /* 0x000000650e00780c */ /* 0x000fe40003f05270 */
[----:B------:R-:W-:-:S11]  /*5220*/  IADD3 R19, PT, PT, R44, R16, R19 ;  /* 0x000000102c137210 */ /* 0x000fd60007ffe013 */
[----:B------:R-:W-:Y:S05]  /*5230*/  WARPSYNC.COLLECTIVE R8, `(.L_x_510) ;  /* 0x0000000008087348 */ /* 0x000fea0003c00000 */
[----:B------:R-:W-:Y:S01]  /*5240*/  VOTE.ALL P0, P0 ;  /* 0x0000000000ff7806 */ /* 0x000fe20000000000 */
[----:B------:R-:W-:-:S12]  /*5250*/  ENDCOLLECTIVE ;  /* 0x000000000000791b */ /* 0x000fd80003800000 */
.L_x_510:
[----:B------:R-:W-:Y:S05]  /*5260*/  BRA `(.L_x_511) ;  /* 0xffffffe000c07947 */ /* 0x000fea000383ffff */
.L_x_512:
        /* <DEDUP_REMOVED lines=9> */
.L_x_756:


//--------------------- .text._ZN3cub18CUB_300001_SM_10006detail4scan16DeviceScanKernelINS2_10policy_hubIiiijN4cuda3std3__44plusIvEEE10Policy1000EN6thrust24THRUST_300001_SM_1000_NS10device_ptrIiEESF_NS0_13ScanTileStateIiLb1EEES9_NS0_8NullTypeEjiLb0ESI_EEvT0_T1_T2_iT3_T4_T5_ --------------------------
	.section	.text._ZN3cub18CUB_300001_SM_10006detail4scan16DeviceScanKernelINS2_10policy_hubIiiijN4cuda3std3__44plusIvEEE10Policy1000EN6thrust24THRUST_300001_SM_1000_NS10device_ptrIiEESF_NS0_13ScanTileStateIiLb1EEES9_NS0_8NullTypeEjiLb0ESI_EEvT0_T1_T2_iT3_T4_T5_,"ax",@progbits
	.align	128
        .global         _ZN3cub18CUB_300001_SM_10006detail4scan16DeviceScanKernelINS2_10policy_hubIiiijN4cuda3std3__44plusIvEEE10Policy1000EN6thrust24THRUST_300001_SM_1000_NS10device_ptrIiEESF_NS0_13ScanTileStateIiLb1EEES9_NS0_8NullTypeEjiLb0ESI_EEvT0_T1_T2_iT3_T4_T5_
        .type           _ZN3cub18CUB_300001_SM_10006detail4scan16DeviceScanKernelINS2_10policy_hubIiiijN4cuda3std3__44plusIvEEE10Policy1000EN6thrust24THRUST_300001_SM_1000_NS10device_ptrIiEESF_NS0_13ScanTileStateIiLb1EEES9_NS0_8NullTypeEjiLb0ESI_EEvT0_T1_T2_iT3_T4_T5_,@function
        .size           _ZN3cub18CUB_300001_SM_10006detail4scan16DeviceScanKernelINS2_10policy_hubIiiijN4cuda3std3__44plusIvEEE10Policy1000EN6thrust24THRUST_300001_SM_1000_NS10device_ptrIiEESF_NS0_13ScanTileStateIiLb1EEES9_NS0_8NullTypeEjiLb0ESI_EEvT0_T1_T2_iT3_T4_T5_,(.L_x_757 - _ZN3cub18CUB_300001_SM_10006detail4scan16DeviceScanKernelINS2_10policy_hubIiiijN4cuda3std3__44plusIvEEE10Policy1000EN6thrust24THRUST_300001_SM_1000_NS10device_ptrIiEESF_NS0_13ScanTileStateIiLb1EEES9_NS0_8NullTypeEjiLb0ESI_EEvT0_T1_T2_iT3_T4_T5_)
        .other          _ZN3cub18CUB_300001_SM_10006detail4scan16DeviceScanKernelINS2_10policy_hubIiiijN4cuda3std3__44plusIvEEE10Policy1000EN6thrust24THRUST_300001_SM_1000_NS10device_ptrIiEESF_NS0_13ScanTileStateIiLb1EEES9_NS0_8NullTypeEjiLb0ESI_EEvT0_T1_T2_iT3_T4_T5_,@"STO_CUDA_ENTRY STV_DEFAULT"
_ZN3cub18CUB_300001_SM_10006detail4scan16DeviceScanKernelINS2_10policy_hubIiiijN4cuda3std3__44plusIvEEE10Policy1000EN6thrust24THRUST_300001_SM_1000_NS10device_ptrIiEESF_NS0_13ScanTileStateIiLb1EEES9_NS0_8NullTypeEjiLb0ESI_EEvT0_T1_T2_iT3_T4_T5_:
.text._ZN3cub18CUB_300001_SM_10006detail4scan16DeviceScanKernelINS2_10policy_hubIiiijN4cuda3std3__44plusIvEEE10Policy1000EN6thrust24THRUST_300001_SM_1000_NS10device_ptrIiEESF_NS0_13ScanTileStateIiLb1EEES9_NS0_8NullTypeEjiLb0ESI_EEvT0_T1_T2_iT3_T4_T5_:
[----:B------:R-:W-:Y:S08]  /*0000*/  LDC R1, c[0x0][0x37c] ;  /* 0x0000df00ff017b82 */ /* 0x000ff00000000800 */
[----:B------:R-:W0:Y:S01]  /*0010*/  S2UR UR4, SR_CTAID.X ;  /* 0x00000000000479c3 */ /* 0x000e220000002500 */
[----:B------:R-:W1:Y:S01]  /*0020*/  LDCU UR5, c[0x0][0x3a0] ;  /* 0x00007400ff0577ac */ /* 0x000e620008000800 */
[----:B------:R-:W2:Y:S06]  /*0030*/  LDCU.64 UR8, c[0x0][0x358] ;  /* 0x00006b00ff0877ac */ /* 0x000eac0008000a00 */
[----:B------:R-:W0:Y:S02]  /*0040*/  LDC R42, c[0x0][0x398] ;  /* 0x0000e600ff2a7b82 */ /* 0x000e240000000800 */
[----:B0-----:R-:W-:-:S04]  /*0050*/  VIADD R42, R42, UR4 ;  /* 0x000000042a2a7c36 */ /* 0x001fc80008000000 */
[----:B------:R-:W-:-:S05]  /*0060*/  IMAD R3, R42, 0x2100, RZ ;  /* 0x000021002a037824 */ /* 0x000fca00078e02ff */
[----:B-1----:R-:W-:-:S04]  /*0070*/  IADD3 R0, PT, PT, -R3, UR5, RZ ;  /* 0x0000000503007c10 */ /* 0x002fc8000fffe1ff */
[----:B------:R-:W-:-:S13]  /*0080*/  ISETP.GE.U32.AND P0, PT, R0, 0x2101, PT ;  /* 0x000021010000780c */ /* 0x000fda0003f06070 */
[----:B--2---:R-:W-:Y:S05]  /*0090*/  @!P0 BRA `(.L_x_513) ;  /* 0x0000001c00a88947 */ /* 0x004fea0003800000 */
[----:B------:R-:W0:Y:S01]  /*00a0*/  S2R R16, SR_TID.X ;  /* 0x0000000000107919 */ /* 0x000e220000002100 */
[----:B------:R-:W1:Y:S01]  /*00b0*/  LDCU.64 UR4, c[0x0][0x380] ;  /* 0x00007000ff0477ac */ /* 0x000e620008000a00 */
[C---:B0-----:R-:W-:Y:S02]  /*00c0*/  LOP3.LUT R0, R16.reuse, 0x1f, RZ, 0xc0, !PT ;  /* 0x0000001f10007812 */ /* 0x041fe400078ec0ff */
[----:B------:R-:W-:-:S05]  /*00d0*/  LOP3.LUT R5, R16, 0x3e0, RZ, 0xc0, !PT ;  /* 0x000003e010057812 */ /* 0x000fca00078ec0ff */
[----:B------:R-:W-:-:S05]  /*00e0*/  IMAD R0, R5, 0x16, R0 ;  /* 0x0000001605007824 */ /* 0x000fca00078e0200 */
[----:B------:R-:W-:-:S05]  /*00f0*/  IADD3 R0, P0, PT, R3, R0, RZ ;  /* 0x0000000003007210 */ /* 0x000fca0007f1e0ff */
[----:B------:R-:W-:Y:S02]  /*0100*/  IMAD.X R3, RZ, RZ, RZ, P0 ;  /* 0x000000ffff037224 */ /* 0x000fe400000e06ff */
        /* <DEDUP_REMOVED lines=30> */
[----:B------:R-:W-:Y:S01]  /*02f0*/  ISETP.NE.AND P0, PT, R42, RZ, PT ;  /* 0x000000ff2a00720c */ /* 0x000fe20003f05270 */
        /* <DEDUP_REMOVED lines=28> */
[----:B------:R0:W1:Y:S04]  /*04c0*/  LDS.64 R36, [R27] ;  /* 0x000000001b247984 */ /* 0x0000680000000a00 */
[----:B------:R0:W2:Y:S04]  /*04d0*/  LDS.64 R34, [R27+0x8] ;  /* 0x000008001b227984 */ /* 0x0000a80000000a00 */
[----:B------:R0:W3:Y:S04]  /*04e0*/  LDS.64 R32, [R27+0x10] ;  /* 0x000010001b207984 */ /* 0x0000e80000000a00 */
[----:B------:R0:W4:Y:S04]  /*04f0*/  LDS.64 R18, [R27+0x18] ;  /* 0x000018001b127984 */ /* 0x0001280000000a00 */
[----:B------:R0:W0:Y:S04]  /*0500*/  LDS.64 R14, [R27+0x20] ;  /* 0x000020001b0e7984 */ /* 0x0000280000000a00 */
[----:B------:R0:W0:Y:S04]  /*0510*/  LDS.64 R12, [R27+0x28] ;  /* 0x000028001b0c7984 */ /* 0x0000280000000a00 */
[----:B------:R0:W0:Y:S04]  /*0520*/  LDS.64 R10, [R27+0x30] ;  /* 0x000030001b0a7984 */ /* 0x0000280000000a00 */
[----:B------:R0:W0:Y:S04]  /*0530*/  LDS.64 R8, [R27+0x38] ;  /* 0x000038001b087984 */ /* 0x0000280000000a00 */
[----:B------:R0:W0:Y:S04]  /*0540*/  LDS.64 R6, [R27+0x40] ;  /* 0x000040001b067984 */ /* 0x0000280000000a00 */
[----:B------:R0:W0:Y:S04]  /*0550*/  LDS.64 R4, [R27+0x48] ;  /* 0x000048001b047984 */ /* 0x0000280000000a00 */
[----:B------:R0:W0:Y:S01]  /*0560*/  LDS.64 R2, [R27+0x50] ;  /* 0x000050001b027984 */ /* 0x0000220000000a00 */
[----:B------:R-:W-:Y:S06]  /*0570*/  BAR.SYNC.DEFER_BLOCKING 0x0 ;  /* 0x0000000000007b1d */ /* 0x000fec0000010000 */
[----:B-1----:R-:W-:Y:S05]  /*0580*/  @P0 BRA `(.L_x_515) ;  /* 0x00000004001c0947 */ /* 0x002fea0003800000 */
[----:B0-2---:R-:W-:Y:S02]  /*0590*/  IADD3 R17, PT, PT, R34, R37, R36 ;  /* 0x0000002522117210 */ /* 0x005fe40007ffe024 */
[C---:B------:R-:W-:Y:S02]  /*05a0*/  ISETP.NE.AND P1, PT, R39.reuse, 0x1f, PT ;  /* 0x0000001f2700780c */ /* 0x040fe40003f25270 */
[----:B---3--:R-:W-:Y:S02]  /*05b0*/  IADD3 R17, PT, PT, R32, R35, R17 ;  /* 0x0000002320117210 */ /* 0x008fe40007ffe011 */
[----:B------:R-:W-:Y:S02]  /*05c0*/  ISETP.GE.U32.AND P2, PT, R16, 0x20, PT ;  /* 0x000000201000780c */ /* 0x000fe40003f46070 */
[----:B----4-:R-:W-:Y:S02]  /*05d0*/  IADD3 R17, PT, PT, R18, R33, R17 ;  /* 0x0000002112117210 */ /* 0x010fe40007ffe011 */
[----:B------:R-:W-:-:S02]  /*05e0*/  ISETP.NE.AND P3, PT, R39, RZ, PT ;  /* 0x000000ff2700720c */ /* 0x000fc40003f65270 */
[----:B------:R-:W-:-:S03]  /*05f0*/  IADD3 R17, PT, PT, R14, R19, R17 ;  /* 0x000000130e117210 */ /* 0x000fc60007ffe011 */
[----:B------:R-:W-:Y:S02]  /*0600*/  @!P1 LEA R43, R40, UR4, 0x2 ;  /* 0x00000004282b9c11 */ /* 0x000fe4000f8e10ff */
[----:B------:R-:W-:-:S04]  /*0610*/  IADD3 R17, PT, PT, R12, R15, R17 ;  /* 0x0000000f0c117210 */ /* 0x000fc80007ffe011 */
[----:B------:R-:W-:-:S04]  /*0620*/  IADD3 R17, PT, PT, R10, R13, R17 ;  /* 0x0000000d0a117210 */ /* 0x000fc80007ffe011 */
[----:B------:R-:W-:-:S04]  /*0630*/  IADD3 R17, PT, PT, R8, R11, R17 ;  /* 0x0000000b08117210 */ /* 0x000fc80007ffe011 */
[----:B------:R-:W-:-:S04]  /*0640*/  IADD3 R17, PT, PT, R6, R9, R17 ;  /* 0x0000000906117210 */ /* 0x000fc80007ffe011 */
[----:B------:R-:W-:-:S04]  /*0650*/  IADD3 R17, PT, PT, R4, R7, R17 ;  /* 0x0000000704117210 */ /* 0x000fc80007ffe011 */
[----:B------:R-:W-:-:S05]  /*0660*/  IADD3 R20, PT, PT, R2, R5, R17 ;  /* 0x0000000502147210 */ /* 0x000fca0007ffe011 */
        /* <DEDUP_REMOVED lines=11> */
[----:B------:R-:W-:-:S04]  /*0720*/  ISETP.NE.AND P0, PT, R40, 0x2, PT ;  /* 0x000000022800780c */ /* 0x000fc80003f05270 */
        /* <DEDUP_REMOVED lines=8> */
[----:B------:R-:W-:Y:S01]  /*07b0*/  SEL R20, R21, R20, !P0 ;  /* 0x0000001415147207 */ /* 0x000fe20004000000 */
[----:B------:R-:W-:Y:S01]  /*07c0*/  IMAD.IADD R21, R42, 0x1, -R17 ;  /* 0x000000012a157824 */ /* 0x000fe200078e0a11 */
[----:B------:R-:W-:Y:S01]  /*07d0*/  ISETP.NE.AND P0, PT, R40, 0x3, PT ;  /* 0x000000032800780c */ /* 0x000fe20003f05270 */
[----:B------:R-:W-:-:S03]  /*07e0*/  IMAD.IADD R23, R23, 0x1, R22 ;  /* 0x0000000117177824 */ /* 0x000fc600078e0216 */
[----:B------:R-:W-:Y:S01]  /*07f0*/  SEL R20, R22, R20, !P0 ;  /* 0x0000001416147207 */ /* 0x000fe20004000000 */
[----:B-1----:R-:W-:Y:S01]  /*0800*/  IMAD.IADD R24, R23, 0x1, R24 ;  /* 0x0000000117187824 */ /* 0x002fe200078e0218 */
[C---:B------:R-:W-:Y:S02]  /*0810*/  ISETP.NE.AND P0, PT, R40.reuse, 0x4, PT ;  /* 0x000000042800780c */ /* 0x040fe40003f05270 */
[----:B------:R-:W-:Y:S01]  /*0820*/  SEL R17, R21, RZ, P3 ;  /* 0x000000ff15117207 */ /* 0x000fe20001800000 */
        /* <DEDUP_REMOVED lines=18> */
[----:B------:R-:W-:Y:S02]  /*0950*/  ISETP.NE.AND P1, PT, R40, 0xb, PT ;  /* 0x0000000b2800780c */ /* 0x000fe40003f25270 */
[----:B------:R-:W-:Y:S02]  /*0960*/  SEL R20, R29, R20, !P0 ;  /* 0x000000141d147207 */ /* 0x000fe40004000000 */
[----:B------:R-:W-:-:S02]  /*0970*/  ISETP.NE.AND P0, PT, R16, RZ, PT ;  /* 0x000000ff1000720c */ /* 0x000fc40003f05270 */
[----:B------:R-:W-:-:S05]  /*0980*/  SEL R20, R30, R20, !P1 ;  /* 0x000000141e147207 */ /* 0x000fca0004800000 */
[----:B------:R-:W-:-:S06]  /*0990*/  @P2 IMAD.IADD R21, R20, 0x1, R17 ;  /* 0x0000000114152824 */ /* 0x000fcc00078e0211 */
[----:B------:R-:W-:Y:S05]  /*09a0*/  @P0 BRA `(.L_x_516) ;  /* 0x0000000c00f00947 */ /* 0x000fea0003800000 */
[----:B------:R-:W0:Y:S01]  /*09b0*/  LDC.64 R16, c[0x0][0x390] ;  /* 0x0000e400ff107b82 */ /* 0x000e220000000a00 */
[----:B------:R-:W-:Y:S02]  /*09c0*/  IMAD.MOV.U32 R30, RZ, RZ, 0x65 ;  /* 0x00000065ff1e7424 */ /* 0x000fe400078e00ff */
[----:B------:R-:W-:-:S03]  /*09d0*/  IMAD.MOV.U32 R21, RZ, RZ, RZ ;  /* 0x000000ffff157224 */ /* 0x000fc600078e00ff */
[----:B0-----:R0:W-:Y:S01]  /*09e0*/  ST.E.64.STRONG.GPU desc[UR8][R16.64+0x100], R30 ;  /* 0x0001001e10007985 */ /* 0x0011e2000c10fb08 */
[----:B------:R-:W-:Y:S05]  /*09f0*/  BRA `(.L_x_516) ;  /* 0x0000000c00dc7947 */ /* 0x000fea0003800000 */
.L_x_515:
[----:B0-2---:R-:W-:Y:S02]  /*0a00*/  IADD3 R17, PT, PT, R34, R37, R36 ;  /* 0x0000002522117210 */ /* 0x005fe40007ffe024 */
[C---:B------:R-:W-:Y:S02]  /*0a10*/  ISETP.NE.AND P1, PT, R39.reuse, 0x1f, PT ;  /* 0x0000001f2700780c */ /* 0x040fe40003f25270 */
[----:B---3--:R-:W-:Y:S02]  /*0a20*/  IADD3 R17, PT, PT, R32, R35, R17 ;  /* 0x0000002320117210 */ /* 0x008fe40007ffe011 */
[----:B------:R-:W-:Y:S02]  /*0a30*/  ISETP.NE.AND P2, PT, R39, RZ, PT ;  /* 0x000000ff2700720c */ /* 0x000fe40003f45270 */
[----:B----4-:R-:W-:-:S04]  /*0a40*/  IADD3 R17, PT, PT, R18, R33, R17 ;  /* 0x0000002112117210 */ /* 0x010fc80007ffe011 */
        /* <DEDUP_REMOVED lines=56> */
[----:B------:R-:W-:-:S02]  /*0dd0*/  ISETP.GT.U32.AND P0, PT, R16, 0x1f, PT ;  /* 0x0000001f1000780c */ /* 0x000fc40003f04070 */
[----:B------:R-:W-:Y:S02]  /*0de0*/  SEL R20, R30, R20, !P1 ;  /* 0x000000141e147207 */ /* 0x000fe40004800000 */
[----:B------:R-:W-:-:S03]  /*0df0*/  ISETP.GE.U32.AND P1, PT, R16, 0x20, PT ;  /* 0x000000201000780c */ /* 0x000fc60003f26070 */
[----:B------:R-:W-:-:S05]  /*0e00*/  IMAD.IADD R20, R20, 0x1, R21 ;  /* 0x0000000114147824 */ /* 0x000fca00078e0215 */
[----:B------:R-:W-:Y:S01]  /*0e10*/  SEL R23, R17, R20, !P1 ;  /* 0x0000001411177207 */ /* 0x000fe20004800000 */
[----:B------:R-:W-:Y:S06]  /*0e20*/  @P0 BRA `(.L_x_517) ;  /* 0x0000000800a80947 */ /* 0x000fec0003800000 */
[----:B------:R-:W0:Y:S01]  /*0e30*/  LDC.64 R20, c[0x0][0x390] ;  /* 0x0000e400ff147b82 */ /* 0x000e220000000a00 */
[----:B------:R-:W-:Y:S02]  /*0e40*/  ISETP.NE.AND P1, PT, R16, RZ, PT ;  /* 0x000000ff1000720c */ /* 0x000fe40003f25270 */
[----:B------:R-:W-:-:S05]  /*0e50*/  LOP3.LUT R17, RZ, R16, RZ, 0x33, !PT ;  /* 0x00000010ff117212 */ /* 0x000fca00078e33ff */
[----:B------:R-:W-:-:S06]  /*0e60*/  IMAD.IADD R24, R42, 0x1, R17 ;  /* 0x000000012a187824 */ /* 0x000fcc00078e0211 */
        /* <DEDUP_REMOVED lines=11> */
.L_x_547:
[----:B------:R-:W-:Y:S05]  /*0f20*/  @!P0 BRA `(.L_x_519) ;  /* 0x0000000000748947 */ /* 0x000fea0003800000 */
[----:B------:R-:W-:-:S07]  /*0f30*/  IMAD.MOV.U32 R22, RZ, RZ, 0x3b8 ;  /* 0x000003b8ff167424 */ /* 0x000fce00078e00ff */
.L_x_521:
[----:B------:R-:W-:Y:S02]  /*0f40*/  VIADD R25, R22, 0x1 ;  /* 0x0000000116197836 */ /* 0x000fe40000000000 */
[----:B------:R-:W-:Y:S02]  /*0f50*/  IMAD R42, R42, 0x41a7, RZ ;  /* 0x000041a72a2a7824 */ /* 0x000fe400078e02ff */
[----:B------:R-:W0:Y:S01]  /*0f60*/  I2F.U32.RP R28, R25 ;  /* 0x00000019001c7306 */ /* 0x000e220000209000 */
[----:B------:R-:W-:Y:S01]  /*0f70*/  IMAD.MOV R29, RZ, RZ, -R25 ;  /* 0x000000ffff1d7224 */ /* 0x000fe200078e0a19 */
[----:B------:R-:W-:Y:S02]  /*0f80*/  ISETP.NE.U32.AND P2, PT, R25, RZ, PT ;  /* 0x000000ff1900720c */ /* 0x000fe40003f45070 */
[----:B------:R-:W-:-:S04]  /*0f90*/  LOP3.LUT R42, R42, 0x7fffffff, RZ, 0xc0, !PT ;  /* 0x7fffffff2a2a7812 */ /* 0x000fc800078ec0ff */
[----:B0-----:R-:W0:Y:S02]  /*0fa0*/  MUFU.RCP R28, R28 ;  /* 0x0000001c001c7308 */ /* 0x001e240000001000 */
[----:B0-----:R-:W-:-:S06]  /*0fb0*/  VIADD R20, R28, 0xffffffe ;  /* 0x0ffffffe1c147836 */ /* 0x001fcc0000000000 */
[----:B------:R0:W1:Y:S02]  /*0fc0*/  F2I.FTZ.U32.TRUNC.NTZ R21, R20 ;  /* 0x0000001400157305 */ /* 0x000064000021f000 */
[----:B0-----:R-:W-:Y:S02]  /*0fd0*/  IMAD.MOV.U32 R20, RZ, RZ, RZ ;  /* 0x000000ffff147224 */ /* 0x001fe400078e00ff */
[----:B-1----:R-:W-:-:S04]  /*0fe0*/  IMAD R29, R29, R21, RZ ;  /* 0x000000151d1d7224 */ /* 0x002fc800078e02ff */
[----:B------:R-:W-:-:S06]  /*0ff0*/  IMAD.HI.U32 R21, R21, R29, R20 ;  /* 0x0000001d15157227 */ /* 0x000fcc00078e0014 */
[----:B------:R-:W-:-:S04]  /*1000*/  IMAD.HI.U32 R21, R21, R42, RZ ;  /* 0x0000002a15157227 */ /* 0x000fc800078e00ff */
[----:B------:R-:W-:-:S04]  /*1010*/  IMAD.MOV R21, RZ, RZ, -R21 ;  /* 0x000000ffff157224 */ /* 0x000fc800078e0a15 */
[----:B------:R-:W-:-:S05]  /*1020*/  IMAD R28, R25, R21, R42 ;  /* 0x00000015191c7224 */ /* 0x000fca00078e022a */
[----:B------:R-:W-:-:S13]  /*1030*/  ISETP.GE.U32.AND P0, PT, R28, R25, PT ;  /* 0x000000191c00720c */ /* 0x000fda0003f06070 */
[----:B------:R-:W-:-:S05]  /*1040*/  @P0 IMAD.IADD R28, R28, 0x1, -R25 ;  /* 0x000000011c1c0824 */ /* 0x000fca00078e0a19 */
[----:B------:R-:W-:-:S13]  /*1050*/  ISETP.GE.U32.AND P0, PT, R28, R25, PT ;  /* 0x000000191c00720c */ /* 0x000fda0003f06070 */
[----:B------:R-:W-:Y:S01]  /*1060*/  @P0 IMAD.IADD R28, R28, 0x1, -R25 ;  /* 0x000000011c1c0824 */ /* 0x000fe200078e0a19 */
[----:B------:R-:W-:-:S04]  /*1070*/  @!P2 LOP3.LUT R28, RZ, R25, RZ, 0x33, !PT ;  /* 0x00000019ff1ca212 */ /* 0x000fc800078e33ff */
[----:B------:R-:W-:Y:S05]  /*1080*/  NANOSLEEP R28 ;  /* 0x0000001c0000735d */ /* 0x000fea0003800000 */
[----:B------:R-:W2:Y:S01]  /*1090*/  LD.E.64.STRONG.GPU R28, desc[UR8][R16.64+0x100] ;  /* 0x00010008101c7980 */ /* 0x000ea2000c10fb00 */
[----:B------:R-:W-:Y:S01]  /*10a0*/  UMOV UR5, 0xffffffff ;  /* 0xffffffff00057882 */ /* 0x000fe20000000000 */
[----:B------:R-:W-:Y:S02]  /*10b0*/  SHF.R.U32.HI R22, RZ, 0x1, R22 ;  /* 0x00000001ff167819 */ /* 0x000fe40000011616 */
[----:B--2---:R-:W-:Y:S01]  /*10c0*/  ISETP.NE.AND P0, PT, R28, 0x63, PT ;  /* 0x000000631c00780c */ /* 0x004fe20003f05270 */
[----:B------:R-:W-:-:S12]  /*10d0*/  BRA.DIV UR5, `(.L_x_520) ;  /* 0x00000036051c7947 */ /* 0x000fd8000b800000 */
[----:B------:R-:W-:-:S13]  /*10e0*/  VOTE.ANY P0, !P0 ;  /* 0x0000000000ff7806 */ /* 0x000fda0004000100 */
.L_x_550:
[----:B------:R-:W-:Y:S05]  /*10f0*/  @P0 BRA `(.L_x_521) ;  /* 0xfffffffc00900947 */ /* 0x000fea000383ffff */
.L_x_519:
[----:B------:R-:W-:Y:S01]  /*1100*/  UMOV UR5, 0xffffffff ;  /* 0xffffffff00057882 */ /* 0x000fe20000000000 */
[----:B------:R-:W-:Y:S02]  /*1110*/  ISETP.NE.AND P0, PT, R28, 0x65, PT ;  /* 0x000000651c00780c */ /* 0x000fe40003f05270 */
[----:B------:R-:W-:Y:S11]  /*1120*/  BRA.DIV UR5, `(.L_x_522) ;  /* 0x0000003605287947 */ /* 0x000ff6000b800000 */
[----:B------:R-:W0:Y:S01]  /*1130*/  S2R R25, SR_GEMASK ;  /* 0x0000000000197919 */ /* 0x000e220000003c00 */
[----:B------:R-:W-:Y:S01]  /*1140*/  VOTE.ANY R21, PT, !P0 ;  /* 0x0000000000157806 */ /* 0x000fe200040e0100 */
        /* <DEDUP_REMOVED lines=10> */
[----:B0-----:R-:W-:Y:S02]  /*11f0*/  IADD3 R44, P3, PT, R16, 0x100, RZ ;  /* 0x00000100102c7810 */ /* 0x001fe40007f7e0ff */
[----:B-1----:R-:W-:Y:S02]  /*1200*/  SEL R22, R22, RZ, !P0 ;  /* 0x000000ff16167207 */ /* 0x002fe40004000000 */
[----:B------:R-:W-:-:S03]  /*1210*/  ISETP.GT.AND P0, PT, R41, R48, PT ;  /* 0x000000302900720c */ /* 0x000fc60003f04270 */
[----:B------:R-:W-:-:S05]  /*1220*/  IMAD.IADD R43, R22, 0x1, R29 ;  /* 0x00000001162b7824 */ /* 0x000fca00078e021d */
[----:B------:R-:W0:Y:S02]  /*1230*/  SHFL.DOWN PT, R22, R43, 0x2, R48 ;  /* 0x084000002b167989 */ /* 0x000e2400000e0030 */
[----:B0-----:R-:W-:Y:S02]  /*1240*/  SEL R22, R22, RZ, !P0 ;  /* 0x000000ff16167207 */ /* 0x001fe40004000000 */
[----:B------:R-:W-:-:S03]  /*1250*/  ISETP.GT.AND P0, PT, R40, R48, PT ;  /* 0x000000302800720c */ /* 0x000fc60003f04270 */
[----:B------:R-:W-:Y:S02]  /*1260*/  IMAD.IADD R45, R43, 0x1, R22 ;  /* 0x000000012b2d7824 */ /* 0x000fe400078e0216 */
[----:B------:R-:W-:-:S03]  /*1270*/  VIADD R43, R39, 0x10 ;  /* 0x00000010272b7836 */ /* 0x000fc60000000000 */
[----:B------:R-:W0:Y:S02]  /*1280*/  SHFL.DOWN PT, R22, R45, 0x4, R48 ;  /* 0x088000002d167989 */ /* 0x000e2400000e0030 */
[-C--:B------:R-:W-:Y:S02]  /*1290*/  ISETP.GT.AND P2, PT, R43, R48.reuse, PT ;  /* 0x000000302b00720c */ /* 0x080fe40003f44270 */
[----:B0-----:R-:W-:Y:S02]  /*12a0*/  SEL R22, R22, RZ, !P0 ;  /* 0x000000ff16167207 */ /* 0x001fe40004000000 */
[----:B------:R-:W-:-:S03]  /*12b0*/  ISETP.GT.AND P0, PT, R30, R48, PT ;  /* 0x000000301e00720c */ /* 0x000fc60003f04270 */
[----:B------:R-:W-:Y:S02]  /*12c0*/  IMAD.IADD R29, R45, 0x1, R22 ;  /* 0x000000012d1d7824 */ /* 0x000fe400078e0216 */
[----:B------:R-:W-:-:S03]  /*12d0*/  IMAD.X R45, RZ, RZ, R17, P3 ;  /* 0x000000ffff2d7224 */ /* 0x000fc600018e0611 */
[----:B------:R-:W0:Y:S02]  /*12e0*/  SHFL.DOWN PT, R22, R29, 0x8, R48 ;  /* 0x090000001d167989 */ /* 0x000e2400000e0030 */
[----:B0-----:R-:W-:Y:S02]  /*12f0*/  SEL R22, R22, RZ, !P0 ;  /* 0x000000ff16167207 */ /* 0x001fe40004000000 */
[----:B------:R-:W-:-:S03]  /*1300*/  ISETP.NE.AND P0, PT, R28, 0x65, PT ;  /* 0x000000651c00780c */ /* 0x000fc60003f05270 */
[----:B------:R-:W-:-:S05]  /*1310*/  IMAD.IADD R47, R29, 0x1, R22 ;  /* 0x000000011d2f7824 */ /* 0x000fca00078e0216 */
[----:B------:R-:W0:Y:S05]  /*1320*/  SHFL.DOWN PT, R22, R47, 0x10, R48 ;  /* 0x0a0000002f167989 */ /* 0x000e2a00000e0030 */
[----:B------:R-:W-:Y:S02]  /*1330*/  VOTE.ALL P0, P0 ;  /* 0x0000000000ff7806 */ /* 0x000fe40000000000 */
[----:B0-----:R-:W-:-:S05]  /*1340*/  SEL R22, R22, RZ, !P2 ;  /* 0x000000ff16167207 */ /* 0x001fca0005000000 */
[----:B------:R-:W-:-:S07]  /*1350*/  IMAD.IADD R46, R47, 0x1, R22 ;  /* 0x000000012f2e7824 */ /* 0x000fce00078e0216 */
.L_x_559:
[----:B------:R-:W-:Y:S05]  /*1360*/  @!P0 BRA `(.L_x_523) ;  /* 0x00000004001c8947 */ /* 0x000fea0003800000 */
[----:B------:R-:W-:-:S07]  /*1370*/  IMAD.MOV.U32 R47, RZ, RZ, 0x3b8 ;  /* 0x000003b8ff2f7424 */ /* 0x000fce00078e00ff */
.L_x_529:
        /* <DEDUP_REMOVED lines=8> */
.L_x_562:
[----:B------:R-:W-:Y:S05]  /*1400*/  @!P0 BRA `(.L_x_525) ;  /* 0x0000000000748947 */ /* 0x000fea0003800000 */
[----:B------:R-:W-:-:S07]  /*1410*/  IMAD.MOV.U32 R22, RZ, RZ, R47 ;  /* 0x000000ffff167224 */ /* 0x000fce00078e002f */
.L_x_527:
        /* <DEDUP_REMOVED lines=27> */
.L_x_565:
[----:B------:R-:W-:Y:S05]  /*15d0*/  @P0 BRA `(.L_x_527) ;  /* 0xfffffffc00900947 */ /* 0x000fea000383ffff */
.L_x_525:
[----:B------:R-:W-:Y:S01]  /*15e0*/  UMOV UR5, 0xffffffff ;  /* 0xffffffff00057882 */ /* 0x000fe20000000000 */
[----:B------:R-:W-:Y:S02]  /*15f0*/  ISETP.NE.AND P0, PT, R28, 0x65, PT ;  /* 0x000000651c00780c */ /* 0x000fe40003f05270 */
[----:B------:R-:W-:Y:S11]  /*1600*/  BRA.DIV UR5, `(.L_x_528) ;  /* 0x0000003605387947 */ /* 0x000ff6000b800000 */
[----:B------:R-:W-:Y:S01]  /*1610*/  VOTE.ANY R21, PT, !P0 ;  /* 0x0000000000157806 */ /* 0x000fe200040e0100 */
[----:B------:R-:W-:-:S03]  /*1620*/  VIADD R24, R24, 0xffffffe0 ;  /* 0xffffffe018187836 */ /* 0x000fc60000000000 */
[----:B------:R-:W-:-:S05]  /*1630*/  LOP3.LUT R21, R21, 0x80000000, R25, 0xec, !PT ;  /* 0x8000000015157812 */ /* 0x000fca00078eec19 */
[----:B------:R-:W-:-:S05]  /*1640*/  VIADD R16, R21, 0xffffffff ;  /* 0xffffffff15107836 */ /* 0x000fca0000000000 */
[----:B------:R-:W-:-:S04]  /*1650*/  LOP3.LUT R16, R21, R16, RZ, 0xc, !PT ;  /* 0x0000001015107212 */ /* 0x000fc800078e0cff */
        /* <DEDUP_REMOVED lines=23> */
.L_x_574:
[----:B------:R-:W-:Y:S05]  /*17d0*/  @P0 BRA `(.L_x_529) ;  /* 0xfffffff800e80947 */ /* 0x000fea000383ffff */
.L_x_523:
        /* <DEDUP_REMOVED lines=8> */
[----:B0-----:R-:W-:-:S05]  /*1860*/  @!P1 LEA R16, R17, R16, 0x18 ;  /* 0x0000001011109211 */ /* 0x001fca00078ec0ff */
[----:B------:R1:W-:Y:S04]  /*1870*/  @!P1 STS [R16+0x8], R31 ;  /* 0x0000081f10009388 */ /* 0x0003e80000000800 */
[----:B------:R1:W-:Y:S01]  /*1880*/  @!P1 STS [R16+0x4], R46 ;  /* 0x0000042e10009388 */ /* 0x0003e20000000800 */
[----:B--2---:R-:W-:Y:S01]  /*1890*/  @!P0 LEA R21, R21, R20, 0x18 ;  /* 0x0000001415158211 */ /* 0x004fe200078ec0ff */
[----:B------:R-:W-:Y:S02]  /*18a0*/  IMAD.MOV.U32 R20, RZ, RZ, R23 ;  /* 0x000000ffff147224 */ /* 0x000fe400078e0017 */
[----:B------:R-:W-:Y:S02]  /*18b0*/  @!P0 IMAD.MOV.U32 R20, RZ, RZ, R46 ;  /* 0x000000ffff148224 */ /* 0x000fe400078e002e */
[----:B------:R1:W-:Y:S05]  /*18c0*/  @!P0 STS [R21+0x4c], R46 ;  /* 0x00004c2e15008388 */ /* 0x0003ea0000000800 */
.L_x_517:
[----:B------:R-:W-:Y:S05]  /*18d0*/  WARPSYNC.ALL ;  /* 0x0000000000007948 */ /* 0x000fea0003800000 */
[----:B------:R-:W0:Y:S08]  /*18e0*/  S2UR UR6, SR_CgaCtaId ;  /* 0x00000000000679c3 */ /* 0x000e300000008800 */
[----:B------:R-:W-:Y:S06]  /*18f0*/  BAR.SYNC.DEFER_BLOCKING 0x0 ;  /* 0x0000000000007b1d */ /* 0x000fec0000010000 */
[----:B------:R-:W-:Y:S01]  /*1900*/  UMOV UR5, 0x400 ;  /* 0x0000040000057882 */ /* 0x000fe20000000000 */
[----:B------:R-:W2:Y:S01]  /*1910*/  S2R R17, SR_TID.X ;  /* 0x0000000000117919 */ /* 0x000ea20000002100 */
[----:B0-----:R-:W-:-:S09]  /*1920*/  ULEA UR5, UR6, UR5, 0x18 ;  /* 0x0000000506057291 */ /* 0x001fd2000f8ec0ff */
[----:B-1----:R-:W0:Y:S01]  /*1930*/  LDS R16, [UR5+0x4c] ;  /* 0x00004c05ff107984 */ /* 0x002e220008000800 */
[----:B--2---:R-:W-:-:S04]  /*1940*/  ISETP.NE.AND P0, PT, R17, RZ, PT ;  /* 0x000000ff1100720c */ /* 0x004fc80003f05270 */
[----:B0-----:R-:W-:-:S05]  /*1950*/  SEL R21, R16, RZ, P0 ;  /* 0x000000ff10157207 */ /* 0x001fca0000000000 */
[----:B------:R-:W-:-:S07]  /*1960*/  IMAD.IADD R21, R21, 0x1, R20 ;  /* 0x0000000115157824 */ /* 0x000fce00078e0214 */
.L_x_516:
[----:B------:R-:W-:Y:S05]  /*1970*/  BSYNC.RECONVERGENT B0 ;  /* 0x0000000000007941 */ /* 0x000fea0003800200 */
.L_x_514:
[----:B------:R-:W-:Y:S01]  /*1980*/  IMAD.IADD R36, R36, 0x1, R21 ;  /* 0x0000000124247824 */ /* 0x000fe200078e0215 */
[----:B0-----:R-:W0:Y:S01]  /*1990*/  S2R R16, SR_TID.X ;  /* 0x0000000000107919 */ /* 0x001e220000002100 */
[----:B------:R-:W1:Y:S01]  /*19a0*/  S2UR UR6, SR_CgaCtaId ;  /* 0x00000000000679c3 */ /* 0x000e620000008800 */
[----:B------:R-:W-:Y:S01]  /*19b0*/  UMOV UR5, 0x400 ;  /* 0x0000040000057882 */ /* 0x000fe20000000000 */
[----:B------:R-:W-:Y:S01]  /*19c0*/  IMAD.IADD R37, R37, 0x1, R36 ;  /* 0x0000000125257824 */ /* 0x000fe200078e0224 */
[----:B------:R-:W2:Y:S03]  /*19d0*/  S2R R17, SR_LANEID ;  /* 0x0000000000117919 */ /* 0x000ea60000000000 */
[----:B------:R-:W-:Y:S02]  /*19e0*/  IMAD.IADD R34, R34, 0x1, R37 ;  /* 0x0000000122227824 */ /* 0x000fe400078e0225 */
[----:B------:R-:W-:Y:S02]  /*19f0*/  BAR.SYNC.DEFER_BLOCKING 0x0 ;  /* 0x0000000000007b1d */ /* 0x000fe40000010000 */
[----:B------:R-:W-:-:S04]  /*1a00*/  IMAD.IADD R35, R35, 0x1, R34 ;  /* 0x0000000123237824 */ /* 0x000fc800078e0222 */
[----:B------:R-:W-:-:S04]  /*1a10*/  IMAD.IADD R32, R32, 0x1, R35 ;  /* 0x0000000120207824 */ /* 0x000fc800078e0223 */
[----:B------:R-:W-:-:S04]  /*1a20*/  IMAD.IADD R33, R33, 0x1, R32 ;  /* 0x0000000121217824 */ /* 0x000fc800078e0220 */
[----:B------:R-:W-:Y:S01]  /*1a30*/  IMAD.IADD R18, R18, 0x1, R33 ;  /* 0x0000000112127824 */ /* 0x000fe200078e0221 */
[----:B-1----:R-:W-:-:S03]  /*1a40*/  ULEA UR5, UR6, UR5, 0x18 ;  /* 0x0000000506057291 */ /* 0x002fc6000f8ec0ff */
[----:B------:R-:W-:Y:S01]  /*1a50*/  IMAD.IADD R19, R19, 0x1, R18 ;  /* 0x0000000113137824 */ /* 0x000fe200078e0212 */
[----:B------:R-:W1:Y:S03]  /*1a60*/  LDCU.64 UR6, c[0x0][0x388] ;  /* 0x00007100ff0677ac */ /* 0x000e660008000a00 */
[----:B------:R-:W-:Y:S01]  /*1a70*/  IMAD.IADD R14, R14, 0x1, R19 ;  /* 0x000000010e0e7824 */ /* 0x000fe200078e0213 */
[----:B0-----:R-:W-:-:S03]  /*1a80*/  SHF.R.U32.HI R16, RZ, 0x5, R16 ;  /* 0x00000005ff107819 */ /* 0x001fc60000011610 */
[----:B------:R-:W-:Y:S02]  /*1a90*/  IMAD.IADD R15, R15, 0x1, R14 ;  /* 0x000000010f0f7824 */ /* 0x000fe400078e020e */
[----:B--2---:R-:W-:Y:S02]  /*1aa0*/  IMAD R16, R16, 0x2c0, R17 ;  /* 0x000002c010107824 */ /* 0x004fe400078e0211 */
[----:B------:R-:W-:-:S03]  /*1ab0*/  IMAD.IADD R12, R12, 0x1, R15 ;  /* 0x000000010c0c7824 */ /* 0x000fc600078e020f */
[----:B------:R-:W-:Y:S01]  /*1ac0*/  LEA R16, R16, UR5, 0x2 ;  /* 0x0000000510107c11 */ /* 0x000fe2000f8e10ff */
[----:B------:R-:W-:Y:S01]  /*1ad0*/  IMAD.IADD R13, R13, 0x1, R12 ;  /* 0x000000010d0d7824 */ /* 0x000fe200078e020c */
[----:B-1----:R-:W-:-:S03]  /*1ae0*/  IADD3 R38, P0, PT, R38, UR6, RZ ;  /* 0x0000000626267c10 */ /* 0x002fc6000ff1e0ff */
[----:B------:R-:W-:Y:S02]  /*1af0*/  IMAD.IADD R10, R10, 0x1, R13 ;  /* 0x000000010a0a7824 */ /* 0x000fe400078e020d */
[----:B------:R-:W-:Y:S01]  /*1b00*/  IMAD R20, R17, 0x54, R16 ;  /* 0x0000005411147824 */ /* 0x000fe200078e0210 */
[----:B------:R-:W-:Y:S01]  /*1b10*/  IADD3.X R39, PT, PT, R0, UR7, RZ, P0, !PT ;  /* 0x0000000700277c10 */ /* 0x000fe200087fe4ff */
[----:B------:R-:W-:-:S03]  /*1b20*/  IMAD.IADD R11, R11, 0x1, R10 ;  /* 0x000000010b0b7824 */ /* 0x000fc600078e020a */
[----:B------:R-:W-:Y:S01]  /*1b30*/  STS.64 [R20], R36 ;  /* 0x0000002414007388 */ /* 0x000fe20000000a00 */
[----:B------:R-:W-:-:S03]  /*1b40*/  IMAD.IADD R8, R8, 0x1, R11 ;  /* 0x0000000108087824 */ /* 0x000fc600078e020b */
[----:B------:R-:W-:Y:S01]  /*1b50*/  STS.64 [R20+0x8], R34 ;  /* 0x0000082214007388 */ /* 0x000fe20000000a00 */
        /* <DEDUP_REMOVED lines=13> */
[----:B------:R-:W-:Y:S04]  /*1c30*/  STS.64 [R20+0x40], R6 ;  /* 0x0000400614007388 */ /* 0x000fe80000000a00 */
[----:B------:R-:W-:Y:S04]  /*1c40*/  STS.64 [R20+0x48], R4 ;  /* 0x0000480414007388 */ /* 0x000fe80000000a00 */
[----:B------:R-:W-:Y:S01]  /*1c50*/  STS.64 [R20+0x50], R2 ;  /* 0x0000500214007388 */ /* 0x000fe20000000a00 */
        /* <DEDUP_REMOVED lines=46> */
.L_x_513:
[----:B------:R-:W-:-:S13]  /*1f40*/  ISETP.NE.AND P0, PT, R0, RZ, PT ;  /* 0x000000ff0000720c */ /* 0x000fda0003f05270 */
[----:B------:R-:W-:Y:S05]  /*1f50*/  @!P0 EXIT ;  /* 0x000000000000894d */ /* 0x000fea0003800000 */
[----:B------:R-:W0:Y:S02]  /*1f60*/  LDC.64 R4, c[0x0][0x380] ;  /* 0x0000e000ff047b82 */ /* 0x000e240000000a00 */
[----:B0-----:R-:W-:-:S05]  /*1f70*/  IMAD.WIDE.U32 R4, R3, 0x4, R4 ;  /* 0x0000000403047825 */ /* 0x001fca00078e0004 */
[----:B------:R0:W2:Y:S01]  /*1f80*/  LDG.E R6, desc[UR8][R4.64] ;  /* 0x0000000804067981 */ /* 0x0000a2000c1e1900 */
[----:B------:R-:W1:Y:S02]  /*1f90*/  S2R R2, SR_TID.X ;  /* 0x0000000000027919 */ /* 0x000e640000002100 */
[C---:B-1----:R-:W-:Y:S02]  /*1fa0*/  LOP3.LUT R3, R2.reuse, 0x1f, RZ, 0xc0, !PT ;  /* 0x0000001f02037812 */ /* 0x042fe400078ec0ff */
[----:B------:R-:W-:-:S05]  /*1fb0*/  LOP3.LUT R8, R2, 0x3e0, RZ, 0xc0, !PT ;  /* 0x000003e002087812 */ /* 0x000fca00078ec0ff */
[----:B------:R-:W-:-:S04]  /*1fc0*/  IMAD R3, R8, 0x16, R3 ;  /* 0x0000001608037824 */ /* 0x000fc800078e0203 */
[C---:B------:R-:W-:Y:S01]  /*1fd0*/  VIADD R7, R3.reuse, 0x20 ;  /* 0x0000002003077836 */ /* 0x040fe20000000000 */
[C---:B------:R-:W-:Y:S01]  /*1fe0*/  ISETP.GE.U32.AND P6, PT, R3.reuse, R0, PT ;  /* 0x000000000300720c */ /* 0x040fe20003fc6070 */
[C---:B------:R-:W-:Y:S01]  /*1ff0*/  VIADD R9, R3.reuse, 0x40 ;  /* 0x0000004003097836 */ /* 0x040fe20000000000 */
[C---:B0-----:R-:W-:Y:S01]  /*2000*/  LEA R4, P1, R3.reuse, R4, 0x2 ;  /* 0x0000000403047211 */ /* 0x041fe200078210ff */
[----:B------:R-:W-:Y:S01]  /*2010*/  VIADD R11, R3, 0x60 ;  /* 0x00000060030b7836 */ /* 0x000fe20000000000 */
[-C--:B------:R-:W-:Y:S01]  /*2020*/  ISETP.GE.U32.AND P5, PT, R7, R0.reuse, PT ;  /* 0x000000000700720c */ /* 0x080fe20003fa6070 */
[----:B------:R-:W-:Y:S01]  /*2030*/  VIADD R7, R3, 0x80 ;  /* 0x0000008003077836 */ /* 0x000fe20000000000 */
[-C--:B------:R-:W-:Y:S01]  /*2040*/  ISETP.GE.U32.AND P0, PT, R9, R0.reuse, PT ;  /* 0x000000000900720c */ /* 0x080fe20003f06070 */
[----:B------:R-:W-:Y:S01]  /*2050*/  IMAD.X R5, RZ, RZ, R5, P1 ;  /* 0x000000ffff057224 */ /* 0x000fe200008e0605 */
[-C--:B------:R-:W-:Y:S01]  /*2060*/  ISETP.GE.U32.AND P4, PT, R11, R0.reuse, PT ;  /* 0x000000000b00720c */ /* 0x080fe20003f86070 */
[----:B------:R-:W-:Y:S01]  /*2070*/  VIADD R9, R3, 0xa0 ;  /* 0x000000a003097836 */ /* 0x000fe20000000000 */
[----:B------:R-:W-:Y:S01]  /*2080*/  ISETP.GE.U32.AND P3, PT, R7, R0, PT ;  /* 0x000000000700720c */ /* 0x000fe20003f66070 */
[----:B------:R-:W-:-:S03]  /*2090*/  VIADD R7, R3, 0xc0 ;  /* 0x000000c003077836 */ /* 0x000fc60000000000 */
[-C--:B------:R-:W-:Y:S01]  /*20a0*/  ISETP.GE.U32.AND P2, PT, R9, R0.reuse, PT ;  /* 0x000000000900720c */ /* 0x080fe20003f46070 */
[----:B------:R-:W-:Y:S01]  /*20b0*/  VIADD R9, R3, 0x100 ;  /* 0x0000010003097836 */ /* 0x000fe20000000000 */
[-C--:B------:R-:W-:Y:S01]  /*20c0*/  ISETP.GE.U32.AND P1, PT, R7, R0.reuse, PT ;  /* 0x000000000700720c */ /* 0x080fe20003f26070 */
[C---:B------:R-:W-:Y:S02]  /*20d0*/  VIADD R7, R3.reuse, 0xe0 ;  /* 0x000000e003077836 */ /* 0x040fe40000000000 */
[----:B------:R-:W-:Y:S02]  /*20e0*/  VIADD R39, R3, 0x260 ;  /* 0x0000026003277836 */ /* 0x000fe40000000000 */
[----:B--2---:R-:W-:Y:S02]  /*20f0*/  IMAD.MOV.U32 R16, RZ, RZ, R6 ;  /* 0x000000ffff107224 */ /* 0x004fe400078e0006 */
[----:B------:R-:W2:Y:S01]  /*2100*/  @!P6 LDG.E R6, desc[UR8][R4.64] ;  /* 0x000000080406e981 */ /* 0x000ea2000c1e1900 */
[----:B------:R-:W-:Y:S01]  /*2110*/  ISETP.GE.U32.AND P6, PT, R7, R0, PT ;  /* 0x000000000700720c */ /* 0x000fe20003fc6070 */
[----:B------:R-:W-:-:S02]  /*2120*/  IMAD.MOV.U32 R10, RZ, RZ, R16 ;  /* 0x000000ffff0a7224 */ /* 0x000fc400078e0010 */
[----:B------:R-:W-:Y:S02]  /*2130*/  VIADD R7, R3, 0x120 ;  /* 0x0000012003077836 */ /* 0x000fe40000000000 */
[--C-:B------:R-:W-:Y:S02]  /*2140*/  IMAD.MOV.U32 R12, RZ, RZ, R16.reuse ;  /* 0x000000ffff0c7224 */ /* 0x100fe400078e0010 */
[----:B------:R-:W3:Y:S01]  /*2150*/  @!P0 LDG.E R10, desc[UR8][R4.64+0x100] ;  /* 0x00010008040a8981 */ /* 0x000ee2000c1e1900 */
[-C--:B------:R-:W-:Y:S01]  /*2160*/  ISETP.GE.U32.AND P0, PT, R7, R0.reuse, PT ;  /* 0x000000000700720c */ /* 0x080fe20003f06070 */
[----:B------:R-:W-:Y:S02]  /*2170*/  VIADD R7, R3, 0x140 ;  /* 0x0000014003077836 */ /* 0x000fe40000000000 */
[--C-:B------:R-:W-:Y:S01]  /*2180*/  IMAD.MOV.U32 R8, RZ, RZ, R16.reuse ;  /* 0x000000ffff087224 */ /* 0x100fe200078e0010 */
[----:B------:R-:W4:Y:S01]  /*2190*/  @!P4 LDG.E R12, desc[UR8][R4.64+0x180] ;  /* 0x00018008040cc981 */ /* 0x000f22000c1e1900 */
[----:B------:R-:W-:Y:S01]  /*21a0*/  IMAD.MOV.U32 R18, RZ, RZ, R16 ;  /* 0x000000ffff127224 */ /* 0x000fe200078e0010 */
[----:B------:R-:W-:Y:S01]  /*21b0*/  ISETP.GE.U32.AND P4, PT, R7, R0, PT ;  /* 0x000000000700720c */ /* 0x000fe20003f86070 */
[----:B------:R-:W-:-:S02]  /*21c0*/  VIADD R7, R3, 0x180 ;  /* 0x0000018003077836 */ /* 0x000fc40000000000 */
[----:B------:R-:W5:Y:S01]  /*21d0*/  @!P5 LDG.E R8, desc[UR8][R4.64+0x80] ;  /* 0x000080080408d981 */ /* 0x000f62000c1e1900 */
[-C--:B------:R-:W-:Y:S01]  /*21e0*/  ISETP.GE.U32.AND P5, PT, R9, R0.reuse, PT ;  /* 0x000000000900720c */ /* 0x080fe20003fa6070 */
[--C-:B------:R-:W-:Y:S02]  /*21f0*/  IMAD.MOV.U32 R20, RZ, RZ, R16.reuse ;  /* 0x000000ffff147224 */ /* 0x100fe400078e0010 */
[----:B------:R-:W5:Y:S01]  /*2200*/  @!P2 LDG.E R18, desc[UR8][R4.64+0x280] ;  /* 0x000280080412a981 */ /* 0x000f62000c1e1900 */
[-C--:B------:R-:W-:Y:S01]  /*2210*/  ISETP.GE.U32.AND P2, PT, R7, R0.reuse, PT ;  /* 0x000000000700720c */ /* 0x080fe20003f46070 */
[C---:B------:R-:W-:Y:S02]  /*2220*/  VIADD R7, R3.reuse, 0x1a0 ;  /* 0x000001a003077836 */ /* 0x040fe40000000000 */
[--C-:B------:R-:W-:Y:S01]  /*2230*/  IMAD.MOV.U32 R14, RZ, RZ, R16.reuse ;  /* 0x000000ffff0e7224 */ /* 0x100fe200078e0010 */
[----:B------:R-:W5:Y:S01]  /*2240*/  @!P1 LDG.E R20, desc[UR8][R4.64+0x300] ;  /* 0x0003000804149981 */ /* 0x000f62000c1e1900 */
[----:B------:R-:W-:Y:S01]  /*2250*/  VIADD R9, R3, 0x160 ;  /* 0x0000016003097836 */ /* 0x000fe20000000000 */
[----:B------:R-:W-:Y:S01]  /*2260*/  ISETP.GE.U32.AND P1, PT, R7, R0, PT ;  /* 0x000000000700720c */ /* 0x000fe20003f26070 */
[----:B------:R-:W-:-:S02]  /*2270*/  IMAD.MOV.U32 R24, RZ, RZ, R16 ;  /* 0x000000ffff187224 */ /* 0x000fc400078e0010 */
[----:B------:R-:W-:Y:S01]  /*2280*/  VIADD R7, R3, 0x1e0 ;  /* 0x000001e003077836 */ /* 0x000fe20000000000 */
        /* <DEDUP_REMOVED lines=17> */
[----:B------:R-:W-:Y:S02]  /*23a0*/  VIADD R7, R3, 0x280 ;  /* 0x0000028003077836 */ /* 0x000fe40000000000 */
[--C-:B------:R-:W-:Y:S01]  /*23b0*/  IMAD.MOV.U32 R28, RZ, RZ, R16.reuse ;  /* 0x000000ffff1c7224 */ /* 0x100fe200078e0010 */
[----:B------:R-:W5:Y:S01]  /*23c0*/  @!P2 LDG.E R32, desc[UR8][R4.64+0x600] ;  /* 0x000600080420a981 */ /* 0x000f62000c1e1900 */
[--C-:B------:R-:W-:Y:S01]  /*23d0*/  IMAD.MOV.U32 R34, RZ, RZ, R16.reuse ;  /* 0x000000ffff227224 */ /* 0x100fe200078e0010 */
[----:B------:R-:W-:Y:S01]  /*23e0*/  ISETP.GE.U32.AND P2, PT, R7, R0, PT ;  /* 0x000000000700720c */ /* 0x000fe20003f46070 */
[----:B------:R-:W-:-:S02]  /*23f0*/  IMAD.MOV.U32 R36, RZ, RZ, R16 ;  /* 0x000000ffff247224 */ /* 0x000fc400078e0010 */
[C---:B------:R-:W-:Y:S01]  /*2400*/  VIADD R9, R3.reuse, 0x220 ;  /* 0x0000022003097836 */ /* 0x040fe20000000000 */
[----:B------:R-:W5:Y:S01]  /*2410*/  @!P4 LDG.E R28, desc[UR8][R4.64+0x500] ;  /* 0x00050008041cc981 */ /* 0x000f62000c1e1900 */
[----:B------:R-:W-:-:S03]  /*2420*/  VIADD R7, R3, 0x2a0 ;  /* 0x000002a003077836 */ /* 0x000fc60000000000 */
[----:B------:R-:W5:Y:S01]  /*2430*/  @!P1 LDG.E R34, desc[UR8][R4.64+0x680] ;  /* 0x0006800804229981 */ /* 0x000f62000c1e1900 */
[-C--:B------:R-:W-:Y:S02]  /*2440*/  ISETP.GE.U32.AND P4, PT, R9, R0.reuse, PT ;  /* 0x000000000900720c */ /* 0x080fe40003f86070 */
[-C--:B------:R-:W-:Y:S01]  /*2450*/  ISETP.GE.U32.AND P1, PT, R39, R0.reuse, PT ;  /* 0x000000002700720c */ /* 0x080fe20003f26070 */
[----:B------:R-:W5:Y:S01]  /*2460*/  @!P6 LDG.E R36, desc[UR8][R4.64+0x700] ;  /* 0x000700080424e981 */ /* 0x000f62000c1e1900 */
[----:B------:R-:W-:Y:S01]  /*2470*/  ISETP.GE.U32.AND P6, PT, R7, R0, PT ;  /* 0x000000000700720c */ /* 0x000fe20003fc6070 */
        /* <DEDUP_REMOVED lines=16> */
[----:B------:R-:W-:Y:S01]  /*2580*/  UMOV UR4, 0x400 ;  /* 0x0000040000047882 */ /* 0x000fe20000000000 */
[----:B------:R-:W-:Y:S01]  /*2590*/  ISETP.NE.AND P0, PT, R42, RZ, PT ;  /* 0x000000ff2a00720c */ /* 0x000fe20003f05270 */
[----:B-1----:R-:W-:-:S02]  /*25a0*/  ULEA UR4, UR5, UR4, 0x18 ;  /* 0x0000000405047291 */ /* 0x002fc4000f8ec0ff */
[----:B0-----:R-:W-:-:S05]  /*25b0*/  IMAD R41, R43, 0x2c0, R38 ;  /* 0x000002c02b297824 */ /* 0x001fca00078e0226 */
        /* <DEDUP_REMOVED lines=39> */
[----:B------:R-:W-:Y:S02]  /*2830*/  ISETP.NE.AND P1, PT, R38, 0x1f, PT ;  /* 0x0000001f2600780c */ /* 0x000fe40003f25270 */
[----:B---3--:R-:W-:Y:S02]  /*2840*/  IADD3 R16, PT, PT, R8, R7, R16 ;  /* 0x0000000708107210 */ /* 0x008fe40007ffe010 */
[----:B------:R-:W-:Y:S02]  /*2850*/  ISETP.NE.AND P2, PT, R43, 0xb, PT ;  /* 0x0000000b2b00780c */ /* 0x000fe40003f45270 */
[----:B----4-:R-:W-:Y:S02]  /*2860*/  IADD3 R16, PT, PT, R10, R9, R16 ;  /* 0x000000090a107210 */ /* 0x010fe40007ffe010 */
[----:B------:R-:W-:-:S02]  /*2870*/  ISETP.GE.U32.AND P3, PT, R2, 0x20, PT ;  /* 0x000000200200780c */ /* 0x000fc40003f66070 */
        /* <DEDUP_REMOVED lines=46> */
[----:B------:R-:W-:Y:S02]  /*2b60*/  SEL R16, R22, R16, !P0 ;  /* 0x0000001016107207 */ /* 0x000fe40004000000 */
[----:B------:R-:W-:-:S04]  /*2b70*/  ISETP.NE.AND P0, PT, R43, 0x8, PT ;  /* 0x000000082b00780c */ /* 0x000fc80003f05270 */
[----:B------:R-:W-:Y:S02]  /*2b80*/  SEL R16, R23, R16, !P0 ;  /* 0x0000001017107207 */ /* 0x000fe40004000000 */
[----:B------:R-:W-:Y:S02]  /*2b90*/  ISETP.NE.AND P0, PT, R43, 0xa, PT ;  /* 0x0000000a2b00780c */ /* 0x000fe40003f05270 */
[----:B------:R-:W-:Y:S02]  /*2ba0*/  SEL R16, R24, R16, !P1 ;  /* 0x0000001018107207 */ /* 0x000fe40004800000 */
[----:B------:R-:W-:Y:S02]  /*2bb0*/  ISETP.NE.AND P1, PT, R38, RZ, PT ;  /* 0x000000ff2600720c */ /* 0x000fe40003f25270 */
[----:B------:R-:W-:Y:S01]  /*2bc0*/  SEL R16, R25, R16, !P0 ;  /* 0x0000001019107207 */ /* 0x000fe20004000000 */
[----:B------:R-:W-:Y:S01]  /*2bd0*/  @!P2 IMAD.IADD R16, R26, 0x1, R25 ;  /* 0x000000011a10a824 */ /* 0x000fe200078e0219 */
[----:B------:R-:W-:-:S02]  /*2be0*/  SEL R17, R42, RZ, P1 ;  /* 0x000000ff2a117207 */ /* 0x000fc40000800000 */
[----:B------:R-:W-:-:S03]  /*2bf0*/  ISETP.NE.AND P0, PT, R2, RZ, PT ;  /* 0x000000ff0200720c */ /* 0x000fc60003f05270 */
[----:B------:R-:W-:-:S05]  /*2c00*/  @P3 IMAD.IADD R42, R16, 0x1, R17 ;  /* 0x00000001102a3824 */ /* 0x000fca00078e0211 */
[----:B------:R-:W-:Y:S01]  /*2c10*/  SEL R17, R42, RZ, P0 ;  /* 0x000000ff2a117207 */ /* 0x000fe20000000000 */
[----:B------:R-:W-:Y:S06]  /*2c20*/  BRA `(.L_x_531) ;  /* 0x0000000c00e87947 */ /* 0x000fec0003800000 */
.L_x_530:
[----:B0-2---:R-:W-:Y:S02]  /*2c30*/  IADD3 R16, PT, PT, R6, R5, R4 ;  /* 0x0000000506107210 */ /* 0x005fe40007ffe004 */
[----:B------:R-:W-:Y:S02]  /*2c40*/  ISETP.NE.AND P1, PT, R38, 0x1f, PT ;  /* 0x0000001f2600780c */ /* 0x000fe40003f25270 */
        /* <DEDUP_REMOVED lines=52> */
[----:B------:R-:W-:Y:S01]  /*2f90*/  SEL R16, R23, R16, !P0 ;  /* 0x0000001017107207 */ /* 0x000fe20004000000 */
[----:B------:R-:W-:Y:S01]  /*2fa0*/  IMAD.IADD R23, R45, 0x1, -R44 ;  /* 0x000000012d177824 */ /* 0x000fe200078e0a2c */
[C---:B------:R-:W-:Y:S02]  /*2fb0*/  ISETP.NE.AND P0, PT, R43.reuse, 0xa, PT ;  /* 0x0000000a2b00780c */ /* 0x040fe40003f05270 */
[----:B------:R-:W-:Y:S02]  /*2fc0*/  SEL R16, R24, R16, !P1 ;  /* 0x0000001018107207 */ /* 0x000fe40004800000 */
[----:B------:R-:W-:Y:S02]  /*2fd0*/  ISETP.NE.AND P1, PT, R43, 0xb, PT ;  /* 0x0000000b2b00780c */ /* 0x000fe40003f25270 */
[----:B------:R-:W-:Y:S02]  /*2fe0*/  SEL R16, R25, R16, !P0 ;  /* 0x0000001019107207 */ /* 0x000fe40004000000 */
[----:B------:R-:W-:-:S02]  /*2ff0*/  ISETP.GT.U32.AND P0, PT, R2, 0x1f, PT ;  /* 0x0000001f0200780c */ /* 0x000fc40003f04070 */
[----:B------:R-:W-:Y:S02]  /*3000*/  SEL R17, R23, RZ, P2 ;  /* 0x000000ff17117207 */ /* 0x000fe40001000000 */
        /* <DEDUP_REMOVED lines=20> */
.L_x_577:
[----:B------:R-:W-:Y:S05]  /*3150*/  @!P0 BRA `(.L_x_534) ;  /* 0x0000000000748947 */ /* 0x000fea0003800000 */
[----:B------:R-:W-:-:S07]  /*3160*/  IMAD.MOV.U32 R20, RZ, RZ, 0x3b8 ;  /* 0x000003b8ff147424 */ /* 0x000fce00078e00ff */
.L_x_536:
        /* <DEDUP_REMOVED lines=27> */
.L_x_580:
[----:B------:R-:W-:Y:S05]  /*3320*/  @P0 BRA `(.L_x_536) ;  /* 0xfffffffc00900947 */ /* 0x000fea000383ffff */
.L_x_534:
        /* <DEDUP_REMOVED lines=23> */
[----:B------:R-:W-:-:S03]  /*34a0*/  ISETP.GT.AND P0, PT, R16, R47, PT ;  /* 0x0000002f1000720c */ /* 0x000fc60003f04270 */
[----:B------:R-:W-:-:S05]  /*34b0*/  IMAD.IADD R50, R46, 0x1, R17 ;  /* 0x000000012e327824 */ /* 0x000fca00078e0211 */
[----:B------:R-:W0:Y:S02]  /*34c0*/  SHFL.DOWN PT, R22, R50, 0x8, R47 ;  /* 0x0900000032167989 */ /* 0x000e2400000e002f */
[----:B0-----:R-:W-:Y:S02]  /*34d0*/  SEL R17, R22, RZ, !P0 ;  /* 0x000000ff16117207 */ /* 0x001fe40004000000 */
[----:B------:R-:W-:Y:S01]  /*34e0*/  ISETP.NE.AND P0, PT, R18, 0x65, PT ;  /* 0x000000651200780c */ /* 0x000fe20003f05270 */
[----:B------:R-:W-:Y:S02]  /*34f0*/  VIADD R18, R38, 0x10 ;  /* 0x0000001026127836 */ /* 0x000fe40000000000 */
[----:B------:R-:W-:Y:S02]  /*3500*/  IMAD.IADD R48, R50, 0x1, R17 ;  /* 0x0000000132307824 */ /* 0x000fe400078e0211 */
[----:B------:R-:W0:Y:S01]  /*3510*/  LDC.64 R16, c[0x0][0x390] ;  /* 0x0000e400ff107b82 */ /* 0x000e220000000a00 */
[----:B------:R-:W-:-:S02]  /*3520*/  ISETP.GT.AND P2, PT, R18, R47, PT ;  /* 0x0000002f1200720c */ /* 0x000fc40003f44270 */
[----:B------:R-:W1:Y:S05]  /*3530*/  SHFL.DOWN PT, R22, R48, 0x10, R47 ;  /* 0x0a00000030167989 */ /* 0x000e6a00000e002f */
[----:B------:R-:W-:Y:S02]  /*3540*/  VOTE.ALL P0, P0 ;  /* 0x0000000000ff7806 */ /* 0x000fe40000000000 */
[----:B0-----:R-:W-:Y:S02]  /*3550*/  IADD3 R44, P3, PT, R16, 0x100, RZ ;  /* 0x00000100102c7810 */ /* 0x001fe40007f7e0ff */
[----:B-1----:R-:W-:-:S03]  /*3560*/  SEL R19, R22, RZ, !P2 ;  /* 0x000000ff16137207 */ /* 0x002fc60005000000 */
[----:B------:R-:W-:Y:S02]  /*3570*/  IMAD.X R45, RZ, RZ, R17, P3 ;  /* 0x000000ffff2d7224 */ /* 0x000fe400018e0611 */
[----:B------:R-:W-:-:S07]  /*3580*/  IMAD.IADD R46, R48, 0x1, R19 ;  /* 0x00000001302e7824 */ /* 0x000fce00078e0213 */
.L_x_589:
[----:B------:R-:W-:Y:S05]  /*3590*/  @!P0 BRA `(.L_x_538) ;  /* 0x00000004002c8947 */ /* 0x000fea0003800000 */
[----:B------:R-:W-:-:S07]  /*35a0*/  IMAD.MOV.U32 R47, RZ, RZ, 0x3b8 ;  /* 0x000003b8ff2f7424 */ /* 0x000fce00078e00ff */
.L_x_544:
        /* <DEDUP_REMOVED lines=8> */
.L_x_592:
[----:B------:R-:W-:Y:S05]  /*3630*/  @!P0 BRA `(.L_x_540) ;  /* 0x0000000000748947 */ /* 0x000fea0003800000 */
[----:B------:R-:W-:-:S07]  /*3640*/  IMAD.MOV.U32 R20, RZ, RZ, R47 ;  /* 0x000000ffff147224 */ /* 0x000fce00078e002f */
.L_x_542:
        /* <DEDUP_REMOVED lines=27> */
.L_x_595:
[----:B------:R-:W-:Y:S05]  /*3800*/  @P0 BRA `(.L_x_542) ;  /* 0xfffffffc00900947 */ /* 0x000fea000383ffff */
.L_x_540:
[----:B------:R-:W-:Y:S01]  /*3810*/  UMOV UR5, 0xffffffff ;  /* 0xffffffff00057882 */ /* 0x000fe20000000000 */
[----:B------:R-:W-:Y:S02]  /*3820*/  ISETP.NE.AND P0, PT, R18, 0x65, PT ;  /* 0x000000651200780c */ /* 0x000fe40003f05270 */
[----:B------:R-:W-:Y:S11]  /*3830*/  BRA.DIV UR5, `(.L_x_543) ;  /* 0x0000001e051c7947 */ /* 0x000ff6000b800000 */
[----:B------:R-:W-:Y:S01]  /*3840*/  VOTE.ANY R21, PT, !P0 ;  /* 0x0000000000157806 */ /* 0x000fe200040e0100 */
[----:B------:R-:W-:Y:S02]  /*3850*/  VIADD R20, R38, 0x2 ;  /* 0x0000000226147836 */ /* 0x000fe40000000000 */
[----:B------:R-:W-:Y:S01]  /*3860*/  VIADD R43, R43, 0xffffffe0 ;  /* 0xffffffe02b2b7836 */ /* 0x000fe20000000000 */
[----:B------:R-:W-:-:S05]  /*3870*/  LOP3.LUT R21, R21, 0x80000000, R26, 0xec, !PT ;  /* 0x8000000015157812 */ /* 0x000fca00078eec1a */
        /* <DEDUP_REMOVED lines=28> */
.L_x_604:
[----:B------:R-:W-:Y:S05]  /*3a40*/  @P0 BRA `(.L_x_544) ;  /* 0xfffffff800d80947 */ /* 0x000fea000383ffff */
.L_x_538:
        /* <DEDUP_REMOVED lines=15> */
.L_x_532:
[----:B------:R-:W-:Y:S05]  /*3b40*/  WARPSYNC.ALL ;  /* 0x0000000000007948 */ /* 0x000fea0003800000 */
[----:B------:R-:W0:Y:S08]  /*3b50*/  S2UR UR5, SR_CgaCtaId ;  /* 0x00000000000579c3 */ /* 0x000e300000008800 */
[----:B------:R-:W-:Y:S01]  /*3b60*/  BAR.SYNC.DEFER_BLOCKING 0x0 ;  /* 0x0000000000007b1d */ /* 0x000fe20000010000 */
[----:B------:R-:W-:-:S05]  /*3b70*/  ISETP.NE.AND P0, PT, R2, RZ, PT ;  /* 0x000000ff0200720c */ /* 0x000fca0003f05270 */
[----:B------:R-:W-:Y:S02]  /*3b80*/  UMOV UR4, 0x400 ;  /* 0x0000040000047882 */ /* 0x000fe40000000000 */
[----:B0-----:R-:W-:-:S09]  /*3b90*/  ULEA UR4, UR5, UR4, 0x18 ;  /* 0x0000000405047291 */ /* 0x001fd2000f8ec0ff */
[----:B-1----:R-:W0:Y:S02]  /*3ba0*/  LDS R17, [UR4+0x4c] ;  /* 0x00004c04ff117984 */ /* 0x002e240008000800 */
[----:B0-----:R-:W-:-:S05]  /*3bb0*/  SEL R17, R17, RZ, P0 ;  /* 0x000000ff11117207 */ /* 0x001fca0000000000 */
[----:B------:R-:W-:-:S07]  /*3bc0*/  IMAD.IADD R17, R17, 0x1, R16 ;  /* 0x0000000111117824 */ /* 0x000fce00078e0210 */
.L_x_531:
[----:B------:R-:W-:Y:S01]  /*3bd0*/  IMAD.IADD R4, R4, 0x1, R17 ;  /* 0x0000000104047824 */ /* 0x000fe200078e0211 */
[----:B------:R-:W-:Y:S01]  /*3be0*/  BAR.SYNC.DEFER_BLOCKING 0x0 ;  /* 0x0000000000007b1d */ /* 0x000fe20000010000 */
[----:B------:R-:W-:Y:S02]  /*3bf0*/  ISETP.NE.AND P0, PT, R2, RZ, PT ;  /* 0x000000ff0200720c */ /* 0x000fe40003f05270 */
[----:B------:R-:W-:-:S05]  /*3c00*/  IMAD.IADD R5, R5, 0x1, R4 ;  /* 0x0000000105057824 */ /* 0x000fca00078e0204 */
[----:B------:R-:W0:Y:S01]  /*3c10*/  S2UR UR5, SR_CTAID.X ;  /* 0x00000000000579c3 */ /* 0x000e220000002500 */
[----:B------:R-:W-:Y:S01]  /*3c20*/  IMAD.IADD R6, R6, 0x1, R5 ;  /* 0x0000000106067824 */ /* 0x000fe200078e0205 */
[----:B------:R-:W1:Y:S03]  /*3c30*/  LDCU.64 UR6, c[0x0][0x388] ;  /* 0x00007100ff0677ac */ /* 0x000e660008000a00 */
[----:B------:R-:W-:-:S04]  /*3c40*/  IMAD.IADD R7, R7, 0x1, R6 ;  /* 0x0000000107077824 */ /* 0x000fc800078e0206 */
[----:B------:R-:W-:-:S04]  /*3c50*/  IMAD.IADD R8, R8, 0x1, R7 ;  /* 0x0000000108087824 */ /* 0x000fc800078e0207 */
[----:B------:R-:W-:-:S04]  /*3c60*/  IMAD.IADD R9, R9, 0x1, R8 ;  /* 0x0000000109097824 */ /* 0x000fc800078e0208 */
[----:B------:R-:W-:Y:S01]  /*3c70*/  IMAD.IADD R10, R10, 0x1, R9 ;  /* 0x000000010a0a7824 */ /* 0x000fe200078e0209 */
[----:B------:R2:W-:Y:S03]  /*3c80*/  STS.64 [R40], R4 ;  /* 0x0000000428007388 */ /* 0x0005e60000000a00 */
[----:B------:R-:W-:Y:S01]  /*3c90*/  IMAD.IADD R11, R11, 0x1, R10 ;  /* 0x000000010b0b7824 */ /* 0x000fe200078e020a */
[----:B------:R-:W-:Y:S03]  /*3ca0*/  STS.64 [R40+0x8], R6 ;  /* 0x0000080628007388 */ /* 0x000fe60000000a00 */
[----:B------:R-:W-:Y:S01]  /*3cb0*/  IMAD.IADD R12, R12, 0x1, R11 ;  /* 0x000000010c0c7824 */ /* 0x000fe200078e020b */
[----:B------:R3:W-:Y:S03]  /*3cc0*/  STS.64 [R40+0x10], R8 ;  /* 0x0000100828007388 */ /* 0x0007e60000000a00 */
[----:B------:R-:W-:Y:S01]  /*3cd0*/  IMAD.IADD R13, R13, 0x1, R12 ;  /* 0x000000010d0d7824 */ /* 0x000fe200078e020c */
[----:B------:R-:W-:Y:S01]  /*3ce0*/  STS.64 [R40+0x18], R10 ;  /* 0x0000180a28007388 */ /* 0x000fe20000000a00 */
[----:B--2---:R-:W0:Y:S02]  /*3cf0*/  LDC R4, c[0x0][0x398] ;  /* 0x0000e600ff047b82 */ /* 0x004e240000000800 */
[----:B------:R-:W-:Y:S01]  /*3d00*/  IMAD.IADD R14, R14, 0x1, R13 ;  /* 0x000000010e0e7824 */ /* 0x000fe200078e020d */
[----:B------:R2:W-:Y:S03]  /*3d10*/  STS.64 [R40+0x20], R12 ;  /* 0x0000200c28007388 */ /* 0x0005e60000000a00 */
[----:B------:R-:W-:Y:S01]  /*3d20*/  IMAD.IADD R15, R15, 0x1, R14 ;  /* 0x000000010f0f7824 */ /* 0x000fe200078e020e */
[----:B------:R-:W4:Y:S03]  /*3d30*/  S2R R5, SR_TID.X ;  /* 0x0000000000057919 */ /* 0x000f260000002100 */
[----:B------:R-:W-:Y:S01]  /*3d40*/  IMAD.IADD R28, R28, 0x1, R15 ;  /* 0x000000011c1c7824 */ /* 0x000fe200078e020f */
[----:B------:R-:W-:Y:S03]  /*3d50*/  STS.64 [R40+0x28], R14 ;  /* 0x0000280e28007388 */ /* 0x000fe60000000a00 */
[----:B------:R-:W-:Y:S01]  /*3d60*/  IMAD.IADD R29, R29, 0x1, R28 ;  /* 0x000000011d1d7824 */ /* 0x000fe200078e021c */
[----:B---3--:R-:W3:Y:S03]  /*3d70*/  S2R R8, SR_TID.X ;  /* 0x0000000000087919 */ /* 0x008ee60000002100 */
[----:B------:R-:W-:Y:S01]  /*3d80*/  IMAD.IADD R30, R30, 0x1, R29 ;  /* 0x000000011e1e7824 */ /* 0x000fe200078e021d */
[----:B------:R-:W-:Y:S03]  /*3d90*/  STS.64 [R40+0x30], R28 ;  /* 0x0000301c28007388 */ /* 0x000fe60000000a00 */
[----:B------:R-:W-:-:S02]  /*3da0*/  IMAD.IADD R31, R31, 0x1, R30 ;  /* 0x000000011f1f7824 */ /* 0x000fc400078e021e */
[----:B0-----:R-:W-:Y:S02]  /*3db0*/  VIADD R4, R4, UR5 ;  /* 0x0000000504047c36 */ /* 0x001fe40008000000 */
[----:B------:R-:W-:Y:S01]  /*3dc0*/  IMAD.IADD R32, R32, 0x1, R31 ;  /* 0x0000000120207824 */ /* 0x000fe200078e021f */
[----:B------:R-:W-:Y:S01]  /*3dd0*/  STS.64 [R40+0x38], R30 ;  /* 0x0000381e28007388 */ /* 0x000fe20000000a00 */
[----:B--2---:R-:W-:Y:S02]  /*3de0*/  IMAD R12, R4, 0x2100, RZ ;  /* 0x00002100040c7824 */ /* 0x004fe400078e02ff */
[----:B------:R-:W-:-:S04]  /*3df0*/  IMAD.IADD R33, R33, 0x1, R32 ;  /* 0x0000000121217824 */ /* 0x000fc800078e0220 */
[----:B------:R-:W-:Y:S01]  /*3e00*/  IMAD.IADD R34, R34, 0x1, R33 ;  /* 0x0000000122227824 */ /* 0x000fe200078e0221 */
[----:B------:R-:W-:Y:S03]  /*3e10*/  STS.64 [R40+0x40], R32 ;  /* 0x0000402028007388 */ /* 0x000fe60000000a00 */
[----:B------:R-:W-:Y:S01]  /*3e20*/  IMAD.IADD R35, R35, 0x1, R34 ;  /* 0x0000000123237824 */ /* 0x000fe200078e0222 */
[C---:B----4-:R-:W-:Y:S02]  /*3e30*/  LOP3.LUT R4, R5.reuse, 0x3e0, RZ, 0xc0, !PT ;  /* 0x000003e005047812 */ /* 0x050fe400078ec0ff */
[----:B------:R-:W-:Y:S01]  /*3e40*/  LOP3.LUT R6, R5, 0x1f, RZ, 0xc0, !PT ;  /* 0x0000001f05067812 */ /* 0x000fe200078ec0ff */
[----:B------:R-:W-:Y:S01]  /*3e50*/  IMAD.IADD R36, R36, 0x1, R35 ;  /* 0x0000000124247824 */ /* 0x000fe200078e0223 */
[----:B------:R-:W-:Y:S03]  /*3e60*/  STS.64 [R40+0x48], R34 ;  /* 0x0000482228007388 */ /* 0x000fe60000000a00 */
[----:B------:R-:W-:Y:S01]  /*3e70*/  IMAD.IADD R37, R37, 0x1, R36 ;  /* 0x0000000125257824 */ /* 0x000fe200078e0224 */
[----:B---3--:R-:W-:Y:S01]  /*3e80*/  LOP3.LUT R10, R8, 0x1f, RZ, 0xc0, !PT ;  /* 0x0000001f080a7812 */ /* 0x008fe200078ec0ff */
[----:B------:R-:W-:-:S03]  /*3e90*/  IMAD R6, R4, 0x16, R6 ;  /* 0x0000001604067824 */ /* 0x000fc600078e0206 */
[----:B------:R-:W-:Y:S01]  /*3ea0*/  STS.64 [R40+0x50], R36 ;  /* 0x0000502428007388 */ /* 0x000fe20000000a00 */
        /* <DEDUP_REMOVED lines=22> */
[----:B------:R0:W-:Y:S04]  /*4010*/  LDS R21, [R41+0xa80] ;  /* 0x000a800029157984 */ /* 0x0001e80000000800 */
[----:B------:R2:W-:Y:S01]  /*4020*/  @!P0 STS [UR4+0x8400], R0 ;  /* 0x00840000ff008988 */ /* 0x0005e20008000804 */
[----:B------:R-:W-:Y:S01]  /*4030*/  BAR.SYNC.DEFER_BLOCKING 0x0 ;  /* 0x0000000000007b1d */ /* 0x000fe20000010000 */
[----:B0-----:R-:W-:Y:S01]  /*4040*/  LOP3.LUT R41, R8, 0x3e0, RZ, 0xc0, !PT ;  /* 0x000003e008297812 */ /* 0x001fe200078ec0ff */
[----:B------:R-:W-:Y:S01]  /*4050*/  VIADD R8, R6, 0x80 ;  /* 0x0000008006087836 */ /* 0x000fe20000000000 */
[----:B------:R-:W-:-:S03]  /*4060*/  IADD3 R5, P0, PT, R12, R3, RZ ;  /* 0x000000030c057210 */ /* 0x000fc60007f1e0ff */
[----:B------:R-:W-:Y:S02]  /*4070*/  IMAD R10, R41, 0x16, R10 ;  /* 0x00000016290a7824 */ /* 0x000fe400078e020a */
[----:B------:R-:W-:Y:S02]  /*4080*/  VIADD R41, R6, 0x20 ;  /* 0x0000002006297836 */ /* 0x000fe40000000000 */
[----:B--2---:R-:W-:Y:S01]  /*4090*/  IMAD.X R0, RZ, RZ, RZ, P0 ;  /* 0x000000ffff007224 */ /* 0x004fe200000e06ff */
[----:B-1----:R-:W-:-:S04]  /*40a0*/  LEA R4, P0, R5, UR6, 0x2 ;  /* 0x0000000605047c11 */ /* 0x002fc8000f8010ff */
[----:B------:R-:W-:Y:S01]  /*40b0*/  LEA.HI.X R5, R5, UR7, R0, 0x2, P0 ;  /* 0x0000000705057c11 */ /* 0x000fe200080f1400 */
[----:B------:R-:W-:Y:S01]  /*40c0*/  VIADD R0, R10, 0xe0 ;  /* 0x000000e00a007836 */ /* 0x000fe20000000000 */
[----:B------:R-:W0:Y:S02]  /*40d0*/  LDS R2, [UR4+0x8400] ;  /* 0x00840004ff027984 */ /* 0x000e240008000800 */
[-C--:B0-----:R-:W-:Y:S01]  /*40e0*/  ISETP.GE.AND P6, PT, R3, R2.reuse, PT ;  /* 0x000000020300720c */ /* 0x081fe20003fc6270 */
[C---:B------:R-:W-:Y:S01]  /*40f0*/  VIADD R3, R6.reuse, 0xa0 ;  /* 0x000000a006037836 */ /* 0x040fe20000000000 */
[-C--:B------:R-:W-:Y:S01]  /*4100*/  ISETP.GE.AND P5, PT, R41, R2.reuse, PT ;  /* 0x000000022900720c */ /* 0x080fe20003fa6270 */
[----:B------:R-:W-:Y:S01]  /*4110*/  VIADD R41, R6, 0xc0 ;  /* 0x000000c006297836 */ /* 0x000fe20000000000 */
[-C--:B------:R-:W-:Y:S01]  /*4120*/  ISETP.GE.AND P0, PT, R8, R2.reuse, PT ;  /* 0x000000020800720c */ /* 0x080fe20003f06270 */
[----:B------:R-:W-:Y:S01]  /*4130*/  VIADD R8, R10, 0x40 ;  /* 0x000000400a087836 */ /* 0x000fe20000000000 */
[-C--:B------:R-:W-:Y:S01]  /*4140*/  ISETP.GE.AND P4, PT, R3, R2.reuse, PT ;  /* 0x000000020300720c */ /* 0x080fe20003f86270 */
[C---:B------:R-:W-:Y:S01]  /*4150*/  VIADD R3, R6.reuse, 0x100 ;  /* 0x0000010006037836 */ /* 0x040fe20000000000 */
[-C--:B------:R-:W-:Y:S01]  /*4160*/  ISETP.GE.AND P2, PT, R41, R2.reuse, PT ;  /* 0x000000022900720c */ /* 0x080fe20003f46270 */
[----:B------:R-:W-:Y:S01]  /*4170*/  VIADD R41, R6, 0x120 ;  /* 0x0000012006297836 */ /* 0x000fe20000000000 */
[----:B------:R-:W-:-:S02]  /*4180*/  ISETP.GE.AND P3, PT, R8, R2, PT ;  /* 0x000000020800720c */ /* 0x000fc40003f66270 */
[-C--:B------:R-:W-:Y:S01]  /*4190*/  ISETP.GE.AND P1, PT, R0, R2.reuse, PT ;  /* 0x000000020000720c */ /* 0x080fe20003f26270 */
[----:B------:R-:W-:Y:S01]  /*41a0*/  @!P6 STG.E desc[UR8][R4.64], R45 ;  /* 0x0000002d0400e986 */ /* 0x000fe2000c101908 */
[-C--:B------:R-:W-:Y:S01]  /*41b0*/  ISETP.GE.AND P6, PT, R3, R2.reuse, PT ;  /* 0x000000020300720c */ /* 0x080fe20003fc6270 */
[----:B------:R-:W-:Y:S02]  /*41c0*/  VIADD R3, R6, 0x140 ;  /* 0x0000014006037836 */ /* 0x000fe40000000000 */
[----:B------:R-:W-:Y:S01]  /*41d0*/  @!P5 STG.E desc[UR8][R4.64+0x80], R47 ;  /* 0x0000802f0400d986 */ /* 0x000fe2000c101908 */
[-C--:B------:R-:W-:Y:S01]  /*41e0*/  ISETP.GE.AND P5, PT, R41, R2.reuse, PT ;  /* 0x000000022900720c */ /* 0x080fe20003fa6270 */
[C---:B------:R-:W-:Y:S02]  /*41f0*/  VIADD R41, R10.reuse, 0x160 ;  /* 0x000001600a297836 */ /* 0x040fe40000000000 */
[----:B------:R-:W-:Y:S01]  /*4200*/  @!P0 STG.E desc[UR8][R4.64+0x200], R49 ;  /* 0x0002003104008986 */ /* 0x000fe2000c101908 */
[----:B------:R-:W-:Y:S01]  /*4210*/  ISETP.GE.AND P0, PT, R3, R2, PT ;  /* 0x000000020300720c */ /* 0x000fe20003f06270 */
[----:B------:R-:W-:-:S02]  /*4220*/  VIADD R3, R10, 0x180 ;  /* 0x000001800a037836 */ /* 0x000fc40000000000 */
[----:B------:R-:W-:Y:S01]  /*4230*/  @!P4 STG.E desc[UR8][R4.64+0x280], R51 ;  /* 0x000280330400c986 */ /* 0x000fe2000c101908 */
[-C--:B------:R-:W-:Y:S01]  /*4240*/  ISETP.GE.AND P4, PT, R41, R2.reuse, PT ;  /* 0x000000022900720c */ /* 0x080fe20003f86270 */
[C---:B------:R-:W-:Y:S02]  /*4250*/  VIADD R41, R10.reuse, 0x60 ;  /* 0x000000600a297836 */ /* 0x040fe40000000000 */
[----:B------:R-:W-:Y:S01]  /*4260*/  @!P2 STG.E desc[UR8][R4.64+0x300], R53 ;  /* 0x000300350400a986 */ /* 0x000fe2000c101908 */
[-C--:B------:R-:W-:Y:S01]  /*4270*/  ISETP.GE.AND P2, PT, R3, R2.reuse, PT ;  /* 0x000000020300720c */ /* 0x080fe20003f46270 */
[C---:B------:R-:W-:Y:S02]  /*4280*/  VIADD R3, R10.reuse, 0x1a0 ;  /* 0x000001a00a037836 */ /* 0x040fe40000000000 */
[----:B------:R0:W-:Y:S01]  /*4290*/  @!P3 STG.E desc[UR8][R4.64+0x100], R43 ;  /* 0x0001002b0400b986 */ /* 0x0001e2000c101908 */
[----:B------:R-:W-:Y:S01]  /*42a0*/  ISETP.GE.AND P3, PT, R41, R2, PT ;  /* 0x000000022900720c */ /* 0x000fe20003f66270 */
[----:B------:R-:W-:-:S02]  /*42b0*/  VIADD R41, R10, 0x1c0 ;  /* 0x000001c00a297836 */ /* 0x000fc40000000000 */
[----:B------:R1:W-:Y:S01]  /*42c0*/  @!P1 STG.E desc[UR8][R4.64+0x380], R37 ;  /* 0x0003802504009986 */ /* 0x0003e2000c101908 */
[-C--:B------:R-:W-:Y:S01]  /*42d0*/  ISETP.GE.AND P1, PT, R3, R2.reuse, PT ;  /* 0x000000020300720c */ /* 0x080fe20003f26270 */
[C---:B------:R-:W-:Y:S02]  /*42e0*/  VIADD R3, R6.reuse, 0x1e0 ;  /* 0x000001e006037836 */ /* 0x040fe40000000000 */
[----:B------:R1:W-:Y:S03]  /*42f0*/  @!P5 STG.E desc[UR8][R4.64+0x480], R33 ;  /* 0x000480210400d986 */ /* 0x0003e6000c101908 */
[-C--:B------:R-:W-:Y:S01]  /*4300*/  ISETP.GE.AND P5, PT, R3, R2.reuse, PT ;  /* 0x000000020300720c */ /* 0x080fe20003fa6270 */
[C---:B------:R-:W-:Y:S01]  /*4310*/  VIADD R3, R6.reuse, 0x240 ;  /* 0x0000024006037836 */ /* 0x040fe20000000000 */
[----:B------:R1:W-:Y:S01]  /*4320*/  @!P6 STG.E desc[UR8][R4.64+0x400], R35 ;  /* 0x000400230400e986 */ /* 0x0003e2000c101908 */
[----:B------:R-:W-:Y:S01]  /*4330*/  ISETP.GE.AND P6, PT, R41, R2, PT ;  /* 0x000000022900720c */ /* 0x000fe20003fc6270 */
[----:B------:R-:W-:-:S02]  /*4340*/  VIADD R41, R6, 0x200 ;  /* 0x0000020006297836 */ /* 0x000fc40000000000 */
[----:B------:R1:W-:Y:S01]  /*4350*/  @!P3 STG.E desc[UR8][R4.64+0x180], R29 ;  /* 0x0001801d0400b986 */ /* 0x0003e2000c101908 */
[-C--:B------:R-:W-:Y:S01]  /*4360*/  ISETP.GE.AND P3, PT, R3, R2.reuse, PT ;  /* 0x000000020300720c */ /* 0x080fe20003f66270 */
[----:B------:R-:W-:Y:S02]  /*4370*/  VIADD R3, R6, 0x280 ;  /* 0x0000028006037836 */ /* 0x000fe40000000000 */
[----:B------:R1:W-:Y:S01]  /*4380*/  @!P1 STG.E desc[UR8][R4.64+0x680], R25 ;  /* 0x0006801904009986 */ /* 0x0003e2000c101908 */
[----:B0-----:R-:W-:Y:S02]  /*4390*/  VIADD R43, R10, 0x220 ;  /* 0x000002200a2b7836 */ /* 0x001fe40000000000 */
[-C--:B------:R-:W-:Y:S01]  /*43a0*/  ISETP.GE.AND P1, PT, R3, R2.reuse, PT ;  /* 0x000000020300720c */ /* 0x080fe20003f26270 */
        /* <DEDUP_REMOVED lines=18> */
.L_x_518:
[----:B------:R-:W-:Y:S01]  /*44d0*/  BSSY B1, `(.L_x_545) ;  /* 0x0000006000017945 */ /* 0x000fe20003800000 */
[----:B------:R-:W-:Y:S01]  /*44e0*/  PLOP3.LUT P0, PT, P0, PT, PT, 0x8, 0x80 ;  /* 0x000000000080781c */ /* 0x000fe2000070e170 */
[----:B------:R-:W-:-:S12]  /*44f0*/  IMAD.MOV.U32 R21, RZ, RZ, -0x1 ;  /* 0xffffffffff157424 */ /* 0x000fd800078e00ff */
[----:B------:R-:W-:Y:S05]  /*4500*/  WARPSYNC.COLLECTIVE R21, `(.L_x_546) ;  /* 0x0000000015087348 */ /* 0x000fea0003c00000 */
[----:B------:R-:W-:Y:S01]  /*4510*/  VOTE.ANY P0, P0 ;  /* 0x0000000000ff7806 */ /* 0x000fe20000000100 */
[----:B------:R-:W-:-:S12]  /*4520*/  ENDCOLLECTIVE ;  /* 0x000000000000791b */ /* 0x000fd80003800000 */
.L_x_546:
[----:B------:R-:W-:Y:S05]  /*4530*/  BSYNC B1 ;  /* 0x0000000000017941 */ /* 0x000fea0003800000 */
.L_x_545:
[----:B------:R-:W-:Y:S05]  /*4540*/  BRA `(.L_x_547) ;  /* 0xffffffc800747947 */ /* 0x000fea000383ffff */
.L_x_520:
[----:B------:R-:W-:Y:S01]  /*4550*/  BSSY B1, `(.L_x_548) ;  /* 0x0000006000017945 */ /* 0x000fe20003800000 */
[----:B------:R-:W-:Y:S01]  /*4560*/  PLOP3.LUT P0, PT, P0, PT, PT, 0x8, 0x80 ;  /* 0x000000000080781c */ /* 0x000fe2000070e170 */
[----:B------:R-:W-:-:S12]  /*4570*/  IMAD.MOV.U32 R21, RZ, RZ, -0x1 ;  /* 0xffffffffff157424 */ /* 0x000fd800078e00ff */
[----:B------:R-:W-:Y:S05]  /*4580*/  WARPSYNC.COLLECTIVE R21, `(.L_x_549) ;  /* 0x0000000015087348 */ /* 0x000fea0003c00000 */
[----:B------:R-:W-:Y:S01]  /*4590*/  VOTE.ANY P0, P0 ;  /* 0x0000000000ff7806 */ /* 0x000fe20000000100 */
[----:B------:R-:W-:-:S12]  /*45a0*/  ENDCOLLECTIVE ;  /* 0x000000000000791b */ /* 0x000fd80003800000 */
.L_x_549:
[----:B------:R-:W-:Y:S05]  /*45b0*/  BSYNC B1 ;  /* 0x0000000000017941 */ /* 0x000fea0003800000 */
.L_x_548:
[----:B------:R-:W-:Y:S05]  /*45c0*/  BRA `(.L_x_550) ;  /* 0xffffffc800c87947 */ /* 0x000fea000383ffff */
.L_x_522:
[----:B------:R-:W0:Y:S01]  /*45d0*/  S2R R25, SR_GEMASK ;  /* 0x0000000000197919 */ /* 0x000e220000003c00 */
[----:B------:R-:W-:Y:S01]  /*45e0*/  BSSY B1, `(.L_x_551) ;  /* 0x0000006000017945 */ /* 0x000fe20003800000 */
[----:B------:R-:W-:Y:S01]  /*45f0*/  PLOP3.LUT P0, PT, P0, PT, PT, 0x8, 0x80 ;  /* 0x000000000080781c */ /* 0x000fe2000070e170 */
[----:B------:R-:W-:-:S12]  /*4600*/  IMAD.MOV.U32 R21, RZ, RZ, -0x1 ;  /* 0xffffffffff157424 */ /* 0x000fd800078e00ff */
[----:B0-----:R-:W-:Y:S05]  /*4610*/  WARPSYNC.COLLECTIVE R21, `(.L_x_552) ;  /* 0x0000000015087348 */ /* 0x001fea0003c00000 */
[----:B------:R-:W-:Y:S01]  /*4620*/  VOTE.ANY R21, PT, P0 ;  /* 0x0000000000157806 */ /* 0x000fe200000e0100 */
[----:B0-----:R-:W-:Y:S06]  /*4630*/  ENDCOLLECTIVE ;  /* 0x000000000000791b */ /* 0x001fec0003800000 */
.L_x_552:
[----:B------:R-:W-:Y:S05]  /*4640*/  BSYNC B1 ;  /* 0x0000000000017941 */ /* 0x000fea0003800000 */
.L_x_551:
[----:B------:R-:W-:Y:S01]  /*4650*/  LOP3.LUT R21, R21, 0x80000000, R25, 0xec, !PT ;  /* 0x8000000015157812 */ /* 0x000fe200078eec19 */
[----:B------:R-:W-:Y:S02]  /*4660*/  IMAD.MOV.U32 R20, RZ, RZ, R29 ;  /* 0x000000ffff147224 */ /* 0x000fe400078e001d */
[----:B------:R-:W-:Y:S02]  /*4670*/  VIADD R41, R39, 0x2 ;  /* 0x0000000227297836 */ /* 0x000fe40000000000 */
[----:B------:R-:W-:Y:S02]  /*4680*/  VIADD R16, R21, 0xffffffff ;  /* 0xffffffff15107836 */ /* 0x000fe40000000000 */
[C---:B------:R-:W-:Y:S02]  /*4690*/  VIADD R40, R39.reuse, 0x4 ;  /* 0x0000000427287836 */ /* 0x040fe40000000000 */
[----:B------:R-:W-:Y:S01]  /*46a0*/  VIADD R30, R39, 0x8 ;  /* 0x00000008271e7836 */ /* 0x000fe20000000000 */
[----:B------:R-:W-:Y:S01]  /*46b0*/  LOP3.LUT R48, R21, R16, RZ, 0xc, !PT ;  /* 0x0000001015307212 */ /* 0x000fe200078e0cff */
[----:B------:R-:W-:-:S02]  /*46c0*/  IMAD.MOV.U32 R16, RZ, RZ, 0x1 ;  /* 0x00000001ff107424 */ /* 0x000fc400078e00ff */
[----:B------:R-:W-:-:S03]  /*46d0*/  IMAD.MOV.U32 R21, RZ, RZ, -0x1 ;  /* 0xffffffffff157424 */ /* 0x000fc600078e00ff */
[----:B------:R-:W0:Y:S02]  /*46e0*/  POPC R48, R48 ;  /* 0x0000003000307309 */ /* 0x000e240000000000 */
[----:B0-----:R-:W-:Y:S01]  /*46f0*/  IMAD.MOV.U32 R17, RZ, RZ, R48 ;  /* 0x000000ffff117224 */ /* 0x001fe200078e0030 */
[----:B------:R-:W-:-:S13]  /*4700*/  ISETP.GE.AND P0, PT, R39, R48, PT ;  /* 0x000000302700720c */ /* 0x000fda0003f06270 */
[----:B------:R-:W-:Y:S05]  /*4710*/  WARPSYNC.COLLECTIVE R21, `(.L_x_553) ;  /* 0x0000000015087348 */ /* 0x000fea0003c00000 */
[----:B------:R0:W1:Y:S02]  /*4720*/  SHFL.DOWN P3, R22, R20, R16, R17 ;  /* 0x0800001014167389 */ /* 0x0000640000060011 */
[----:B01----:R-:W-:Y:S05]  /*4730*/  ENDCOLLECTIVE ;  /* 0x000000000000791b */ /* 0x003fea0003800000 */
.L_x_553:
        /* <DEDUP_REMOVED lines=8> */
.L_x_554:
[----:B------:R-:W-:Y:S01]  /*47c0*/  IMAD.MOV.U32 R16, RZ, RZ, 0x4 ;  /* 0x00000004ff107424 */ /* 0x000fe200078e00ff */
[----:B------:R-:W-:Y:S02]  /*47d0*/  SEL R22, R22, RZ, !P0 ;  /* 0x000000ff16167207 */ /* 0x000fe40004000000 */
[----:B------:R-:W-:-:S03]  /*47e0*/  ISETP.GT.AND P0, PT, R40, R48, PT ;  /* 0x000000302800720c */ /* 0x000fc60003f04270 */
[----:B------:R-:W-:Y:S02]  /*47f0*/  IMAD.IADD R45, R43, 0x1, R22 ;  /* 0x000000012b2d7824 */ /* 0x000fe400078e0216 */
[----:B------:R-:W-:Y:S02]  /*4800*/  VIADD R43, R39, 0x10 ;  /* 0x00000010272b7836 */ /* 0x000fe40000000000 */
[----:B------:R-:W-:-:S03]  /*4810*/  IMAD.MOV.U32 R20, RZ, RZ, R45 ;  /* 0x000000ffff147224 */ /* 0x000fc600078e002d */
[----:B------:R-:W-:-:S13]  /*4820*/  ISETP.GT.AND P2, PT, R43, R48, PT ;  /* 0x000000302b00720c */ /* 0x000fda0003f44270 */
[----:B------:R-:W-:Y:S05]  /*4830*/  WARPSYNC.COLLECTIVE R21, `(.L_x_555) ;  /* 0x0000000015087348 */ /* 0x000fea0003c00000 */
[----:B------:R0:W1:Y:S02]  /*4840*/  SHFL.DOWN P3, R22, R20, R16, R17 ;  /* 0x0800001014167389 */ /* 0x0000640000060011 */
[----:B01----:R-:W-:Y:S05]  /*4850*/  ENDCOLLECTIVE ;  /* 0x000000000000791b */ /* 0x003fea0003800000 */
.L_x_555:
        /* <DEDUP_REMOVED lines=8> */
.L_x_556:
[----:B------:R-:W-:Y:S01]  /*48e0*/  IMAD.MOV.U32 R16, RZ, RZ, 0x10 ;  /* 0x00000010ff107424 */ /* 0x000fe200078e00ff */
[----:B------:R-:W-:Y:S02]  /*48f0*/  SEL R22, R22, RZ, !P0 ;  /* 0x000000ff16167207 */ /* 0x000fe40004000000 */
[----:B------:R-:W-:-:S03]  /*4900*/  ISETP.NE.AND P0, PT, R28, 0x65, PT ;  /* 0x000000651c00780c */ /* 0x000fc60003f05270 */
[----:B------:R-:W-:Y:S02]  /*4910*/  IMAD.IADD R47, R29, 0x1, R22 ;  /* 0x000000011d2f7824 */ /* 0x000fe400078e0216 */
[----:B------:R-:W0:Y:S02]  /*4920*/  LDC.64 R28, c[0x0][0x390] ;  /* 0x0000e400ff1c7b82 */ /* 0x000e240000000a00 */
[----:B------:R-:W-:-:S07]  /*4930*/  IMAD.MOV.U32 R20, RZ, RZ, R47 ;  /* 0x000000ffff147224 */ /* 0x000fce00078e002f */
[----:B0-----:R-:W-:Y:S05]  /*4940*/  WARPSYNC.COLLECTIVE R21, `(.L_x_557) ;  /* 0x0000000015087348 */ /* 0x001fea0003c00000 */
[----:B------:R1:W2:Y:S02]  /*4950*/  SHFL.DOWN P3, R22, R20, R16, R17 ;  /* 0x0800001014167389 */ /* 0x0002a40000060011 */
[----:B012---:R-:W-:Y:S05]  /*4960*/  ENDCOLLECTIVE ;  /* 0x000000000000791b */ /* 0x007fea0003800000 */
.L_x_557:
[----:B------:R-:W-:Y:S05]  /*4970*/  WARPSYNC.COLLECTIVE R21, `(.L_x_558) ;  /* 0x0000000015087348 */ /* 0x000fea0003c00000 */
[----:B------:R-:W-:Y:S01]  /*4980*/  VOTE.ALL P0, P0 ;  /* 0x0000000000ff7806 */ /* 0x000fe20000000000 */
[----:B------:R-:W-:-:S12]  /*4990*/  ENDCOLLECTIVE ;  /* 0x000000000000791b */ /* 0x000fd80003800000 */
.L_x_558:
[----:B------:R-:W-:Y:S02]  /*49a0*/  IADD3 R44, P3, PT, R28, 0x100, RZ ;  /* 0x000001001c2c7810 */ /* 0x000fe40007f7e0ff */
[----:B------:R-:W-:-:S03]  /*49b0*/  SEL R22, R22, RZ, !P2 ;  /* 0x000000ff16167207 */ /* 0x000fc60005000000 */
[----:B------:R-:W-:Y:S02]  /*49c0*/  IMAD.X R45, RZ, RZ, R29, P3 ;  /* 0x000000ffff2d7224 */ /* 0x000fe400018e061d */
[----:B------:R-:W-:Y:S01]  /*49d0*/  IMAD.IADD R46, R47, 0x1, R22 ;  /* 0x000000012f2e7824 */ /* 0x000fe200078e0216 */
[----:B------:R-:W-:Y:S06]  /*49e0*/  BRA `(.L_x_559) ;  /* 0xffffffc8005c7947 */ /* 0x000fec000383ffff */
.L_x_524:
[----:B------:R-:W-:Y:S01]  /*49f0*/  BSSY B1, `(.L_x_560) ;  /* 0x0000006000017945 */ /* 0x000fe20003800000 */
[----:B------:R-:W-:Y:S01]  /*4a00*/  PLOP3.LUT P0, PT, P0, PT, PT, 0x8, 0x80 ;  /* 0x000000000080781c */ /* 0x000fe2000070e170 */
[----:B------:R-:W-:-:S12]  /*4a10*/  IMAD.MOV.U32 R21, RZ, RZ, -0x1 ;  /* 0xffffffffff157424 */ /* 0x000fd800078e00ff */
[----:B------:R-:W-:Y:S05]  /*4a20*/  WARPSYNC.COLLECTIVE R21, `(.L_x_561) ;  /* 0x0000000015087348 */ /* 0x000fea0003c00000 */
[----:B------:R-:W-:Y:S01]  /*4a30*/  VOTE.ANY P0, P0 ;  /* 0x0000000000ff7806 */ /* 0x000fe20000000100 */
[----:B------:R-:W-:-:S12]  /*4a40*/  ENDCOLLECTIVE ;  /* 0x000000000000791b */ /* 0x000fd80003800000 */
.L_x_561:
[----:B------:R-:W-:Y:S05]  /*4a50*/  BSYNC B1 ;  /* 0x0000000000017941 */ /* 0x000fea0003800000 */
.L_x_560:
[----:B------:R-:W-:Y:S05]  /*4a60*/  BRA `(.L_x_562) ;  /* 0xffffffc800647947 */ /* 0x000fea000383ffff */
.L_x_526:
[----:B------:R-:W-:Y:S01]  /*4a70*/  BSSY B1, `(.L_x_563) ;  /* 0x0000006000017945 */ /* 0x000fe20003800000 */
[----:B------:R-:W-:Y:S01]  /*4a80*/  PLOP3.LUT P0, PT, P0, PT, PT, 0x8, 0x80 ;  /* 0x000000000080781c */ /* 0x000fe2000070e170 */
[----:B------:R-:W-:-:S12]  /*4a90*/  IMAD.MOV.U32 R21, RZ, RZ, -0x1 ;  /* 0xffffffffff157424 */ /* 0x000fd800078e00ff */
[----:B------:R-:W-:Y:S05]  /*4aa0*/  WARPSYNC.COLLECTIVE R21, `(.L_x_564) ;  /* 0x0000000015087348 */ /* 0x000fea0003c00000 */
[----:B------:R-:W-:Y:S01]  /*4ab0*/  VOTE.ANY P0, P0 ;  /* 0x0000000000ff7806 */ /* 0x000fe20000000100 */
[----:B------:R-:W-:-:S12]  /*4ac0*/  ENDCOLLECTIVE ;  /* 0x000000000000791b */ /* 0x000fd80003800000 */
.L_x_564:
[----:B------:R-:W-:Y:S05]  /*4ad0*/  BSYNC B1 ;  /* 0x0000000000017941 */ /* 0x000fea0003800000 */
.L_x_563:
[----:B------:R-:W-:Y:S05]  /*4ae0*/  BRA `(.L_x_565) ;  /* 0xffffffc800b87947 */ /* 0x000fea000383ffff */
.L_x_528:
[----:B------:R-:W-:Y:S01]  /*4af0*/  BSSY B1, `(.L_x_566) ;  /* 0x0000006000017945 */ /* 0x000fe20003800000 */
[----:B------:R-:W-:Y:S01]  /*4b00*/  PLOP3.LUT P0, PT, P0, PT, PT, 0x8, 0x80 ;  /* 0x000000000080781c */ /* 0x000fe2000070e170 */
[----:B------:R-:W-:-:S12]  /*4b10*/  IMAD.MOV.U32 R21, RZ, RZ, -0x1 ;  /* 0xffffffffff157424 */ /* 0x000fd800078e00ff */
[----:B------:R-:W-:Y:S05]  /*4b20*/  WARPSYNC.COLLECTIVE R21, `(.L_x_567) ;  /* 0x0000000015087348 */ /* 0x000fea0003c00000 */
[----:B------:R-:W-:Y:S01]  /*4b30*/  VOTE.ANY R21, PT, P0 ;  /* 0x0000000000157806 */ /* 0x000fe200000e0100 */
[----:B------:R-:W-:Y:S06]  /*4b40*/  ENDCOLLECTIVE ;  /* 0x000000000000791b */ /* 0x000fec0003800000 */
.L_x_567:
[----:B------:R-:W-:Y:S05]  /*4b50*/  BSYNC B1 ;  /* 0x0000000000017941 */ /* 0x000fea0003800000 */
.L_x_566:
[----:B------:R-:W-:Y:S01]  /*4b60*/  LOP3.LUT R21, R21, 0x80000000, R25, 0xec, !PT ;  /* 0x8000000015157812 */ /* 0x000fe200078eec19 */
[----:B------:R-:W-:Y:S02]  /*4b70*/  IMAD.MOV.U32 R20, RZ, RZ, R29 ;  /* 0x000000ffff147224 */ /* 0x000fe400078e001d */
[----:B------:R-:W-:Y:S02]  /*4b80*/  VIADD R24, R24, 0xffffffe0 ;  /* 0xffffffe018187836 */ /* 0x000fe40000000000 */
[----:B------:R-:W-:-:S05]  /*4b90*/  VIADD R16, R21, 0xffffffff ;  /* 0xffffffff15107836 */ /* 0x000fca0000000000 */
[----:B------:R-:W-:Y:S01]  /*4ba0*/  LOP3.LUT R49, R21, R16, RZ, 0xc, !PT ;  /* 0x0000001015317212 */ /* 0x000fe200078e0cff */
[----:B------:R-:W-:Y:S02]  /*4bb0*/  IMAD.MOV.U32 R16, RZ, RZ, 0x1 ;  /* 0x00000001ff107424 */ /* 0x000fe400078e00ff */
[----:B------:R-:W-:Y:S01]  /*4bc0*/  IMAD.MOV.U32 R21, RZ, RZ, -0x1 ;  /* 0xffffffffff157424 */ /* 0x000fe200078e00ff */
[----:B------:R0:W1:Y:S06]  /*4bd0*/  POPC R17, R49 ;  /* 0x0000003100117309 */ /* 0x00006c0000000000 */
[----:B01----:R-:W-:Y:S05]  /*4be0*/  WARPSYNC.COLLECTIVE R21, `(.L_x_568) ;  /* 0x0000000015087348 */ /* 0x003fea0003c00000 */
[----:B-1----:R1:W2:Y:S02]  /*4bf0*/  SHFL.DOWN P3, R22, R20, R16, R17 ;  /* 0x0800001014167389 */ /* 0x0022a40000060011 */
[----:B012---:R-:W-:Y:S05]  /*4c00*/  ENDCOLLECTIVE ;  /* 0x000000000000791b */ /* 0x007fea0003800000 */
.L_x_568:
[----:B------:R-:W-:Y:S01]  /*4c10*/  ISETP.GE.AND P0, PT, R39, R17, PT ;  /* 0x000000112700720c */ /* 0x000fe20003f06270 */
[----:B------:R-:W-:-:S03]  /*4c20*/  IMAD.MOV.U32 R16, RZ, RZ, 0x2 ;  /* 0x00000002ff107424 */ /* 0x000fc600078e00ff */
[----:B------:R-:W-:Y:S02]  /*4c30*/  SEL R22, R22, RZ, !P0 ;  /* 0x000000ff16167207 */ /* 0x000fe40004000000 */
[----:B------:R-:W-:-:S03]  /*4c40*/  ISETP.GT.AND P0, PT, R41, R17, PT ;  /* 0x000000112900720c */ /* 0x000fc60003f04270 */
[----:B------:R-:W-:-:S04]  /*4c50*/  IMAD.IADD R48, R22, 0x1, R29 ;  /* 0x0000000116307824 */ /* 0x000fc800078e021d */
[----:B------:R-:W-:-:S07]  /*4c60*/  IMAD.MOV.U32 R20, RZ, RZ, R48 ;  /* 0x000000ffff147224 */ /* 0x000fce00078e0030 */
[----:B------:R-:W-:Y:S05]  /*4c70*/  WARPSYNC.COLLECTIVE R21, `(.L_x_569) ;  /* 0x0000000015087348 */ /* 0x000fea0003c00000 */
[----:B------:R0:W1:Y:S02]  /*4c80*/  SHFL.DOWN P3, R22, R20, R16, R17 ;  /* 0x0800001014167389 */ /* 0x0000640000060011 */
[----:B01----:R-:W-:Y:S05]  /*4c90*/  ENDCOLLECTIVE ;  /* 0x000000000000791b */ /* 0x003fea0003800000 */
.L_x_569:
        /* <DEDUP_REMOVED lines=8> */
.L_x_570:
        /* <DEDUP_REMOVED lines=8> */
.L_x_571:
        /* <DEDUP_REMOVED lines=8> */
.L_x_572:
[----:B------:R-:W-:Y:S02]  /*4e20*/  SEL R22, R22, RZ, !P0 ;  /* 0x000000ff16167207 */ /* 0x000fe40004000000 */
[----:B------:R-:W-:Y:S02]  /*4e30*/  ISETP.NE.AND P0, PT, R28, 0x65, PT ;  /* 0x000000651c00780c */ /* 0x000fe40003f05270 */
[----:B------:R-:W-:-:S11]  /*4e40*/  IADD3 R46, PT, PT, R29, R22, R46 ;  /* 0x000000161d2e7210 */ /* 0x000fd60007ffe02e */
[----:B------:R-:W-:Y:S05]  /*4e50*/  WARPSYNC.COLLECTIVE R21, `(.L_x_573) ;  /* 0x0000000015087348 */ /* 0x000fea0003c00000 */
[----:B------:R-:W-:Y:S01]  /*4e60*/  VOTE.ALL P0, P0 ;  /* 0x0000000000ff7806 */ /* 0x000fe20000000000 */
[----:B------:R-:W-:-:S12]  /*4e70*/  ENDCOLLECTIVE ;  /* 0x000000000000791b */ /* 0x000fd80003800000 */
.L_x_573:
[----:B------:R-:W-:Y:S05]  /*4e80*/  BRA `(.L_x_574) ;  /* 0xffffffc800507947 */ /* 0x000fea000383ffff */
.L_x_533:
[----:B------:R-:W-:Y:S01]  /*4e90*/  BSSY B0, `(.L_x_575) ;  /* 0x0000006000007945 */ /* 0x000fe20003800000 */
[----:B------:R-:W-:Y:S01]  /*4ea0*/  PLOP3.LUT P0, PT, P0, PT, PT, 0x8, 0x80 ;  /* 0x000000000080781c */ /* 0x000fe2000070e170 */
[----:B------:R-:W-:-:S12]  /*4eb0*/  IMAD.MOV.U32 R21, RZ, RZ, -0x1 ;  /* 0xffffffffff157424 */ /* 0x000fd800078e00ff */
[----:B------:R-:W-:Y:S05]  /*4ec0*/  WARPSYNC.COLLECTIVE R21, `(.L_x_576) ;  /* 0x0000000015087348 */ /* 0x000fea0003c00000 */
[----:B------:R-:W-:Y:S01]  /*4ed0*/  VOTE.ANY P0, P0 ;  /* 0x0000000000ff7806 */ /* 0x000fe20000000100 */
[----:B------:R-:W-:-:S12]  /*4ee0*/  ENDCOLLECTIVE ;  /* 0x000000000000791b */ /* 0x000fd80003800000 */
.L_x_576:
[----:B------:R-:W-:Y:S05]  /*4ef0*/  BSYNC B0 ;  /* 0x0000000000007941 */ /* 0x000fea0003800000 */
.L_x_575:
[----:B------:R-:W-:Y:S05]  /*4f00*/  BRA `(.L_x_577) ;  /* 0xffffffe000907947 */ /* 0x000fea000383ffff */
.L_x_535:
[----:B------:R-:W-:Y:S01]  /*4f10*/  BSSY B0, `(.L_x_578) ;  /* 0x0000006000007945 */ /* 0x000fe20003800000 */
[----:B------:R-:W-:Y:S01]  /*4f20*/  PLOP3.LUT P0, PT, P0, PT, PT, 0x8, 0x80 ;  /* 0x000000000080781c */ /* 0x000fe2000070e170 */
[----:B------:R-:W-:-:S12]  /*4f30*/  IMAD.MOV.U32 R21, RZ, RZ, -0x1 ;  /* 0xffffffffff157424 */ /* 0x000fd800078e00ff */
[----:B------:R-:W-:Y:S05]  /*4f40*/  WARPSYNC.COLLECTIVE R21, `(.L_x_579) ;  /* 0x0000000015087348 */ /* 0x000fea0003c00000 */
[----:B------:R-:W-:Y:S01]  /*4f50*/  VOTE.ANY P0, P0 ;  /* 0x0000000000ff7806 */ /* 0x000fe20000000100 */
[----:B------:R-:W-:-:S12]  /*4f60*/  ENDCOLLECTIVE ;  /* 0x000000000000791b */ /* 0x000fd80003800000 */
.L_x_579:
[----:B------:R-:W-:Y:S05]  /*4f70*/  BSYNC B0 ;  /* 0x0000000000007941 */ /* 0x000fea0003800000 */
.L_x_578:
[----:B------:R-:W-:Y:S05]  /*4f80*/  BRA `(.L_x_580) ;  /* 0xffffffe000e47947 */ /* 0x000fea000383ffff */
.L_x_537:
[----:B------:R-:W0:Y:S01]  /*4f90*/  S2R R26, SR_GEMASK ;  /* 0x00000000001a7919 */ /* 0x000e220000003c00 */
[----:B------:R-:W-:Y:S01]  /*4fa0*/  BSSY B0, `(.L_x_581) ;  /* 0x0000006000007945 */ /* 0x000fe20003800000 */
[----:B------:R-:W-:Y:S01]  /*4fb0*/  PLOP3.LUT P0, PT, P0, PT, PT, 0x8, 0x80 ;  /* 0x000000000080781c */ /* 0x000fe2000070e170 */
[----:B------:R-:W-:-:S12]  /*4fc0*/  IMAD.MOV.U32 R21, RZ, RZ, -0x1 ;  /* 0xffffffffff157424 */ /* 0x000fd800078e00ff */
[----:B0-----:R-:W-:Y:S05]  /*4fd0*/  WARPSYNC.COLLECTIVE R21, `(.L_x_582) ;  /* 0x0000000015087348 */ /* 0x001fea0003c00000 */
[----:B------:R-:W-:Y:S01]  /*4fe0*/  VOTE.ANY R21, PT, P0 ;  /* 0x0000000000157806 */ /* 0x000fe200000e0100 */
[----:B0-----:R-:W-:Y:S06]  /*4ff0*/  ENDCOLLECTIVE ;  /* 0x000000000000791b */ /* 0x001fec0003800000 */
.L_x_582:
[----:B------:R-:W-:Y:S05]  /*5000*/  BSYNC B0 ;  /* 0x0000000000007941 */ /* 0x000fea0003800000 */
.L_x_581:
[----:B------:R-:W-:Y:S01]  /*5010*/  LOP3.LUT R21, R21, 0x80000000, R26, 0xec, !PT ;  /* 0x8000000015157812 */ /* 0x000fe200078eec1a */
[----:B------:R-:W-:-:S04]  /*5020*/  IMAD.MOV.U32 R20, RZ, RZ, R19 ;  /* 0x000000ffff147224 */ /* 0x000fc800078e0013 */
[----:B------:R-:W-:-:S05]  /*5030*/  VIADD R16, R21, 0xffffffff ;  /* 0xffffffff15107836 */ /* 0x000fca0000000000 */
[----:B------:R-:W-:Y:S01]  /*5040*/  LOP3.LUT R47, R21, R16, RZ, 0xc, !PT ;  /* 0x00000010152f7212 */ /* 0x000fe200078e0cff */
[----:B------:R-:W-:Y:S02]  /*5050*/  IMAD.MOV.U32 R16, RZ, RZ, 0x1 ;  /* 0x00000001ff107424 */ /* 0x000fe400078e00ff */
[----:B------:R-:W-:-:S03]  /*5060*/  IMAD.MOV.U32 R21, RZ, RZ, -0x1 ;  /* 0xffffffffff157424 */ /* 0x000fc600078e00ff */
[----:B------:R-:W0:Y:S02]  /*5070*/  POPC R47, R47 ;  /* 0x0000002f002f7309 */ /* 0x000e240000000000 */
[----:B0-----:R-:W-:Y:S01]  /*5080*/  IMAD.MOV.U32 R17, RZ, RZ, R47 ;  /* 0x000000ffff117224 */ /* 0x001fe200078e002f */
[----:B------:R-:W-:-:S13]  /*5090*/  ISETP.GE.AND P0, PT, R38, R47, PT ;  /* 0x0000002f2600720c */ /* 0x000fda0003f06270 */
[----:B------:R-:W-:Y:S05]  /*50a0*/  WARPSYNC.COLLECTIVE R21, `(.L_x_583) ;  /* 0x0000000015087348 */ /* 0x000fea0003c00000 */
[----:B------:R0:W1:Y:S02]  /*50b0*/  SHFL.DOWN P3, R22, R20, R16, R17 ;  /* 0x0800001014167389 */ /* 0x0000640000060011 */
[----:B01----:R-:W-:Y:S05]  /*50c0*/  ENDCOLLECTIVE ;  /* 0x000000000000791b */ /* 0x003fea0003800000 */
.L_x_583:
[----:B------:R-:W-:Y:S01]  /*50d0*/  IMAD.MOV.U32 R16, RZ, RZ, 0x2 ;  /* 0x00000002ff107424 */ /* 0x000fe200078e00ff */
        /* <DEDUP_REMOVED lines=8> */
.L_x_584:
        /* <DEDUP_REMOVED lines=9> */
.L_x_585:
        /* <DEDUP_REMOVED lines=9> */
.L_x_586:
[----:B------:R-:W-:Y:S01]  /*5280*/  IMAD.MOV.U32 R16, RZ, RZ, 0x10 ;  /* 0x00000010ff107424 */ /* 0x000fe200078e00ff */
[----:B------:R-:W-:Y:S02]  /*5290*/  SEL R19, R22, RZ, !P0 ;  /* 0x000000ff16137207 */ /* 0x000fe40004000000 */
[----:B------:R-:W-:Y:S01]  /*52a0*/  ISETP.NE.AND P0, PT, R18, 0x65, PT ;  /* 0x000000651200780c */ /* 0x000fe20003f05270 */
[----:B------:R-:W-:Y:S02]  /*52b0*/  VIADD R18, R38, 0x10 ;  /* 0x0000001026127836 */ /* 0x000fe40000000000 */
[----:B------:R-:W-:-:S03]  /*52c0*/  IMAD.IADD R48, R50, 0x1, R19 ;  /* 0x0000000132307824 */ /* 0x000fc600078e0213 */
[----:B------:R-:W-:Y:S01]  /*52d0*/  ISETP.GT.AND P2, PT, R18, R47, PT ;  /* 0x0000002f1200720c */ /* 0x000fe20003f44270 */
[----:B------:R-:W-:Y:S01]  /*52e0*/  IMAD.MOV.U32 R20, RZ, RZ, R48 ;  /* 0x000000ffff147224 */ /* 0x000fe200078e0030 */
[----:B------:R-:W0:Y:S11]  /*52f0*/  LDC.64 R18, c[0x0][0x390] ;  /* 0x0000e400ff127b82 */ /* 0x000e360000000a00 */
[----:B0-----:R-:W-:Y:S05]  /*5300*/  WARPSYNC.COLLECTIVE R21, `(.L_x_587) ;  /* 0x0000000015087348 */ /* 0x001fea0003c00000 */
[----:B------:R1:W2:Y:S02]  /*5310*/  SHFL.DOWN P3, R22, R20, R16, R17 ;  /* 0x0800001014167389 */ /* 0x0002a40000060011 */
[----:B012---:R-:W-:Y:S05]  /*5320*/  ENDCOLLECTIVE ;  /* 0x000000000000791b */ /* 0x007fea0003800000 */
.L_x_587:
[----:B------:R-:W-:Y:S05]  /*5330*/  WARPSYNC.COLLECTIVE R21, `(.L_x_588) ;  /* 0x0000000015087348 */ /* 0x000fea0003c00000 */
[----:B------:R-:W-:Y:S01]  /*5340*/  VOTE.ALL P0, P0 ;  /* 0x0000000000ff7806 */ /* 0x000fe20000000000 */
[----:B------:R-:W-:-:S12]  /*5350*/  ENDCOLLECTIVE ;  /* 0x000000000000791b */ /* 0x000fd80003800000 */
.L_x_588:
[----:B------:R-:W-:Y:S02]  /*5360*/  SEL R45, R22, RZ, !P2 ;  /* 0x000000ff162d7207 */ /* 0x000fe40005000000 */
[----:B------:R-:W-:-:S03]  /*5370*/  IADD3 R44, P3, PT, R18, 0x100, RZ ;  /* 0x00000100122c7810 */ /* 0x000fc60007f7e0ff */
[----:B------:R-:W-:Y:S02]  /*5380*/  IMAD.IADD R46, R48, 0x1, R45 ;  /* 0x00000001302e7824 */ /* 0x000fe400078e022d */
[----:B------:R-:W-:Y:S01]  /*5390*/  IMAD.X R45, RZ, RZ, R19, P3 ;  /* 0x000000ffff2d7224 */ /* 0x000fe200018e0613 */
[----:B------:R-:W-:Y:S07]  /*53a0*/  BRA `(.L_x_589) ;  /* 0xffffffe000787947 */ /* 0x000fee000383ffff */
.L_x_539:
[----:B------:R-:W-:Y:S01]  /*53b0*/  BSSY B0, `(.L_x_590) ;  /* 0x0000006000007945 */ /* 0x000fe20003800000 */
[----:B------:R-:W-:Y:S01]  /*53c0*/  PLOP3.LUT P0, PT, P0, PT, PT, 0x8, 0x80 ;  /* 0x000000000080781c */ /* 0x000fe2000070e170 */
[----:B------:R-:W-:-:S12]  /*53d0*/  IMAD.MOV.U32 R21, RZ, RZ, -0x1 ;  /* 0xffffffffff157424 */ /* 0x000fd800078e00ff */
[----:B------:R-:W-:Y:S05]  /*53e0*/  WARPSYNC.COLLECTIVE R21, `(.L_x_591) ;  /* 0x0000000015087348 */ /* 0x000fea0003c00000 */
[----:B------:R-:W-:Y:S01]  /*53f0*/  VOTE.ANY P0, P0 ;  /* 0x0000000000ff7806 */ /* 0x000fe20000000100 */
[----:B------:R-:W-:-:S12]  /*5400*/  ENDCOLLECTIVE ;  /* 0x000000000000791b */ /* 0x000fd80003800000 */
.L_x_591:
[----:B------:R-:W-:Y:S05]  /*5410*/  BSYNC B0 ;  /* 0x0000000000007941 */ /* 0x000fea0003800000 */
.L_x_590:
[----:B------:R-:W-:Y:S05]  /*5420*/  BRA `(.L_x_592) ;  /* 0xffffffe000807947 */ /* 0x000fea000383ffff */
.L_x_541:
[----:B------:R-:W-:Y:S01]  /*5430*/  BSSY B0, `(.L_x_593) ;  /* 0x0000006000007945 */ /* 0x000fe20003800000 */
[----:B------:R-:W-:Y:S01]  /*5440*/  PLOP3.LUT P0, PT, P0, PT, PT, 0x8, 0x80 ;  /* 0x000000000080781c */ /* 0x000fe2000070e170 */
[----:B------:R-:W-:-:S12]  /*5450*/  IMAD.MOV.U32 R21, RZ, RZ, -0x1 ;  /* 0xffffffffff157424 */ /* 0x000fd800078e00ff */
[----:B------:R-:W-:Y:S05]  /*5460*/  WARPSYNC.COLLECTIVE R21, `(.L_x_594) ;  /* 0x0000000015087348 */ /* 0x000fea0003c00000 */
[----:B------:R-:W-:Y:S01]  /*5470*/  VOTE.ANY P0, P0 ;  /* 0x0000000000ff7806 */ /* 0x000fe20000000100 */
[----:B------:R-:W-:-:S12]  /*5480*/  ENDCOLLECTIVE ;  /* 0x000000000000791b */ /* 0x000fd80003800000 */
.L_x_594:
[----:B------:R-:W-:Y:S05]  /*5490*/  BSYNC B0 ;  /* 0x0000000000007941 */ /* 0x000fea0003800000 */
.L_x_593:
[----:B------:R-:W-:Y:S05]  /*54a0*/  BRA `(.L_x_595) ;  /* 0xffffffe000d47947 */ /* 0x000fea000383ffff */
.L_x_543:
[----:B------:R-:W-:Y:S01]  /*54b0*/  BSSY B0, `(.L_x_596) ;  /* 0x0000006000007945 */ /* 0x000fe20003800000 */
[----:B------:R-:W-:Y:S01]  /*54c0*/  PLOP3.LUT P0, PT, P0, PT, PT, 0x8, 0x80 ;  /* 0x000000000080781c */ /* 0x000fe2000070e170 */
[----:B------:R-:W-:-:S12]  /*54d0*/  IMAD.MOV.U32 R21, RZ, RZ, -0x1 ;  /* 0xffffffffff157424 */ /* 0x000fd800078e00ff */
[----:B------:R-:W-:Y:S05]  /*54e0*/  WARPSYNC.COLLECTIVE R21, `(.L_x_597) ;  /* 0x0000000015087348 */ /* 0x000fea0003c00000 */
[----:B------:R-:W-:Y:S01]  /*54f0*/  VOTE.ANY R21, PT, P0 ;  /* 0x0000000000157806 */ /* 0x000fe200000e0100 */
[----:B------:R-:W-:Y:S06]  /*5500*/  ENDCOLLECTIVE ;  /* 0x000000000000791b */ /* 0x000fec0003800000 */
.L_x_597:
[----:B------:R-:W-:Y:S05]  /*5510*/  BSYNC B0 ;  /* 0x0000000000007941 */ /* 0x000fea0003800000 */
.L_x_596:
        /* <DEDUP_REMOVED lines=11> */
.L_x_598:
        /* <DEDUP_REMOVED lines=10> */
.L_x_599:
[----:B------:R-:W-:Y:S01]  /*5670*/  IMAD.MOV.U32 R16, RZ, RZ, 0x4 ;  /* 0x00000004ff107424 */ /* 0x000fe200078e00ff */
[----:B------:R-:W-:Y:S01]  /*5680*/  SEL R19, R22, RZ, !P0 ;  /* 0x000000ff16137207 */ /* 0x000fe20004000000 */
[----:B------:R-:W-:-:S04]  /*5690*/  VIADD R22, R38, 0x4 ;  /* 0x0000000426167836 */ /* 0x000fc80000000000 */
[----:B------:R-:W-:Y:S01]  /*56a0*/  IMAD.IADD R50, R48, 0x1, R19 ;  /* 0x0000000130327824 */ /* 0x000fe200078e0213 */
[----:B------:R-:W-:Y:S01]  /*56b0*/  ISETP.GT.AND P0, PT, R22, R17, PT ;  /* 0x000000111600720c */ /* 0x000fe20003f04270 */
[----:B------:R-:W-:Y:S02]  /*56c0*/  VIADD R48, R38, 0x10 ;  /* 0x0000001026307836 */ /* 0x000fe40000000000 */
[----:B------:R-:W-:-:S10]  /*56d0*/  IMAD.MOV.U32 R20, RZ, RZ, R50 ;  /* 0x000000ffff147224 */ /* 0x000fd400078e0032 */
[----:B------:R-:W-:Y:S05]  /*56e0*/  WARPSYNC.COLLECTIVE R21, `(.L_x_600) ;  /* 0x0000000015087348 */ /* 0x000fea0003c00000 */
[----:B------:R0:W1:Y:S02]  /*56f0*/  SHFL.DOWN P3, R22, R20, R16, R17 ;  /* 0x0800001014167389 */ /* 0x0000640000060011 */
[----:B01----:R-:W-:Y:S05]  /*5700*/  ENDCOLLECTIVE ;  /* 0x000000000000791b */ /* 0x003fea0003800000 */
.L_x_600:
        /* <DEDUP_REMOVED lines=9> */
.L_x_601:
        /* <DEDUP_REMOVED lines=8> */
.L_x_602:
[----:B------:R-:W-:Y:S02]  /*5820*/  SEL R22, R22, RZ, !P0 ;  /* 0x000000ff16167207 */ /* 0x000fe40004000000 */
[----:B------:R-:W-:Y:S02]  /*5830*/  ISETP.NE.AND P0, PT, R18, 0x65, PT ;  /* 0x000000651200780c */ /* 0x000fe40003f05270 */
[----:B------:R-:W-:-:S11]  /*5840*/  IADD3 R46, PT, PT, R19, R22, R46 ;  /* 0x00000016132e7210 */ /* 0x000fd60007ffe02e */
[----:B------:R-:W-:Y:S05]  /*5850*/  WARPSYNC.COLLECTIVE R21, `(.L_x_603) ;  /* 0x0000000015087348 */ /* 0x000fea0003c00000 */
[----:B------:R-:W-:Y:S01]  /*5860*/  VOTE.ALL P0, P0 ;  /* 0x0000000000ff7806 */ /* 0x000fe20000000000 */
[----:B------:R-:W-:-:S12]  /*5870*/  ENDCOLLECTIVE ;  /* 0x000000000000791b */ /* 0x000fd80003800000 */
.L_x_603:
[----:B------:R-:W-:Y:S05]  /*5880*/  BRA `(.L_x_604) ;  /* 0xffffffe0006c7947 */ /* 0x000fea000383ffff */
.L_x_605:
        /* <DEDUP_REMOVED lines=15> */
.L_x_757:


//--------------------- .text._ZN3cub18CUB_300001_SM_10006detail4scan20DeviceScanInitKernelINS0_13ScanTileStateIiLb1EEEEEvT_i --------------------------
	.section	.text._ZN3cub18CUB_300001_SM_10006detail4scan20DeviceScanInitKernelINS0_13ScanTileStateIiLb1EEEEEvT_i,"ax",@progbits
	.align	128
        .global         _ZN3cub18CUB_300001_SM_10006detail4scan20DeviceScanInitKernelINS0_13ScanTileStateIiLb1EEEEEvT_i
        .type           _ZN3cub18CUB_300001_SM_10006detail4scan20DeviceScanInitKernelINS0_13ScanTileStateIiLb1EEEEEvT_i,@function
        .size           _ZN3cub18CUB_300001_SM_10006detail4scan20DeviceScanInitKernelINS0_13ScanTileStateIiLb1EEEEEvT_i,(.L_x_758 - _ZN3cub18CUB_300001_SM_10006detail4scan20DeviceScanInitKernelINS0_13ScanTileStateIiLb1EEEEEvT_i)
        .other          _ZN3cub18CUB_300001_SM_10006detail4scan20DeviceScanInitKernelINS0_13ScanTileStateIiLb1EEEEEvT_i,@"STO_CUDA_ENTRY STV_DEFAULT"
_ZN3cub18CUB_300001_SM_10006detail4scan20DeviceScanInitKernelINS0_13ScanTileStateIiLb1EEEEEvT_i:
.text._ZN3cub18CUB_300001_SM_10006detail4scan20DeviceScanInitKernelINS0_13ScanTileStateIiLb1EEEEEvT_i:
[----:B------:R-:W-:Y:S01]  /*0000*/  LDC R1, c[0x0][0x37c] ;  /* 0x0000df00ff017b82 */ /* 0x000fe20000000800 */
[----:B------:R-:W0:Y:S07]  /*0010*/  S2R R0, SR_TID.X ;  /* 0x0000000000007919 */ /* 0x000e2e0000002100 */
[----:B------:R-:W1:Y:S01]  /*0020*/  S2UR UR6, SR_CTAID.X ;  /* 0x00000000000679c3 */ /* 0x000e620000002500 */
[----:B------:R-:W2:Y:S07]  /*0030*/  LDCU UR4, c[0x0][0x388] ;  /* 0x00007100ff0477ac */ /* 0x000eae0008000800 */
[----:B------:R-:W1:Y:S01]  /*0040*/  LDC R5, c[0x0][0x360] ;  /* 0x0000d800ff057b82 */ /* 0x000e620000000800 */
[----:B0-----:R-:W-:Y:S01]  /*0050*/  ISETP.GT.U32.AND P0, PT, R0, 0x1f, PT ;  /* 0x0000001f0000780c */ /* 0x001fe20003f04070 */
[----:B-1----:R-:W-:-:S03]  /*0060*/  IMAD R5, R5, UR6, R0 ;  /* 0x0000000605057c24 */ /* 0x002fc6000f8e0200 */
[----:B------:R-:W-:Y:S02]  /*0070*/  ISETP.NE.OR P0, PT, RZ, UR6, P0 ;  /* 0x00000006ff007c0c */ /* 0x000fe40008705670 */
[----:B--2---:R-:W-:Y:S01]  /*0080*/  ISETP.GE.AND P1, PT, R5, UR4, PT ;  /* 0x0000000405007c0c */ /* 0x004fe2000bf26270 */
[----:B------:R-:W0:-:S12]  /*0090*/  LDCU.64 UR4, c[0x0][0x358] ;  /* 0x00006b00ff0477ac */ /* 0x000e180008000a00 */
[----:B------:R-:W1:Y:S01]  /*00a0*/  @!P1 LDC.64 R2, c[0x0][0x380] ;  /* 0x0000e000ff029b82 */ /* 0x000e620000000a00 */
[----:B------:R-:W-:Y:S01]  /*00b0*/  @!P1 MOV R4, 0x63 ;  /* 0x0000006300049802 */ /* 0x000fe20000000f00 */
[----:B-1----:R-:W-:-:S04]  /*00c0*/  @!P1 IMAD.WIDE R2, R5, 0x8, R2 ;  /* 0x0000000805029825 */ /* 0x002fc800078e0202 */
[----:B------:R-:W-:-:S05]  /*00d0*/  HFMA2 R5, -RZ, RZ, 0, 0 ;  /* 0x00000000ff057431 */ /* 0x000fca00000001ff */
[----:B0-----:R0:W-:Y:S01]  /*00e0*/  @!P1 STG.E.64 desc[UR4][R2.64+0x100], R4 ;  /* 0x0001000402009986 */ /* 0x0011e2000c101b04 */
[----:B------:R-:W-:Y:S05]  /*00f0*/  @P0 EXIT ;  /* 0x000000000000094d */ /* 0x000fea0003800000 */
[----:B0-----:R-:W0:Y:S02]  /*0100*/  LDC.64 R2, c[0x0][0x380] ;  /* 0x0000e000ff027b82 */ /* 0x001e240000000a00 */
[----:B0-----:R-:W-:-:S05]  /*0110*/  IMAD.WIDE.U32 R2, R0, 0x8, R2 ;  /* 0x0000000800027825 */ /* 0x001fca00078e0002 */
[----:B------:R-:W-:Y:S01]  /*0120*/  STG.E.64 desc[UR4][R2.64], RZ ;  /* 0x000000ff02007986 */ /* 0x000fe2000c101b04 */
[----:B------:R-:W-:Y:S05]  /*0130*/  EXIT ;  /* 0x000000000000794d */ /* 0x000fea0003800000 */
.L_x_606:
        /* <DEDUP_REMOVED lines=12> */
.L_x_758:


//--------------------- .text._ZN3cub18CUB_300001_SM_10006detail9transform16transform_kernelINS2_10policy_hubILb1EN4cuda3std3__45tupleIJN6thrust24THRUST_300001_SM_1000_NS6detail15normal_iteratorINSA_7pointerINS8_IJixEEENSA_8cuda_cub3tagENSA_11use_defaultESH_EEEEEEEE10policy1000ElNS7_10__identityENSA_12zip_iteratorINS8_IJNSA_10device_ptrIiEENSP_IxEEEEEEEJPSE_EEEvT0_iT1_T2_DpNS2_10kernel_argIT3_EE --------------------------
	.section	.text._ZN3cub18CUB_300001_SM_10006detail9transform16transform_kernelINS2_10policy_hubILb1EN4cuda3std3__45tupleIJN6thrust24THRUST_300001_SM_1000_NS6detail15normal_iteratorINSA_7pointerINS8_IJixEEENSA_8cuda_cub3tagENSA_11use_defaultESH_EEEEEEEE10policy1000ElNS7_10__identityENSA_12zip_iteratorINS8_IJNSA_10device_ptrIiEENSP_IxEEEEEEEJPSE_EEEvT0_iT1_T2_DpNS2_10kernel_argIT3_EE,"ax",@progbits
	.align	128
        .global         _ZN3cub18CUB_300001_SM_10006detail9transform16transform_kernelINS2_10policy_hubILb1EN4cuda3std3__45tupleIJN6thrust24THRUST_300001_SM_1000_NS6detail15normal_iteratorINSA_7pointerINS8_IJixEEENSA_8cuda_cub3tagENSA_11use_defaultESH_EEEEEEEE10policy1000ElNS7_10__identityENSA_12zip_iteratorINS8_IJNSA_10device_ptrIiEENSP_IxEEEEEEEJPSE_EEEvT0_iT1_T2_DpNS2_10kernel_argIT3_EE
        .type           _ZN3cub18CUB_300001_SM_10006detail9transform16transform_kernelINS2_10policy_hubILb1EN4cuda3std3__45tupleIJN6thrust24THRUST_300001_SM_1000_NS6detail15normal_iteratorINSA_7pointerINS8_IJixEEENSA_8cuda_cub3tagENSA_11use_defaultESH_EEEEEEEE10policy1000ElNS7_10__identityENSA_12zip_iteratorINS8_IJNSA_10device_ptrIiEENSP_IxEEEEEEEJPSE_EEEvT0_iT1_T2_DpNS2_10kernel_argIT3_EE,@function
        .size           _ZN3cub18CUB_300001_SM_10006detail9transform16transform_kernelINS2_10policy_hubILb1EN4cuda3std3__45tupleIJN6thrust24THRUST_300001_SM_1000_NS6detail15normal_iteratorINSA_7pointerINS8_IJixEEENSA_8cuda_cub3tagENSA_11use_defaultESH_EEEEEEEE10policy1000ElNS7_10__identityENSA_12zip_iteratorINS8_IJNSA_10device_ptrIiEENSP_IxEEEEEEEJPSE_EEEvT0_iT1_T2_DpNS2_10kernel_argIT3_EE,(.L_x_759 - _ZN3cub18CUB_300001_SM_10006detail9transform16transform_kernelINS2_10policy_hubILb1EN4cuda3std3__45tupleIJN6thrust24THRUST_300001_SM_1000_NS6detail15normal_iteratorINSA_7pointerINS8_IJixEEENSA_8cuda_cub3tagENSA_11use_defaultESH_EEEEEEEE10policy1000ElNS7_10__identityENSA_12zip_iteratorINS8_IJNSA_10device_ptrIiEENSP_IxEEEEEEEJPSE_EEEvT0_iT1_T2_DpNS2_10kernel_argIT3_EE)
        .other          _ZN3cub18CUB_300001_SM_10006detail9transform16transform_kernelINS2_10policy_hubILb1EN4cuda3std3__45tupleIJN6thrust24THRUST_300001_SM_1000_NS6detail15normal_iteratorINSA_7pointerINS8_IJixEEENSA_8cuda_cub3tagENSA_11use_defaultESH_EEEEEEEE10policy1000ElNS7_10__identityENSA_12zip_iteratorINS8_IJNSA_10device_ptrIiEENSP_IxEEEEEEEJPSE_EEEvT0_iT1_T2_DpNS2_10kernel_argIT3_EE,@"STO_CUDA_ENTRY STV_DEFAULT"
_ZN3cub18CUB_300001_SM_10006detail9transform16transform_kernelINS2_10policy_hubILb1EN4cuda3std3__45tupleIJN6thrust24THRUST_300001_SM_1000_NS6detail15normal_iteratorINSA_7pointerINS8_IJixEEENSA_8cuda_cub3tagENSA_11use_defaultESH_EEEEEEEE10policy1000ElNS7_10__identityENSA_12zip_iteratorINS8_IJNSA_10device_ptrIiEENSP_IxEEEEEEEJPSE_EEEvT0_iT1_T2_DpNS2_10kernel_argIT3_EE:
.text._ZN3cub18CUB_300001_SM_10006detail9transform16transform_kernelINS2_10policy_hubILb1EN4cuda3std3__45tupleIJN6thrust24THRUST_300001_SM_1000_NS6detail15normal_iteratorINSA_7pointerINS8_IJixEEENSA_8cuda_cub3tagENSA_11use_defaultESH_EEEEEEEE10policy1000ElNS7_10__identityENSA_12zip_iteratorINS8_IJNSA_10device_ptrIiEENSP_IxEEEEEEEJPSE_EEEvT0_iT1_T2_DpNS2_10kernel_argIT3_EE:
[----:B------:R-:W-:Y:S08]  /*0000*/  LDC R1, c[0x0][0x37c] ;  /* 0x0000df00ff017b82 */ /* 0x000ff00000000800 */
[----:B------:R-:W0:Y:S01]  /*0010*/  LDC R0, c[0x0][0x388] ;  /* 0x0000e200ff007b82 */ /* 0x000e220000000800 */
[----:B------:R-:W1:Y:S01]  /*0020*/  LDCU.64 UR6, c[0x0][0x380] ;  /* 0x00007000ff0677ac */ /* 0x000e620008000a00 */
[----:B------:R-:W2:Y:S01]  /*0030*/  S2R R2, SR_TID.X ;  /* 0x0000000000027919 */ /* 0x000ea20000002100 */
[----:B------:R-:W-:Y:S05]  /*0040*/  BSSY.RECONVERGENT B0, `(.L_x_607) ;  /* 0x0000026000007945 */ /* 0x000fea0003800200 */
[----:B------:R-:W3:Y:S08]  /*0050*/  S2UR UR4, SR_CTAID.X ;  /* 0x00000000000479c3 */ /* 0x000ef00000002500 */
[----:B------:R-:W4:Y:S01]  /*0060*/  LDC.64 R8, c[0x0][0x398] ;  /* 0x0000e600ff087b82 */ /* 0x000f220000000a00 */
[----:B0-----:R-:W-:-:S07]  /*0070*/  IMAD.SHL.U32 R10, R0, 0x80, RZ ;  /* 0x00000080000a7824 */ /* 0x001fce00078e00ff */
[----:B------:R-:W0:Y:S01]  /*0080*/  LDC.64 R6, c[0x0][0x3a0] ;  /* 0x0000e800ff067b82 */ /* 0x000e220000000a00 */
[----:B------:R-:W-:Y:S01]  /*0090*/  SHF.R.S32.HI R3, RZ, 0x1f, R10 ;  /* 0x0000001fff037819 */ /* 0x000fe2000001140a */
[----:B---3--:R-:W-:-:S06]  /*00a0*/  IMAD.WIDE.U32 R14, R10, UR4, RZ ;  /* 0x000000040a0e7c25 */ /* 0x008fcc000f8e00ff */
[----:B------:R-:W3:Y:S01]  /*00b0*/  LDC.64 R4, c[0x0][0x390] ;  /* 0x0000e400ff047b82 */ /* 0x000ee20000000a00 */
[----:B------:R-:W-:Y:S01]  /*00c0*/  IMAD R17, R3, UR4, RZ ;  /* 0x0000000403117c24 */ /* 0x000fe2000f8e02ff */
[----:B-1----:R-:W-:Y:S01]  /*00d0*/  IADD3 R11, P0, PT, -R14, UR6, RZ ;  /* 0x000000060e0b7c10 */ /* 0x002fe2000ff1e1ff */
[----:B--2---:R-:W-:Y:S01]  /*00e0*/  IMAD.SHL.U32 R21, R2, 0x80, RZ ;  /* 0x0000008002157824 */ /* 0x004fe200078e00ff */
[----:B------:R-:W1:Y:S01]  /*00f0*/  LDCU.64 UR4, c[0x0][0x358] ;  /* 0x00006b00ff0477ac */ /* 0x000e620008000a00 */
[----:B------:R-:W-:Y:S01]  /*0100*/  IMAD.IADD R17, R15, 0x1, R17 ;  /* 0x000000010f117824 */ /* 0x000fe200078e0211 */
[----:B----4-:R-:W-:-:S04]  /*0110*/  LEA R8, P3, R14, R8, 0x3 ;  /* 0x000000080e087211 */ /* 0x010fc800078618ff */
[----:B------:R-:W-:Y:S02]  /*0120*/  IADD3.X R12, PT, PT, ~R17, UR7, RZ, P0, !PT ;  /* 0x00000007110c7c10 */ /* 0x000fe400087fe5ff */
[----:B------:R-:W-:Y:S02]  /*0130*/  ISETP.LT.U32.AND P0, PT, R11, R10, PT ;  /* 0x0000000a0b00720c */ /* 0x000fe40003f01070 */
[----:B------:R-:W-:Y:S02]  /*0140*/  SHF.L.U64.HI R18, R14, 0x3, R17 ;  /* 0x000000030e127819 */ /* 0x000fe40000010211 */
[----:B------:R-:W-:-:S03]  /*0150*/  ISETP.LT.AND.EX P0, PT, R12, R3, PT, P0 ;  /* 0x000000030c00720c */ /* 0x000fc60003f01300 */
[----:B------:R-:W-:Y:S01]  /*0160*/  IMAD.X R9, R18, 0x1, R9, P3 ;  /* 0x0000000112097824 */ /* 0x000fe200018e0609 */
[----:B------:R-:W-:Y:S02]  /*0170*/  SEL R3, R11, R10, P0 ;  /* 0x0000000a0b037207 */ /* 0x000fe40000000000 */
[----:B---3--:R-:W-:Y:S02]  /*0180*/  LEA R12, P2, R14, R4, 0x2 ;  /* 0x000000040e0c7211 */ /* 0x008fe400078410ff */
[----:B------:R-:W-:Y:S02]  /*0190*/  SHF.L.U32 R16, R3, 0x4, RZ ;  /* 0x0000000403107819 */ /* 0x000fe400000006ff */
[----:B------:R-:W-:Y:S02]  /*01a0*/  ISETP.NE.AND P0, PT, R10, R3, PT ;  /* 0x000000030a00720c */ /* 0x000fe40003f05270 */
[----:B------:R-:W-:Y:S02]  /*01b0*/  ISETP.GE.AND P1, PT, R21, R16, PT ;  /* 0x000000101500720c */ /* 0x000fe40003f26270 */
[----:B0-----:R-:W-:-:S02]  /*01c0*/  LEA R10, P4, R14, R6, 0x4 ;  /* 0x000000060e0a7211 */ /* 0x001fc400078820ff */
[C-C-:B------:R-:W-:Y:S02]  /*01d0*/  LEA.HI.X R13, R14.reuse, R5, R17.reuse, 0x2, P2 ;  /* 0x000000050e0d7211 */ /* 0x140fe400010f1411 */
[----:B------:R-:W-:-:S07]  /*01e0*/  LEA.HI.X R11, R14, R7, R17, 0x4, P4 ;  /* 0x000000070e0b7211 */ /* 0x000fce00020f2411 */
[----:B-1----:R-:W-:Y:S05]  /*01f0*/  @P1 BRA `(.L_x_608) ;  /* 0x0000000000281947 */ /* 0x002fea0003800000 */
[----:B------:R-:W0:Y:S02]  /*0200*/  LDC.64 R18, c[0x0][0x3a0] ;  /* 0x0000e800ff127b82 */ /* 0x000e240000000a00 */
[----:B0-----:R-:W-:-:S04]  /*0210*/  LEA R18, P1, R14, R18, 0x4 ;  /* 0x000000120e127211 */ /* 0x001fc800078220ff */
[----:B------:R-:W-:-:S03]  /*0220*/  LEA.HI.X R19, R14, R19, R17, 0x4, P1 ;  /* 0x000000130e137211 */ /* 0x000fc600008f2411 */
[----:B------:R-:W-:-:S07]  /*0230*/  IMAD.WIDE.U32 R18, R2, 0x80, R18 ;  /* 0x0000008002127825 */ /* 0x000fce00078e0012 */
.L_x_609:
[----:B------:R-:W-:Y:S01]  /*0240*/  VIADD R21, R21, 0x4000 ;  /* 0x0000400015157836 */ /* 0x000fe20000000000 */
[----:B------:R0:W-:Y:S04]  /*0250*/  CCTL.E.PF2 [R18] ;  /* 0x000000001200798f */ /* 0x0001e80000800100 */
[----:B------:R-:W-:Y:S02]  /*0260*/  ISETP.GE.AND P1, PT, R21, R16, PT ;  /* 0x000000101500720c */ /* 0x000fe40003f26270 */
[----:B0-----:R-:W-:-:S05]  /*0270*/  IADD3 R18, P2, PT, R18, 0x4000, RZ ;  /* 0x0000400012127810 */ /* 0x001fca0007f5e0ff */
[----:B------:R-:W-:-:S06]  /*0280*/  IMAD.X R19, RZ, RZ, R19, P2 ;  /* 0x000000ffff137224 */ /* 0x000fcc00010e0613 */
[----:B------:R-:W-:Y:S05]  /*0290*/  @!P1 BRA `(.L_x_609) ;  /* 0xfffffffc00e89947 */ /* 0x000fea000383ffff */
.L_x_608:
[----:B------:R-:W-:Y:S05]  /*02a0*/  BSYNC.RECONVERGENT B0 ;  /* 0x0000000000007941 */ /* 0x000fea0003800200 */
.L_x_607:
[----:B------:R-:W-:Y:S05]  /*02b0*/  @!P0 BRA `(.L_x_610) ;  /* 0x0000000c00748947 */ /* 0x000fea0003800000 */
[----:B------:R-:W-:-:S13]  /*02c0*/  ISETP.GE.AND P0, PT, R0, 0x1, PT ;  /* 0x000000010000780c */ /* 0x000fda0003f06270 */
[----:B------:R-:W-:Y:S05]  /*02d0*/  @!P0 EXIT ;  /* 0x000000000000894d */ /* 0x000fea0003800000 */
[C---:B------:R-:W-:Y:S01]  /*02e0*/  ISETP.GE.U32.AND P0, PT, R0.reuse, 0x8, PT ;  /* 0x000000080000780c */ /* 0x040fe20003f06070 */
[----:B------:R-:W-:Y:S01]  /*02f0*/  HFMA2 R5, -RZ, RZ, 0, 0 ;  /* 0x00000000ff057431 */ /* 0x000fe200000001ff */
[----:B------:R-:W-:-:S11]  /*0300*/  LOP3.LUT R4, R0, 0x7, RZ, 0xc0, !PT ;  /* 0x0000000700047812 */ /* 0x000fd600078ec0ff */
[----:B------:R-:W-:Y:S05]  /*0310*/  @!P0 BRA `(.L_x_611) ;  /* 0x00000008001c8947 */ /* 0x000fea0003800000 */
[----:B------:R-:W-:-:S13]  /*0320*/  ISETP.GE.AND P1, PT, R2, R3, PT ;  /* 0x000000030200720c */ /* 0x000fda0003f26270 */
[----:B------:R-:W-:-:S05]  /*0330*/  @!P1 IMAD.WIDE.U32 R16, R2, 0x10, R10 ;  /* 0x0000001002109825 */ /* 0x000fca00078e000a */
[----:B------:R-:W2:Y:S01]  /*0340*/  @!P1 LDG.E R5, desc[UR4][R16.64] ;  /* 0x0000000410059981 */ /* 0x000ea2000c1e1900 */
[----:B------:R-:W-:-:S04]  /*0350*/  @!P1 IMAD.WIDE.U32 R20, R2, 0x4, R12 ;  /* 0x0000000402149825 */ /* 0x000fc800078e000c */
[----:B------:R-:W-:-:S05]  /*0360*/  VIADD R27, R2, 0x80 ;  /* 0x00000080021b7836 */ /* 0x000fca0000000000 */
[----:B------:R-:W-:Y:S01]  /*0370*/  ISETP.GE.AND P0, PT, R27, R3, PT ;  /* 0x000000031b00720c */ /* 0x000fe20003f06270 */
[----:B--2---:R0:W-:Y:S04]  /*0380*/  @!P1 STG.E desc[UR4][R20.64], R5 ;  /* 0x0000000514009986 */ /* 0x0041e8000c101904 */
[----:B------:R-:W2:Y:S01]  /*0390*/  @!P1 LDG.E.64 R24, desc[UR4][R16.64+0x8] ;  /* 0x0000080410189981 */ /* 0x000ea2000c1e1b00 */
[----:B------:R-:W-:-:S04]  /*03a0*/  @!P1 IMAD.WIDE.U32 R22, R2, 0x8, R8 ;  /* 0x0000000802169825 */ /* 0x000fc800078e0008 */
[C---:B------:R-:W-:Y:S01]  /*03b0*/  IMAD.WIDE R6, R27.reuse, 0x10, R10 ;  /* 0x000000101b067825 */ /* 0x040fe200078e020a */
[----:B--2---:R1:W-:Y:S04]  /*03c0*/  @!P1 STG.E.64 desc[UR4][R22.64], R24 ;  /* 0x0000001816009986 */ /* 0x0043e8000c101b04 */
[----:B------:R-:W2:Y:S01]  /*03d0*/  @!P0 LDG.E R29, desc[UR4][R6.64] ;  /* 0x00000004061d8981 */ /* 0x000ea2000c1e1900 */
[----:B------:R-:W-:-:S04]  /*03e0*/  IMAD.WIDE R14, R27, 0x4, R12 ;  /* 0x000000041b0e7825 */ /* 0x000fc800078e020c */
[C---:B0-----:R-:W-:Y:S02]  /*03f0*/  VIADD R20, R2.reuse, 0x100 ;  /* 0x0000010002147836 */ /* 0x041fe40000000000 */
[----:B------:R-:W-:-:S03]  /*0400*/  VIADD R16, R2, 0x180 ;  /* 0x0000018002107836 */ /* 0x000fc60000000000 */
[-C--:B------:R-:W-:Y:S01]  /*0410*/  ISETP.GE.AND P6, PT, R20, R3.reuse, PT ;  /* 0x000000031400720c */ /* 0x080fe20003fc6270 */
[----:B--2---:R0:W-:Y:S04]  /*0420*/  @!P0 STG.E desc[UR4][R14.64], R29 ;  /* 0x0000001d0e008986 */ /* 0x0041e8000c101904 */
[----:B------:R-:W2:Y:S01]  /*0430*/  @!P0 LDG.E.64 R18, desc[UR4][R6.64+0x8] ;  /* 0x0000080406128981 */ /* 0x000ea2000c1e1b00 */
[-C--:B------:R-:W-:Y:S01]  /*0440*/  ISETP.GE.AND P5, PT, R16, R3.reuse, PT ;  /* 0x000000031000720c */ /* 0x080fe20003fa6270 */
[----:B------:R-:W-:Y:S01]  /*0450*/  IMAD.WIDE R16, R27, 0x8, R8 ;  /* 0x000000081b107825 */ /* 0x000fe200078e0208 */
[----:B------:R-:W-:Y:S01]  /*0460*/  IADD3 R26, PT, PT, R2, 0x200, RZ ;  /* 0x00000200021a7810 */ /* 0x000fe20007ffe0ff */
[----:B------:R-:W-:Y:S01]  /*0470*/  BSSY.RECONVERGENT B0, `(.L_x_612) ;  /* 0x0000010000007945 */ /* 0x000fe20003800200 */
[----:B------:R-:W-:Y:S01]  /*0480*/  LOP3.LUT R5, R0, 0x7ffffff8, RZ, 0xc0, !PT ;  /* 0x7ffffff800057812 */ /* 0x000fe200078ec0ff */
[----:B------:R-:W-:Y:S01]  /*0490*/  VIADD R20, R2, 0x280 ;  /* 0x0000028002147836 */ /* 0x000fe20000000000 */
[----:B------:R-:W-:Y:S01]  /*04a0*/  ISETP.GE.AND P4, PT, R26, R3, PT ;  /* 0x000000031a00720c */ /* 0x000fe20003f86270 */
[----:B-1----:R-:W-:-:S02]  /*04b0*/  VIADD R22, R2, 0x300 ;  /* 0x0000030002167836 */ /* 0x002fc40000000000 */
[----:B------:R-:W-:Y:S01]  /*04c0*/  VIADD R24, R2, 0x380 ;  /* 0x0000038002187836 */ /* 0x000fe20000000000 */
[-C--:B------:R-:W-:Y:S02]  /*04d0*/  ISETP.GE.AND P3, PT, R20, R3.reuse, PT ;  /* 0x000000031400720c */ /* 0x080fe40003f66270 */
[-C--:B------:R-:W-:Y:S02]  /*04e0*/  ISETP.GE.AND P2, PT, R22, R3.reuse, PT ;  /* 0x000000031600720c */ /* 0x080fe40003f46270 */
[----:B------:R-:W-:Y:S01]  /*04f0*/  ISETP.GE.AND P1, PT, R24, R3, PT ;  /* 0x000000031800720c */ /* 0x000fe20003f26270 */
[----:B--2---:R0:W-:Y:S01]  /*0500*/  @!P0 STG.E.64 desc[UR4][R16.64], R18 ;  /* 0x0000001210008986 */ /* 0x0041e2000c101b04 */
[----:B------:R-:W-:Y:S01]  /*0510*/  ISETP.NE.AND P0, PT, R5, 0x8, PT ;  /* 0x000000080500780c */ /* 0x000fe20003f05270 */
[----:B------:R-:W-:-:S12]  /*0520*/  @P6 BRA `(.L_x_613) ;  /* 0x0000000000106947 */ /* 0x000fd80003800000 */
[----:B------:R-:W2:Y:S04]  /*0530*/  LDG.E R21, desc[UR4][R6.64+0x800] ;  /* 0x0008000406157981 */ /* 0x000ea8000c1e1900 */
[----:B--2---:R1:W-:Y:S04]  /*0540*/  STG.E desc[UR4][R14.64+0x200], R21 ;  /* 0x000200150e007986 */ /* 0x0043e8000c101904 */
[----:B0-----:R-:W2:Y:S04]  /*0550*/  LDG.E.64 R18, desc[UR4][R6.64+0x808] ;  /* 0x0008080406127981 */ /* 0x001ea8000c1e1b00 */
[----:B--2---:R1:W-:Y:S02]  /*0560*/  STG.E.64 desc[UR4][R16.64+0x400], R18 ;  /* 0x0004001210007986 */ /* 0x0043e4000c101b04 */
.L_x_613:
[----:B------:R-:W-:Y:S05]  /*0570*/  BSYNC.RECONVERGENT B0 ;  /* 0x0000000000007941 */ /* 0x000fea0003800200 */
.L_x_612:
[----:B------:R-:W-:Y:S04]  /*0580*/  BSSY.RECONVERGENT B0, `(.L_x_614) ;  /* 0x0000006000007945 */ /* 0x000fe80003800200 */
[----:B------:R-:W-:Y:S05]  /*0590*/  @P5 BRA `(.L_x_615) ;  /* 0x0000000000105947 */ /* 0x000fea0003800000 */
[----:B-1----:R-:W2:Y:S04]  /*05a0*/  LDG.E R21, desc[UR4][R6.64+0x1000] ;  /* 0x0010000406157981 */ /* 0x002ea8000c1e1900 */
[----:B--2---:R2:W-:Y:S04]  /*05b0*/  STG.E desc[UR4][R14.64+0x400], R21 ;  /* 0x000400150e007986 */ /* 0x0045e8000c101904 */
[----:B0-----:R-:W3:Y:S04]  /*05c0*/  LDG.E.64 R18, desc[UR4][R6.64+0x1008] ;  /* 0x0010080406127981 */ /* 0x001ee8000c1e1b00 */
[----:B---3--:R2:W-:Y:S02]  /*05d0*/  STG.E.64 desc[UR4][R16.64+0x800], R18 ;  /* 0x0008001210007986 */ /* 0x0085e4000c101b04 */
.L_x_615:
[----:B------:R-:W-:Y:S05]  /*05e0*/  BSYNC.RECONVERGENT B0 ;  /* 0x0000000000007941 */ /* 0x000fea0003800200 */
.L_x_614:
[----:B------:R-:W-:Y:S04]  /*05f0*/  BSSY.RECONVERGENT B0, `(.L_x_616) ;  /* 0x0000006000007945 */ /* 0x000fe80003800200 */
[----:B------:R-:W-:Y:S05]  /*0600*/  @P4 BRA `(.L_x_617) ;  /* 0x0000000000104947 */ /* 0x000fea0003800000 */
[----:B-12---:R-:W2:Y:S04]  /*0610*/  LDG.E R21, desc[UR4][R6.64+0x1800] ;  /* 0x0018000406157981 */ /* 0x006ea8000c1e1900 */
[----:B--2---:R3:W-:Y:S04]  /*0620*/  STG.E desc[UR4][R14.64+0x600], R21 ;  /* 0x000600150e007986 */ /* 0x0047e8000c101904 */
[----:B0-----:R-:W2:Y:S04]  /*0630*/  LDG.E.64 R18, desc[UR4][R6.64+0x1808] ;  /* 0x0018080406127981 */ /* 0x001ea8000c1e1b00 */
[----:B--2---:R3:W-:Y:S02]  /*0640*/  STG.E.64 desc[UR4][R16.64+0xc00], R18 ;  /* 0x000c001210007986 */ /* 0x0047e4000c101b04 */
.L_x_617:
[----:B------:R-:W-:Y:S05]  /*0650*/  BSYNC.RECONVERGENT B0 ;  /* 0x0000000000007941 */ /* 0x000fea0003800200 */
.L_x_616:
[----:B------:R-:W-:Y:S04]  /*0660*/  BSSY.RECONVERGENT B0, `(.L_x_618) ;  /* 0x0000006000007945 */ /* 0x000fe80003800200 */
[----:B------:R-:W-:Y:S05]  /*0670*/  @P3 BRA `(.L_x_619) ;  /* 0x0000000000103947 */ /* 0x000fea0003800000 */
[----:B-123--:R-:W2:Y:S04]  /*0680*/  LDG.E R21, desc[UR4][R6.64+0x2000] ;  /* 0x0020000406157981 */ /* 0x00eea8000c1e1900 */
[----:B--2---:R4:W-:Y:S04]  /*0690*/  STG.E desc[UR4][R14.64+0x800], R21 ;  /* 0x000800150e007986 */ /* 0x0049e8000c101904 */
[----:B0-----:R-:W2:Y:S04]  /*06a0*/  LDG.E.64 R18, desc[UR4][R6.64+0x2008] ;  /* 0x0020080406127981 */ /* 0x001ea8000c1e1b00 */
[----:B--2---:R4:W-:Y:S02]  /*06b0*/  STG.E.64 desc[UR4][R16.64+0x1000], R18 ;  /* 0x0010001210007986 */ /* 0x0049e4000c101b04 */
.L_x_619:
[----:B------:R-:W-:Y:S05]  /*06c0*/  BSYNC.RECONVERGENT B0 ;  /* 0x0000000000007941 */ /* 0x000fea0003800200 */
.L_x_618:
[----:B------:R-:W-:Y:S04]  /*06d0*/  BSSY.RECONVERGENT B0, `(.L_x_620) ;  /* 0x0000006000007945 */ /* 0x000fe80003800200 */
[----:B------:R-:W-:Y:S05]  /*06e0*/  @P2 BRA `(.L_x_621) ;  /* 0x0000000000102947 */ /* 0x000fea0003800000 */
[----:B-1234-:R-:W2:Y:S04]  /*06f0*/  LDG.E R21, desc[UR4][R6.64+0x2800] ;  /* 0x0028000406157981 */ /* 0x01eea8000c1e1900 */
[----:B--2---:R1:W-:Y:S04]  /*0700*/  STG.E desc[UR4][R14.64+0xa00], R21 ;  /* 0x000a00150e007986 */ /* 0x0043e8000c101904 */
[----:B0-----:R-:W2:Y:S04]  /*0710*/  LDG.E.64 R18, desc[UR4][R6.64+0x2808] ;  /* 0x0028080406127981 */ /* 0x001ea8000c1e1b00 */
[----:B--2---:R1:W-:Y:S02]  /*0720*/  STG.E.64 desc[UR4][R16.64+0x1400], R18 ;  /* 0x0014001210007986 */ /* 0x0043e4000c101b04 */
.L_x_621:
[----:B------:R-:W-:Y:S05]  /*0730*/  BSYNC.RECONVERGENT B0 ;  /* 0x0000000000007941 */ /* 0x000fea0003800200 */
.L_x_620:
[----:B------:R-:W-:Y:S04]  /*0740*/  BSSY.RECONVERGENT B0, `(.L_x_622) ;  /* 0x0000006000007945 */ /* 0x000fe80003800200 */
[----:B------:R-:W-:Y:S05]  /*0750*/  @P1 BRA `(.L_x_623) ;  /* 0x0000000000101947 */ /* 0x000fea0003800000 */
[----:B-1234-:R-:W2:Y:S04]  /*0760*/  LDG.E R21, desc[UR4][R6.64+0x3000] ;  /* 0x0030000406157981 */ /* 0x01eea8000c1e1900 */
[----:B--2---:R1:W-:Y:S04]  /*0770*/  STG.E desc[UR4][R14.64+0xc00], R21 ;  /* 0x000c00150e007986 */ /* 0x0043e8000c101904 */
[----:B0-----:R-:W2:Y:S04]  /*0780*/  LDG.E.64 R18, desc[UR4][R6.64+0x3008] ;  /* 0x0030080406127981 */ /* 0x001ea8000c1e1b00 */
[----:B--2---:R1:W-:Y:S02]  /*0790*/  STG.E.64 desc[UR4][R16.64+0x1800], R18 ;  /* 0x0018001210007986 */ /* 0x0043e4000c101b04 */
.L_x_623:
[----:B------:R-:W-:Y:S05]  /*07a0*/  BSYNC.RECONVERGENT B0 ;  /* 0x0000000000007941 */ /* 0x000fea0003800200 */
.L_x_622:
[----:B------:R-:W-:Y:S05]  /*07b0*/  @!P0 BRA `(.L_x_611) ;  /* 0x0000000000f48947 */ /* 0x000fea0003800000 */
[----:B------:R-:W-:-:S07]  /*07c0*/  MOV R0, 0x8 ;  /* 0x0000000800007802 */ /* 0x000fce0000000f00 */
.L_x_626:
[----:B01234-:R-:W-:-:S05]  /*07d0*/  IMAD R19, R0, 0x80, R2 ;  /* 0x0000008000137824 */ /* 0x01ffca00078e0202 */
        /* <DEDUP_REMOVED lines=10> */
[----:B--2---:R-:W-:Y:S04]  /*0880*/  @!P0 STG.E.64 desc[UR4][R24.64], R26 ;  /* 0x0000001a18008986 */ /* 0x004fe8000c101b04 */
[----:B------:R-:W2:Y:S01]  /*0890*/  @!P1 LDG.E R29, desc[UR4][R14.64] ;  /* 0x000000040e1d9981 */ /* 0x000ea2000c1e1900 */
[----:B------:R-:W-:-:S04]  /*08a0*/  IMAD.WIDE R16, R28, 0x4, R12 ;  /* 0x000000041c107825 */ /* 0x000fc800078e020c */
[----:B0-----:R-:W-:-:S05]  /*08b0*/  VIADD R18, R19, 0x100 ;  /* 0x0000010013127836 */ /* 0x001fca0000000000 */
[----:B------:R-:W-:Y:S01]  /*08c0*/  ISETP.GE.AND P0, PT, R18, R3, PT ;  /* 0x000000031200720c */ /* 0x000fe20003f06270 */
[----:B--2---:R0:W-:Y:S04]  /*08d0*/  @!P1 STG.E desc[UR4][R16.64], R29 ;  /* 0x0000001d10009986 */ /* 0x0041e8000c101904 */
[----:B------:R-:W2:Y:S01]  /*08e0*/  @!P1 LDG.E.64 R20, desc[UR4][R14.64+0x8] ;  /* 0x000008040e149981 */ /* 0x000ea2000c1e1b00 */
[----:B------:R-:W-:-:S05]  /*08f0*/  IMAD.WIDE R6, R28, 0x8, R8 ;  /* 0x000000081c067825 */ /* 0x000fca00078e0208 */
[----:B--2---:R1:W-:Y:S04]  /*0900*/  @!P1 STG.E.64 desc[UR4][R6.64], R20 ;  /* 0x0000001406009986 */ /* 0x0043e8000c101b04 */
[----:B------:R-:W2:Y:S01]  /*0910*/  @!P0 LDG.E R28, desc[UR4][R14.64+0x800] ;  /* 0x000800040e1c8981 */ /* 0x000ea2000c1e1900 */
[----:B------:R-:W-:-:S04]  /*0920*/  IADD3 R18, PT, PT, R19, 0x180, RZ ;  /* 0x0000018013127810 */ /* 0x000fc80007ffe0ff */
[----:B------:R-:W-:Y:S01]  /*0930*/  ISETP.GE.AND P1, PT, R18, R3, PT ;  /* 0x000000031200720c */ /* 0x000fe20003f26270 */
[----:B--2---:R-:W-:Y:S04]  /*0940*/  @!P0 STG.E desc[UR4][R16.64+0x200], R28 ;  /* 0x0002001c10008986 */ /* 0x004fe8000c101904 */
[----:B------:R-:W2:Y:S04]  /*0950*/  @!P0 LDG.E.64 R22, desc[UR4][R14.64+0x808] ;  /* 0x000808040e168981 */ /* 0x000ea8000c1e1b00 */
[----:B--2---:R-:W-:Y:S04]  /*0960*/  @!P0 STG.E.64 desc[UR4][R6.64+0x400], R22 ;  /* 0x0004001606008986 */ /* 0x004fe8000c101b04 */
[----:B0-----:R-:W2:Y:S01]  /*0970*/  @!P1 LDG.E R29, desc[UR4][R14.64+0x1000] ;  /* 0x001000040e1d9981 */ /* 0x001ea2000c1e1900 */
[----:B------:R-:W-:-:S05]  /*0980*/  VIADD R18, R19, 0x200 ;  /* 0x0000020013127836 */ /* 0x000fca0000000000 */
[----:B------:R-:W-:Y:S01]  /*0990*/  ISETP.GE.AND P0, PT, R18, R3, PT ;  /* 0x000000031200720c */ /* 0x000fe20003f06270 */
[----:B--2---:R0:W-:Y:S04]  /*09a0*/  @!P1 STG.E desc[UR4][R16.64+0x400], R29 ;  /* 0x0004001d10009986 */ /* 0x0041e8000c101904 */
[----:B------:R-:W2:Y:S04]  /*09b0*/  @!P1 LDG.E.64 R26, desc[UR4][R14.64+0x1008] ;  /* 0x001008040e1a9981 */ /* 0x000ea8000c1e1b00 */
[----:B--2---:R2:W-:Y:S04]  /*09c0*/  @!P1 STG.E.64 desc[UR4][R6.64+0x800], R26 ;  /* 0x0008001a06009986 */ /* 0x0045e8000c101b04 */
[----:B-1----:R-:W3:Y:S01]  /*09d0*/  @!P0 LDG.E R21, desc[UR4][R14.64+0x1800] ;  /* 0x001800040e158981 */ /* 0x002ee2000c1e1900 */
[----:B------:R-:W-:-:S05]  /*09e0*/  VIADD R18, R19, 0x280 ;  /* 0x0000028013127836 */ /* 0x000fca0000000000 */
[----:B------:R-:W-:Y:S01]  /*09f0*/  ISETP.GE.AND P1, PT, R18, R3, PT ;  /* 0x000000031200720c */ /* 0x000fe20003f26270 */
[----:B---3--:R1:W-:Y:S04]  /*0a00*/  @!P0 STG.E desc[UR4][R16.64+0x600], R21 ;  /* 0x0006001510008986 */ /* 0x0083e8000c101904 */
[----:B------:R-:W3:Y:S04]  /*0a10*/  @!P0 LDG.E.64 R24, desc[UR4][R14.64+0x1808] ;  /* 0x001808040e188981 */ /* 0x000ee8000c1e1b00 */
[----:B---3--:R3:W-:Y:S04]  /*0a20*/  @!P0 STG.E.64 desc[UR4][R6.64+0xc00], R24 ;  /* 0x000c001806008986 */ /* 0x0087e8000c101b04 */
[----:B0-----:R-:W4:Y:S01]  /*0a30*/  @!P1 LDG.E R29, desc[UR4][R14.64+0x2000] ;  /* 0x002000040e1d9981 */ /* 0x001f22000c1e1900 */
[----:B------:R-:W-:-:S04]  /*0a40*/  IADD3 R18, PT, PT, R19, 0x300, RZ ;  /* 0x0000030013127810 */ /* 0x000fc80007ffe0ff */
[----:B------:R-:W-:Y:S01]  /*0a50*/  ISETP.GE.AND P0, PT, R18, R3, PT ;  /* 0x000000031200720c */ /* 0x000fe20003f06270 */
[----:B----4-:R3:W-:Y:S04]  /*0a60*/  @!P1 STG.E desc[UR4][R16.64+0x800], R29 ;  /* 0x0008001d10009986 */ /* 0x0107e8000c101904 */
[----:B------:R-:W4:Y:S04]  /*0a70*/  @!P1 LDG.E.64 R22, desc[UR4][R14.64+0x2008] ;  /* 0x002008040e169981 */ /* 0x000f28000c1e1b00 */
[----:B----4-:R3:W-:Y:S04]  /*0a80*/  @!P1 STG.E.64 desc[UR4][R6.64+0x1000], R22 ;  /* 0x0010001606009986 */ /* 0x0107e8000c101b04 */
[----:B--2---:R-:W2:Y:S01]  /*0a90*/  @!P0 LDG.E R27, desc[UR4][R14.64+0x2800] ;  /* 0x002800040e1b8981 */ /* 0x004ea2000c1e1900 */
[----:B------:R-:W-:-:S03]  /*0aa0*/  VIADD R18, R19, 0x380 ;  /* 0x0000038013127836 */ /* 0x000fc60000000000 */
[----:B--2---:R3:W-:Y:S04]  /*0ab0*/  @!P0 STG.E desc[UR4][R16.64+0xa00], R27 ;  /* 0x000a001b10008986 */ /* 0x0047e8000c101904 */
[----:B-1----:R-:W2:Y:S01]  /*0ac0*/  @!P0 LDG.E.64 R20, desc[UR4][R14.64+0x2808] ;  /* 0x002808040e148981 */ /* 0x002ea2000c1e1b00 */
[----:B------:R-:W-:Y:S01]  /*0ad0*/  VIADD R0, R0, 0x8 ;  /* 0x0000000800007836 */ /* 0x000fe20000000000 */
[----:B------:R-:W-:Y:S04]  /*0ae0*/  BSSY.RECONVERGENT B0, `(.L_x_624) ;  /* 0x0000009000007945 */ /* 0x000fe80003800200 */
[----:B------:R-:W-:Y:S01]  /*0af0*/  ISETP.NE.AND P1, PT, R0, R5, PT ;  /* 0x000000050000720c */ /* 0x000fe20003f25270 */
[----:B--2---:R3:W-:Y:S01]  /*0b00*/  @!P0 STG.E.64 desc[UR4][R6.64+0x1400], R20 ;  /* 0x0014001406008986 */ /* 0x0047e2000c101b04 */
[----:B------:R-:W-:-:S13]  /*0b10*/  ISETP.GE.AND P0, PT, R18, R3, PT ;  /* 0x000000031200720c */ /* 0x000fda0003f06270 */
[----:B---3--:R-:W-:Y:S05]  /*0b20*/  @P0 BRA `(.L_x_625) ;  /* 0x0000000000100947 */ /* 0x008fea0003800000 */
[----:B------:R-:W2:Y:S04]  /*0b30*/  LDG.E R21, desc[UR4][R14.64+0x3000] ;  /* 0x003000040e157981 */ /* 0x000ea8000c1e1900 */
[----:B--2---:R0:W-:Y:S04]  /*0b40*/  STG.E desc[UR4][R16.64+0xc00], R21 ;  /* 0x000c001510007986 */ /* 0x0041e8000c101904 */
[----:B------:R-:W2:Y:S04]  /*0b50*/  LDG.E.64 R18, desc[UR4][R14.64+0x3008] ;  /* 0x003008040e127981 */ /* 0x000ea8000c1e1b00 */
[----:B--2---:R0:W-:Y:S02]  /*0b60*/  STG.E.64 desc[UR4][R6.64+0x1800], R18 ;  /* 0x0018001206007986 */ /* 0x0041e4000c101b04 */
.L_x_625:
[----:B------:R-:W-:Y:S05]  /*0b70*/  BSYNC.RECONVERGENT B0 ;  /* 0x0000000000007941 */ /* 0x000fea0003800200 */
.L_x_624:
[----:B------:R-:W-:Y:S05]  /*0b80*/  @P1 BRA `(.L_x_626) ;  /* 0xfffffffc00101947 */ /* 0x000fea000383ffff */
.L_x_611:
[----:B------:R-:W-:-:S13]  /*0b90*/  ISETP.NE.AND P0, PT, R4, RZ, PT ;  /* 0x000000ff0400720c */ /* 0x000fda0003f05270 */
[----:B------:R-:W-:Y:S05]  /*0ba0*/  @!P0 EXIT ;  /* 0x000000000000894d */ /* 0x000fea0003800000 */
[----:B------:R-:W0:Y:S01]  /*0bb0*/  LDC R0, c[0x0][0x388] ;  /* 0x0000e200ff007b82 */ /* 0x000e220000000800 */
[----:B------:R-:W-:Y:S02]  /*0bc0*/  ISETP.GE.U32.AND P0, PT, R4, 0x4, PT ;  /* 0x000000040400780c */ /* 0x000fe40003f06070 */
[----:B0-----:R-:W-:-:S04]  /*0bd0*/  LOP3.LUT R6, R0, 0x3, RZ, 0xc0, !PT ;  /* 0x0000000300067812 */ /* 0x001fc800078ec0ff */
[----:B------:R-:W-:-:S07]  /*0be0*/  ISETP.NE.AND P2, PT, R6, RZ, PT ;  /* 0x000000ff0600720c */ /* 0x000fce0003f45270 */
[----:B------:R-:W-:Y:S06]  /*0bf0*/  @!P0 BRA `(.L_x_627) ;  /* 0x0000000000948947 */ /* 0x000fec0003800000 */
[----:B------:R-:W-:-:S04]  /*0c00*/  LEA R7, R5, R2, 0x7 ;  /* 0x0000000205077211 */ /* 0x000fc800078e38ff */
[----:B------:R-:W-:-:S13]  /*0c10*/  ISETP.GE.AND P0, PT, R7, R3, PT ;  /* 0x000000030700720c */ /* 0x000fda0003f06270 */
[----:B-1234-:R-:W-:-:S05]  /*0c20*/  @!P0 IMAD.WIDE R16, R7, 0x10, R10 ;  /* 0x0000001007108825 */ /* 0x01efca00078e020a */
[----:B------:R-:W2:Y:S01]  /*0c30*/  @!P0 LDG.E R29, desc[UR4][R16.64] ;  /* 0x00000004101d8981 */ /* 0x000ea2000c1e1900 */
[----:B------:R-:W-:-:S04]  /*0c40*/  @!P0 IMAD.WIDE R18, R7, 0x4, R12 ;  /* 0x0000000407128825 */ /* 0x000fc800078e020c */
[----:B------:R-:W-:-:S05]  /*0c50*/  VIADD R28, R7, 0x80 ;  /* 0x00000080071c7836 */ /* 0x000fca0000000000 */
[----:B------:R-:W-:Y:S01]  /*0c60*/  ISETP.GE.AND P1, PT, R28, R3, PT ;  /* 0x000000031c00720c */ /* 0x000fe20003f26270 */
[----:B--2---:R0:W-:Y:S04]  /*0c70*/  @!P0 STG.E desc[UR4][R18.64], R29 ;  /* 0x0000001d12008986 */ /* 0x0041e8000c101904 */
[----:B------:R-:W2:Y:S01]  /*0c80*/  @!P0 LDG.E.64 R22, desc[UR4][R16.64+0x8] ;  /* 0x0000080410168981 */ /* 0x000ea2000c1e1b00 */
[----:B------:R-:W-:-:S07]  /*0c90*/  @!P0 IMAD.WIDE R20, R7, 0x8, R8 ;  /* 0x0000000807148825 */ /* 0x000fce00078e0208 */
[C---:B------:R-:W-:Y:S01]  /*0ca0*/  @!P1 IMAD.WIDE R14, R28.reuse, 0x10, R10 ;  /* 0x000000101c0e9825 */ /* 0x040fe200078e020a */
[----:B--2---:R-:W-:Y:S04]  /*0cb0*/  @!P0 STG.E.64 desc[UR4][R20.64], R22 ;  /* 0x0000001614008986 */ /* 0x004fe8000c101b04 */
[----:B------:R-:W2:Y:S01]  /*0cc0*/  @!P1 LDG.E R4, desc[UR4][R14.64] ;  /* 0x000000040e049981 */ /* 0x000ea2000c1e1900 */
[----:B------:R-:W-:-:S05]  /*0cd0*/  @!P1 IMAD.WIDE R24, R28, 0x4, R12 ;  /* 0x000000041c189825 */ /* 0x000fca00078e020c */
[----:B--2---:R1:W-:Y:S04]  /*0ce0*/  @!P1 STG.E desc[UR4][R24.64], R4 ;  /* 0x0000000418009986 */ /* 0x0043e8000c101904 */
[----:B------:R-:W2:Y:S01]  /*0cf0*/  @!P1 LDG.E.64 R26, desc[UR4][R14.64+0x8] ;  /* 0x000008040e1a9981 */ /* 0x000ea2000c1e1b00 */
[----:B0-----:R-:W-:-:S04]  /*0d00*/  @!P1 IMAD.WIDE R18, R28, 0x8, R8 ;  /* 0x000000081c129825 */ /* 0x001fc800078e0208 */
[----:B-1----:R-:W-:-:S05]  /*0d10*/  VIADD R25, R7, 0x100 ;  /* 0x0000010007197836 */ /* 0x002fca0000000000 */
[----:B------:R-:W-:-:S13]  /*0d20*/  ISETP.GE.AND P0, PT, R25, R3, PT ;  /* 0x000000031900720c */ /* 0x000fda0003f06270 */
[C---:B------:R-:W-:Y:S01]  /*0d30*/  @!P0 IMAD.WIDE R16, R25.reuse, 0x10, R10 ;  /* 0x0000001019108825 */ /* 0x040fe200078e020a */
[----:B--2---:R0:W-:Y:S04]  /*0d40*/  @!P1 STG.E.64 desc[UR4][R18.64], R26 ;  /* 0x0000001a12009986 */ /* 0x0041e8000c101b04 */
[----:B------:R-:W2:Y:S01]  /*0d50*/  @!P0 LDG.E R29, desc[UR4][R16.64] ;  /* 0x00000004101d8981 */ /* 0x000ea2000c1e1900 */
[----:B------:R-:W-:Y:S01]  /*0d60*/  @!P0 IMAD.WIDE R20, R25, 0x4, R12 ;  /* 0x0000000419148825 */ /* 0x000fe200078e020c */
[----:B------:R-:W-:-:S04]  /*0d70*/  IADD3 R4, PT, PT, R7, 0x180, RZ ;  /* 0x0000018007047810 */ /* 0x000fc80007ffe0ff */
[----:B------:R-:W-:Y:S01]  /*0d80*/  ISETP.GE.AND P1, PT, R4, R3, PT ;  /* 0x000000030400720c */ /* 0x000fe20003f26270 */
[----:B--2---:R1:W-:Y:S04]  /*0d90*/  @!P0 STG.E desc[UR4][R20.64], R29 ;  /* 0x0000001d14008986 */ /* 0x0043e8000c101904 */
[----:B------:R-:W2:Y:S01]  /*0da0*/  @!P0 LDG.E.64 R22, desc[UR4][R16.64+0x8] ;  /* 0x0000080410168981 */ /* 0x000ea2000c1e1b00 */
[----:B------:R-:W-:-:S07]  /*0db0*/  @!P0 IMAD.WIDE R14, R25, 0x8, R8 ;  /* 0x00000008190e8825 */ /* 0x000fce00078e0208 */
[C---:B------:R-:W-:Y:S01]  /*0dc0*/  @!P1 IMAD.WIDE R24, R4.reuse, 0x10, R10 ;  /* 0x0000001004189825 */ /* 0x040fe200078e020a */
[----:B--2---:R2:W-:Y:S04]  /*0dd0*/  @!P0 STG.E.64 desc[UR4][R14.64], R22 ;  /* 0x000000160e008986 */ /* 0x0045e8000c101b04 */
[----:B------:R-:W3:Y:S01]  /*0de0*/  @!P1 LDG.E R7, desc[UR4][R24.64] ;  /* 0x0000000418079981 */ /* 0x000ee2000c1e1900 */
[----:B0-----:R-:W-:-:S05]  /*0df0*/  @!P1 IMAD.WIDE R18, R4, 0x4, R12 ;  /* 0x0000000404129825 */ /* 0x001fca00078e020c */
[----:B---3--:R2:W-:Y:S04]  /*0e00*/  @!P1 STG.E desc[UR4][R18.64], R7 ;  /* 0x0000000712009986 */ /* 0x0085e8000c101904 */
[----:B------:R-:W3:Y:S01]  /*0e10*/  @!P1 LDG.E.64 R26, desc[UR4][R24.64+0x8] ;  /* 0x00000804181a9981 */ /* 0x000ee2000c1e1b00 */
[----:B-1----:R-:W-:-:S04]  /*0e20*/  @!P1 IMAD.WIDE R20, R4, 0x8, R8 ;  /* 0x0000000804149825 */ /* 0x002fc800078e0208 */
[----:B------:R-:W-:Y:S01]  /*0e30*/  VIADD R5, R5, 0x4 ;  /* 0x0000000405057836 */ /* 0x000fe20000000000 */
[----:B---3--:R2:W-:Y:S06]  /*0e40*/  @!P1 STG.E.64 desc[UR4][R20.64], R26 ;  /* 0x0000001a14009986 */ /* 0x0085ec000c101b04 */
.L_x_627:
[----:B------:R-:W-:Y:S05]  /*0e50*/  @!P2 EXIT ;  /* 0x000000000000a94d */ /* 0x000fea0003800000 */
[----:B------:R-:W-:Y:S02]  /*0e60*/  ISETP.NE.AND P0, PT, R6, 0x1, PT ;  /* 0x000000010600780c */ /* 0x000fe40003f05270 */
[----:B------:R-:W-:-:S04]  /*0e70*/  LOP3.LUT R0, R0, 0x1, RZ, 0xc0, !PT ;  /* 0x0000000100007812 */ /* 0x000fc800078ec0ff */
[----:B------:R-:W-:-:S07]  /*0e80*/  ISETP.NE.U32.AND P2, PT, R0, 0x1, PT ;  /* 0x000000010000780c */ /* 0x000fce0003f45070 */
[----:B------:R-:W-:Y:S06]  /*0e90*/  @!P0 BRA `(.L_x_628) ;  /* 0x00000000004c8947 */ /* 0x000fec0003800000 */
[----:B-1234-:R-:W-:-:S05]  /*0ea0*/  IMAD R17, R5, 0x80, R2 ;  /* 0x0000008005117824 */ /* 0x01efca00078e0202 */
[----:B------:R-:W-:-:S13]  /*0eb0*/  ISETP.GE.AND P0, PT, R17, R3, PT ;  /* 0x000000031100720c */ /* 0x000fda0003f06270 */
[----:B------:R-:W-:-:S05]  /*0ec0*/  @!P0 IMAD.WIDE R6, R17, 0x10, R10 ;  /* 0x0000001011068825 */ /* 0x000fca00078e020a */
[----:B------:R-:W2:Y:S01]  /*0ed0*/  @!P0 LDG.E R27, desc[UR4][R6.64] ;  /* 0x00000004061b8981 */ /* 0x000ea2000c1e1900 */
[C---:B------:R-:W-:Y:S01]  /*0ee0*/  @!P0 IMAD.WIDE R14, R17.reuse, 0x4, R12 ;  /* 0x00000004110e8825 */ /* 0x040fe200078e020c */
[----:B------:R-:W-:-:S04]  /*0ef0*/  IADD3 R0, PT, PT, R17, 0x80, RZ ;  /* 0x0000008011007810 */ /* 0x000fc80007ffe0ff */
[----:B------:R-:W-:Y:S01]  /*0f00*/  ISETP.GE.AND P1, PT, R0, R3, PT ;  /* 0x000000030000720c */ /* 0x000fe20003f26270 */
[----:B--2---:R0:W-:Y:S04]  /*0f10*/  @!P0 STG.E desc[UR4][R14.64], R27 ;  /* 0x0000001b0e008986 */ /* 0x0041e8000c101904 */
[----:B------:R-:W2:Y:S01]  /*0f20*/  @!P0 LDG.E.64 R18, desc[UR4][R6.64+0x8] ;  /* 0x0000080406128981 */ /* 0x000ea2000c1e1b00 */
[----:B------:R-:W-:-:S07]  /*0f30*/  @!P0 IMAD.WIDE R16, R17, 0x8, R8 ;  /* 0x0000000811108825 */ /* 0x000fce00078e0208 */
[C---:B------:R-:W-:Y:S01]  /*0f40*/  @!P1 IMAD.WIDE R20, R0.reuse, 0x10, R10 ;  /* 0x0000001000149825 */ /* 0x040fe200078e020a */
[----:B--2---:R1:W-:Y:S04]  /*0f50*/  @!P0 STG.E.64 desc[UR4][R16.64], R18 ;  /* 0x0000001210008986 */ /* 0x0043e8000c101b04 */
[----:B------:R-:W2:Y:S01]  /*0f60*/  @!P1 LDG.E R29, desc[UR4][R20.64] ;  /* 0x00000004141d9981 */ /* 0x000ea2000c1e1900 */
[----:B------:R-:W-:-:S05]  /*0f70*/  @!P1 IMAD.WIDE R22, R0, 0x4, R12 ;  /* 0x0000000400169825 */ /* 0x000fca00078e020c */
[----:B--2---:R1:W-:Y:S04]  /*0f80*/  @!P1 STG.E desc[UR4][R22.64], R29 ;  /* 0x0000001d16009986 */ /* 0x0043e8000c101904 */
[----:B------:R-:W2:Y:S01]  /*0f90*/  @!P1 LDG.E.64 R24, desc[UR4][R20.64+0x8] ;  /* 0x0000080414189981 */ /* 0x000ea2000c1e1b00 */
[----:B0-----:R-:W-:-:S04]  /*0fa0*/  @!P1 IMAD.WIDE R14, R0, 0x8, R8 ;  /* 0x00000008000e9825 */ /* 0x001fc800078e0208 */
[----:B------:R-:W-:Y:S01]  /*0fb0*/  VIADD R5, R5, 0x2 ;  /* 0x0000000205057836 */ /* 0x000fe20000000000 */
[----:B--2---:R1:W-:Y:S06]  /*0fc0*/  @!P1 STG.E.64 desc[UR4][R14.64], R24 ;  /* 0x000000180e009986 */ /* 0x0043ec000c101b04 */
.L_x_628:
[----:B------:R-:W-:Y:S05]  /*0fd0*/  @P2 EXIT ;  /* 0x000000000000294d */ /* 0x000fea0003800000 */
[----:B--2---:R-:W-:-:S05]  /*0fe0*/  IMAD R7, R5, 0x80, R2 ;  /* 0x0000008005077824 */ /* 0x004fca00078e0202 */
[----:B------:R-:W-:-:S13]  /*0ff0*/  ISETP.GE.AND P0, PT, R7, R3, PT ;  /* 0x000000030700720c */ /* 0x000fda0003f06270 */
[----:B------:R-:W-:Y:S05]  /*1000*/  @P0 EXIT ;  /* 0x000000000000094d */ /* 0x000fea0003800000 */
[----:B------:R-:W-:-:S05]  /*1010*/  IMAD.WIDE R10, R7, 0x10, R10 ;  /* 0x00000010070a7825 */ /* 0x000fca00078e020a */
[----:B------:R-:W2:Y:S01]  /*1020*/  LDG.E R5, desc[UR4][R10.64] ;  /* 0x000000040a057981 */ /* 0x000ea2000c1e1900 */
[----:B------:R-:W-:-:S05]  /*1030*/  IMAD.WIDE R12, R7, 0x4, R12 ;  /* 0x00000004070c7825 */ /* 0x000fca00078e020c */
[----:B--2---:R-:W-:Y:S04]  /*1040*/  STG.E desc[UR4][R12.64], R5 ;  /* 0x000000050c007986 */ /* 0x004fe8000c101904 */
[----:B------:R-:W2:Y:S01]  /*1050*/  LDG.E.64 R2, desc[UR4][R10.64+0x8] ;  /* 0x000008040a027981 */ /* 0x000ea2000c1e1b00 */
[----:B------:R-:W-:-:S05]  /*1060*/  IMAD.WIDE R8, R7, 0x8, R8 ;  /* 0x0000000807087825 */ /* 0x000fca00078e0208 */
[----:B--2---:R-:W-:Y:S01]  /*1070*/  STG.E.64 desc[UR4][R8.64], R2 ;  /* 0x0000000208007986 */ /* 0x004fe2000c101b04 */
[----:B------:R-:W-:Y:S05]  /*1080*/  EXIT ;  /* 0x000000000000794d */ /* 0x000fea0003800000 */
.L_x_610:
[----:B------:R-:W-:-:S13]  /*1090*/  ISETP.GE.AND P0, PT, R0, 0x1, PT ;  /* 0x000000010000780c */ /* 0x000fda0003f06270 */
[----:B------:R-:W-:Y:S05]  /*10a0*/  @!P0 EXIT ;  /* 0x000000000000894d */ /* 0x000fea0003800000 */
[----:B------:R-:W-:Y:S01]  /*10b0*/  ISETP.GE.U32.AND P0, PT, R0, 0x8, PT ;  /* 0x000000080000780c */ /* 0x000fe20003f06070 */
[----:B------:R-:W-:-:S12]  /*10c0*/  HFMA2 R3, -RZ, RZ, 0, 0 ;  /* 0x00000000ff037431 */ /* 0x000fd800000001ff */
[----:B------:R-:W-:Y:S05]  /*10d0*/  @!P0 BRA `(.L_x_629) ;  /* 0x0000000400048947 */ /* 0x000fea0003800000 */
[C-C-:B------:R-:W-:Y:S01]  /*10e0*/  SHF.L.U64.HI R19, R14.reuse, 0x4, R17.reuse ;  /* 0x000000040e137819 */ /* 0x140fe20000010211 */
[C---:B------:R-:W-:Y:S01]  /*10f0*/  IMAD.SHL.U32 R18, R14.reuse, 0x10, RZ ;  /* 0x000000100e127824 */ /* 0x040fe200078e00ff */
[C---:B------:R-:W-:Y:S01]  /*1100*/  SHF.L.U64.HI R17, R14.reuse, 0x2, R17 ;  /* 0x000000020e117819 */ /* 0x040fe20000010211 */
[----:B------:R-:W-:Y:S01]  /*1110*/  IMAD.SHL.U32 R16, R14, 0x4, RZ ;  /* 0x000000040e107824 */ /* 0x000fe200078e00ff */
[----:B------:R-:W-:Y:S01]  /*1120*/  LOP3.LUT R3, R0, 0x7ffffff8, RZ, 0xc0, !PT ;  /* 0x7ffffff800037812 */ /* 0x000fe200078ec0ff */
[----:B------:R-:W-:-:S04]  /*1130*/  IMAD.WIDE.U32 R14, R2, 0x10, R18 ;  /* 0x00000010020e7825 */ /* 0x000fc800078e0012 */
[----:B------:R-:W-:Y:S01]  /*1140*/  IMAD.WIDE.U32 R16, R2, 0x4, R16 ;  /* 0x0000000402107825 */ /* 0x000fe200078e0010 */
[----:B------:R-:W-:-:S03]  /*1150*/  IADD3 R14, P1, PT, R14, R6, RZ ;  /* 0x000000060e0e7210 */ /* 0x000fc60007f3e0ff */
[----:B------:R-:W-:Y:S01]  /*1160*/  IMAD.WIDE.U32 R28, R2, 0x8, R8 ;  /* 0x00000008021c7825 */ /* 0x000fe200078e0008 */
[----:B------:R-:W-:Y:S02]  /*1170*/  IADD3 R4, P0, PT, R16, R4, RZ ;  /* 0x0000000410047210 */ /* 0x000fe40007f1e0ff */
[----:B------:R-:W-:Y:S02]  /*1180*/  IADD3 R14, P2, PT, R14, 0x8, RZ ;  /* 0x000000080e0e7810 */ /* 0x000fe40007f5e0ff */
[----:B------:R-:W-:Y:S01]  /*1190*/  IADD3 R16, P3, PT, R8, 0xc00, RZ ;  /* 0x00000c0008107810 */ /* 0x000fe20007f7e0ff */
[----:B------:R-:W-:Y:S01]  /*11a0*/  IMAD.X R5, R17, 0x1, R5, P0 ;  /* 0x0000000111057824 */ /* 0x000fe200000e0605 */
[----:B------:R-:W-:Y:S01]  /*11b0*/  MOV R6, R28 ;  /* 0x0000001c00067202 */ /* 0x000fe20000000f00 */
[----:B------:R-:W-:Y:S01]  /*11c0*/  IMAD.MOV R28, RZ, RZ, -R3 ;  /* 0x000000ffff1c7224 */ /* 0x000fe200078e0a03 */
[----:B------:R-:W-:Y:S01]  /*11d0*/  IADD3.X R15, PT, PT, RZ, R15, R7, P2, P1 ;  /* 0x0000000fff0f7210 */ /* 0x000fe200017e2407 */
[----:B------:R-:W-:Y:S01]  /*11e0*/  VIADD R7, R2, 0x80 ;  /* 0x0000008002077836 */ /* 0x000fe20000000000 */
[----:B------:R-:W-:-:S07]  /*11f0*/  IADD3.X R17, PT, PT, RZ, R9, RZ, P3, !PT ;  /* 0x00000009ff117210 */ /* 0x000fce0001ffe4ff */
.L_x_630:
[----:B0-----:R-:W2:Y:S01]  /*1200*/  LDG.E R27, desc[UR4][R14.64+-0x8] ;  /* 0xfffff8040e1b7981 */ /* 0x001ea2000c1e1900 */
[----:B------:R-:W-:Y:S02]  /*1210*/  IMAD.MOV.U32 R26, RZ, RZ, R6 ;  /* 0x000000ffff1a7224 */ /* 0x000fe400078e0006 */
[----:B------:R-:W-:Y:S01]  /*1220*/  IMAD.WIDE R20, R7, 0x10, R10 ;  /* 0x0000001007147825 */ /* 0x000fe200078e020a */
[----:B--2---:R0:W-:Y:S04]  /*1230*/  STG.E desc[UR4][R4.64], R27 ;  /* 0x0000001b04007986 */ /* 0x0041e8000c101904 */
[----:B------:R-:W2:Y:S01]  /*1240*/  LDG.E.64 R18, desc[UR4][R14.64] ;  /* 0x000000040e127981 */ /* 0x000ea2000c1e1b00 */
[----:B0-----:R-:W-:-:S05]  /*1250*/  MOV R27, R29 ;  /* 0x0000001d001b7202 */ /* 0x001fca0000000f00 */
[----:B--2---:R0:W-:Y:S04]  /*1260*/  STG.E.64 desc[UR4][R26.64], R18 ;  /* 0x000000121a007986 */ /* 0x0041e8000c101b04 */
[----:B0-----:R-:W2:Y:S01]  /*1270*/  LDG.E R19, desc[UR4][R20.64] ;  /* 0x0000000414137981 */ /* 0x001ea2000c1e1900 */
[----:B------:R-:W-:-:S05]  /*1280*/  IMAD.WIDE R22, R7, 0x4, R12 ;  /* 0x0000000407167825 */ /* 0x000fca00078e020c */
[----:B--2---:R0:W-:Y:S04]  /*1290*/  STG.E desc[UR4][R22.64], R19 ;  /* 0x0000001316007986 */ /* 0x0041e8000c101904 */
[----:B------:R-:W2:Y:S01]  /*12a0*/  LDG.E.64 R24, desc[UR4][R20.64+0x8] ;  /* 0x0000080414187981 */ /* 0x000ea2000c1e1b00 */
[----:B0-----:R-:W-:-:S05]  /*12b0*/  IMAD.WIDE R18, R7, 0x8, R16 ;  /* 0x0000000807127825 */ /* 0x001fca00078e0210 */
[----:B--2---:R0:W-:Y:S04]  /*12c0*/  STG.E.64 desc[UR4][R18.64+-0xc00], R24 ;  /* 0xfff4001812007986 */ /* 0x0041e8000c101b04 */
[----:B------:R-:W2:Y:S04]  /*12d0*/  LDG.E R27, desc[UR4][R20.64+0x800] ;  /* 0x00080004141b7981 */ /* 0x000ea8000c1e1900 */
[----:B--2---:R-:W-:Y:S04]  /*12e0*/  STG.E desc[UR4][R22.64+0x200], R27 ;  /* 0x0002001b16007986 */ /* 0x004fe8000c101904 */
[----:B0-----:R-:W2:Y:S04]  /*12f0*/  LDG.E.64 R24, desc[UR4][R20.64+0x808] ;  /* 0x0008080414187981 */ /* 0x001ea8000c1e1b00 */
[----:B--2---:R-:W-:Y:S04]  /*1300*/  STG.E.64 desc[UR4][R18.64+-0x800], R24 ;  /* 0xfff8001812007986 */ /* 0x004fe8000c101b04 */
[----:B------:R-:W2:Y:S04]  /*1310*/  LDG.E R26, desc[UR4][R20.64+0x1000] ;  /* 0x00100004141a7981 */ /* 0x000ea8000c1e1900 */
[----:B--2---:R0:W-:Y:S04]  /*1320*/  STG.E desc[UR4][R22.64+0x400], R26 ;  /* 0x0004001a16007986 */ /* 0x0041e8000c101904 */
[----:B0-----:R-:W2:Y:S04]  /*1330*/  LDG.E.64 R26, desc[UR4][R20.64+0x1008] ;  /* 0x00100804141a7981 */ /* 0x001ea8000c1e1b00 */
[----:B--2---:R0:W-:Y:S04]  /*1340*/  STG.E.64 desc[UR4][R18.64+-0x400], R26 ;  /* 0xfffc001a12007986 */ /* 0x0041e8000c101b04 */
[----:B0-----:R-:W2:Y:S04]  /*1350*/  LDG.E R27, desc[UR4][R20.64+0x1800] ;  /* 0x00180004141b7981 */ /* 0x001ea8000c1e1900 */
[----:B--2---:R0:W-:Y:S04]  /*1360*/  STG.E desc[UR4][R22.64+0x600], R27 ;  /* 0x0006001b16007986 */ /* 0x0041e8000c101904 */
[----:B------:R-:W2:Y:S04]  /*1370*/  LDG.E.64 R24, desc[UR4][R20.64+0x1808] ;  /* 0x0018080414187981 */ /* 0x000ea8000c1e1b00 */
[----:B--2---:R1:W-:Y:S04]  /*1380*/  STG.E.64 desc[UR4][R18.64], R24 ;  /* 0x0000001812007986 */ /* 0x0043e8000c101b04 */
[----:B0-----:R-:W2:Y:S04]  /*1390*/  LDG.E R27, desc[UR4][R20.64+0x2000] ;  /* 0x00200004141b7981 */ /* 0x001ea8000c1e1900 */
[----:B--2---:R-:W-:Y:S04]  /*13a0*/  STG.E desc[UR4][R22.64+0x800], R27 ;  /* 0x0008001b16007986 */ /* 0x004fe8000c101904 */
[----:B-1----:R-:W2:Y:S04]  /*13b0*/  LDG.E.64 R24, desc[UR4][R20.64+0x2008] ;  /* 0x0020080414187981 */ /* 0x002ea8000c1e1b00 */
[----:B--2---:R-:W-:Y:S04]  /*13c0*/  STG.E.64 desc[UR4][R18.64+0x400], R24 ;  /* 0x0004001812007986 */ /* 0x004fe8000c101b04 */
[----:B------:R-:W2:Y:S04]  /*13d0*/  LDG.E R26, desc[UR4][R20.64+0x2800] ;  /* 0x00280004141a7981 */ /* 0x000ea8000c1e1900 */
[----:B--2---:R0:W-:Y:S04]  /*13e0*/  STG.E desc[UR4][R22.64+0xa00], R26 ;  /* 0x000a001a16007986 */ /* 0x0041e8000c101904 */
[----:B0-----:R-:W2:Y:S04]  /*13f0*/  LDG.E.64 R26, desc[UR4][R20.64+0x2808] ;  /* 0x00280804141a7981 */ /* 0x001ea8000c1e1b00 */
[----:B--2---:R0:W-:Y:S04]  /*1400*/  STG.E.64 desc[UR4][R18.64+0x800], R26 ;  /* 0x0008001a12007986 */ /* 0x0041e8000c101b04 */
[----:B0-----:R-:W2:Y:S04]  /*1410*/  LDG.E R27, desc[UR4][R20.64+0x3000] ;  /* 0x00300004141b7981 */ /* 0x001ea8000c1e1900 */
[----:B--2---:R0:W-:Y:S04]  /*1420*/  STG.E desc[UR4][R22.64+0xc00], R27 ;  /* 0x000c001b16007986 */ /* 0x0041e8000c101904 */
[----:B------:R-:W2:Y:S01]  /*1430*/  LDG.E.64 R24, desc[UR4][R20.64+0x3008] ;  /* 0x0030080414187981 */ /* 0x000ea2000c1e1b00 */
[----:B------:R-:W-:Y:S01]  /*1440*/  VIADD R28, R28, 0x8 ;  /* 0x000000081c1c7836 */ /* 0x000fe20000000000 */
[----:B------:R-:W-:Y:S01]  /*1450*/  IADD3 R4, P2, PT, R4, 0x1000, RZ ;  /* 0x0000100004047810 */ /* 0x000fe20007f5e0ff */
[----:B------:R-:W-:Y:S01]  /*1460*/  VIADD R7, R7, 0x400 ;  /* 0x0000040007077836 */ /* 0x000fe20000000000 */
[----:B------:R-:W-:-:S02]  /*1470*/  IADD3 R14, P3, PT, R14, 0x4000, RZ ;  /* 0x000040000e0e7810 */ /* 0x000fc40007f7e0ff */
[----:B------:R-:W-:Y:S01]  /*1480*/  ISETP.NE.AND P0, PT, R28, RZ, PT ;  /* 0x000000ff1c00720c */ /* 0x000fe20003f05270 */
[----:B------:R-:W-:Y:S01]  /*1490*/  IMAD.X R5, RZ, RZ, R5, P2 ;  /* 0x000000ffff057224 */ /* 0x000fe200010e0605 */
[----:B------:R-:W-:Y:S01]  /*14a0*/  IADD3 R6, P1, PT, R6, 0x2000, RZ ;  /* 0x0000200006067810 */ /* 0x000fe20007f3e0ff */
[----:B------:R-:W-:-:S03]  /*14b0*/  IMAD.X R15, RZ, RZ, R15, P3 ;  /* 0x000000ffff0f7224 */ /* 0x000fc600018e060f */
[----:B------:R-:W-:Y:S01]  /*14c0*/  IADD3.X R29, PT, PT, RZ, R29, RZ, P1, !PT ;  /* 0x0000001dff1d7210 */ /* 0x000fe20000ffe4ff */
[----:B--2---:R0:W-:Y:S06]  /*14d0*/  STG.E.64 desc[UR4][R18.64+0xc00], R24 ;  /* 0x000c001812007986 */ /* 0x0041ec000c101b04 */
[----:B------:R-:W-:Y:S05]  /*14e0*/  @P0 BRA `(.L_x_630) ;  /* 0xfffffffc00440947 */ /* 0x000fea000383ffff */
.L_x_629:
[----:B------:R-:W-:-:S13]  /*14f0*/  LOP3.LUT P0, R4, R0, 0x7, RZ, 0xc0, !PT ;  /* 0x0000000700047812 */ /* 0x000fda000780c0ff */
[----:B------:R-:W-:Y:S05]  /*1500*/  @!P0 EXIT ;  /* 0x000000000000894d */ /* 0x000fea0003800000 */
[----:B------:R-:W-:Y:S02]  /*1510*/  ISETP.GE.U32.AND P0, PT, R4, 0x4, PT ;  /* 0x000000040400780c */ /* 0x000fe40003f06070 */
[----:B0-----:R-:W-:-:S04]  /*1520*/  LOP3.LUT R22, R0, 0x3, RZ, 0xc0, !PT ;  /* 0x0000000300167812 */ /* 0x001fc800078ec0ff */
[----:B------:R-:W-:-:S07]  /*1530*/  ISETP.NE.AND P1, PT, R22, RZ, PT ;  /* 0x000000ff1600720c */ /* 0x000fce0003f25270 */
[----:B------:R-:W-:Y:S06]  /*1540*/  @!P0 BRA `(.L_x_631) ;  /* 0x0000000000548947 */ /* 0x000fec0003800000 */
[----:B------:R-:W-:-:S05]  /*1550*/  LEA R15, R3, R2, 0x7 ;  /* 0x00000002030f7211 */ /* 0x000fca00078e38ff */
[----:B------:R-:W-:-:S05]  /*1560*/  IMAD.WIDE R4, R15, 0x10, R10 ;  /* 0x000000100f047825 */ /* 0x000fca00078e020a */
[----:B------:R-:W2:Y:S01]  /*1570*/  LDG.E R23, desc[UR4][R4.64] ;  /* 0x0000000404177981 */ /* 0x000ea2000c1e1900 */
[----:B------:R-:W-:-:S05]  /*1580*/  IMAD.WIDE R6, R15, 0x4, R12 ;  /* 0x000000040f067825 */ /* 0x000fca00078e020c */
[----:B--2---:R0:W-:Y:S04]  /*1590*/  STG.E desc[UR4][R6.64], R23 ;  /* 0x0000001706007986 */ /* 0x0041e8000c101904 */
[----:B------:R-:W2:Y:S01]  /*15a0*/  LDG.E.64 R16, desc[UR4][R4.64+0x8] ;  /* 0x0000080404107981 */ /* 0x000ea2000c1e1b00 */
[----:B------:R-:W-:-:S05]  /*15b0*/  IMAD.WIDE R14, R15, 0x8, R8 ;  /* 0x000000080f0e7825 */ /* 0x000fca00078e0208 */
[----:B--2---:R1:W-:Y:S04]  /*15c0*/  STG.E.64 desc[UR4][R14.64], R16 ;  /* 0x000000100e007986 */ /* 0x0043e8000c101b04 */
[----:B------:R-:W2:Y:S04]  /*15d0*/  LDG.E R25, desc[UR4][R4.64+0x800] ;  /* 0x0008000404197981 */ /* 0x000ea8000c1e1900 */
[----:B--2---:R2:W-:Y:S04]  /*15e0*/  STG.E desc[UR4][R6.64+0x200], R25 ;  /* 0x0002001906007986 */ /* 0x0045e8000c101904 */
[----:B------:R-:W3:Y:S04]  /*15f0*/  LDG.E.64 R18, desc[UR4][R4.64+0x808] ;  /* 0x0008080404127981 */ /* 0x000ee8000c1e1b00 */
[----:B---3--:R2:W-:Y:S04]  /*1600*/  STG.E.64 desc[UR4][R14.64+0x400], R18 ;  /* 0x000400120e007986 */ /* 0x0085e8000c101b04 */
[----:B------:R-:W3:Y:S04]  /*1610*/  LDG.E R27, desc[UR4][R4.64+0x1000] ;  /* 0x00100004041b7981 */ /* 0x000ee8000c1e1900 */
[----:B---3--:R2:W-:Y:S04]  /*1620*/  STG.E desc[UR4][R6.64+0x400], R27 ;  /* 0x0004001b06007986 */ /* 0x0085e8000c101904 */
[----:B------:R-:W3:Y:S04]  /*1630*/  LDG.E.64 R20, desc[UR4][R4.64+0x1008] ;  /* 0x0010080404147981 */ /* 0x000ee8000c1e1b00 */
[----:B---3--:R2:W-:Y:S04]  /*1640*/  STG.E.64 desc[UR4][R14.64+0x800], R20 ;  /* 0x000800140e007986 */ /* 0x0085e8000c101b04 */
[----:B0-----:R-:W3:Y:S04]  /*1650*/  LDG.E R23, desc[UR4][R4.64+0x1800] ;  /* 0x0018000404177981 */ /* 0x001ee8000c1e1900 */
[----:B---3--:R2:W-:Y:S04]  /*1660*/  STG.E desc[UR4][R6.64+0x600], R23 ;  /* 0x0006001706007986 */ /* 0x0085e8000c101904 */
[----:B-1----:R-:W3:Y:S01]  /*1670*/  LDG.E.64 R16, desc[UR4][R4.64+0x1808] ;  /* 0x0018080404107981 */ /* 0x002ee2000c1e1b00 */
[----:B------:R-:W-:-:S03]  /*1680*/  VIADD R3, R3, 0x4 ;  /* 0x0000000403037836 */ /* 0x000fc60000000000 */
[----:B---3--:R2:W-:Y:S04]  /*1690*/  STG.E.64 desc[UR4][R14.64+0xc00], R16 ;  /* 0x000c00100e007986 */ /* 0x0085e8000c101b04 */
.L_x_631:
[----:B------:R-:W-:Y:S05]  /*16a0*/  @!P1 EXIT ;  /* 0x000000000000994d */ /* 0x000fea0003800000 */
[----:B------:R-:W-:Y:S02]  /*16b0*/  ISETP.NE.AND P0, PT, R22, 0x1, PT ;  /* 0x000000011600780c */ /* 0x000fe40003f05270 */
[----:B------:R-:W-:-:S04]  /*16c0*/  LOP3.LUT R0, R0, 0x1, RZ, 0xc0, !PT ;  /* 0x0000000100007812 */ /* 0x000fc800078ec0ff */
[----:B------:R-:W-:-:S07]  /*16d0*/  ISETP.NE.U32.AND P1, PT, R0, 0x1, PT ;  /* 0x000000010000780c */ /* 0x000fce0003f25070 */
[----:B------:R-:W-:Y:S06]  /*16e0*/  @!P0 BRA `(.L_x_632) ;  /* 0x0000000000348947 */ /* 0x000fec0003800000 */
[----:B--2---:R-:W-:-:S04]  /*16f0*/  IMAD R19, R3, 0x80, R2 ;  /* 0x0000008003137824 */ /* 0x004fc800078e0202 */
        /* <DEDUP_REMOVED lines=9> */
[----:B------:R-:W2:Y:S01]  /*1790*/  LDG.E.64 R6, desc[UR4][R14.64+0x808] ;  /* 0x000808040e067981 */ /* 0x000ea2000c1e1b00 */
[----:B------:R-:W-:-:S03]  /*17a0*/  IADD3 R3, PT, PT, R3, 0x2, RZ ;  /* 0x0000000203037810 */ /* 0x000fc60007ffe0ff */
[----:B--2---:R0:W-:Y:S04]  /*17b0*/  STG.E.64 desc[UR4][R18.64+0x400], R6 ;  /* 0x0004000612007986 */ /* 0x0041e8000c101b04 */
.L_x_632:
[----:B------:R-:W-:Y:S05]  /*17c0*/  @P1 EXIT ;  /* 0x000000000000194d */ /* 0x000fea0003800000 */
[----:B0-----:R-:W-:-:S04]  /*17d0*/  IMAD R5, R3, 0x80, R2 ;  /* 0x0000008003057824 */ /* 0x001fc800078e0202 */
[----:B------:R-:W-:-:S05]  /*17e0*/  IMAD.WIDE R10, R5, 0x10, R10 ;  /* 0x00000010050a7825 */ /* 0x000fca00078e020a */
[----:B--2---:R-:W2:Y:S01]  /*17f0*/  LDG.E R7, desc[UR4][R10.64] ;  /* 0x000000040a077981 */ /* 0x004ea2000c1e1900 */
[----:B------:R-:W-:-:S05]  /*1800*/  IMAD.WIDE R12, R5, 0x4, R12 ;  /* 0x00000004050c7825 */ /* 0x000fca00078e020c */
[----:B--2---:R-:W-:Y:S04]  /*1810*/  STG.E desc[UR4][R12.64], R7 ;  /* 0x000000070c007986 */ /* 0x004fe8000c101904 */
[----:B------:R-:W2:Y:S01]  /*1820*/  LDG.E.64 R2, desc[UR4][R10.64+0x8] ;  /* 0x000008040a027981 */ /* 0x000ea2000c1e1b00 */
[----:B------:R-:W-:-:S05]  /*1830*/  IMAD.WIDE R8, R5, 0x8, R8 ;  /* 0x0000000805087825 */ /* 0x000fca00078e0208 */
[----:B--2---:R-:W-:Y:S01]  /*1840*/  STG.E.64 desc[UR4][R8.64], R2 ;  /* 0x0000000208007986 */ /* 0x004fe2000c101b04 */
[----:B------:R-:W-:Y:S05]  /*1850*/  EXIT ;  /* 0x000000000000794d */ /* 0x000fea0003800000 */
.L_x_633:
        /* <DEDUP_REMOVED lines=10> */
.L_x_759:


//--------------------- .text._ZN3cub18CUB_300001_SM_10006detail9transform16transform_kernelINS2_10policy_hubILb1EN4cuda3std3__45tupleIJN6thrust24THRUST_300001_SM_1000_NS6detail15normal_iteratorINSA_7pointerINS8_IJixEEENSA_8cuda_cub3tagENSA_11use_defaultESH_EEEEEEEE10policy1000EiNS7_10__identityENSA_12zip_iteratorINS8_IJNSA_10device_ptrIiEENSP_IxEEEEEEEJPSE_EEEvT0_iT1_T2_DpNS2_10kernel_argIT3_EE --------------------------
	.section	.text._ZN3cub18CUB_300001_SM_10006detail9transform16transform_kernelINS2_10policy_hubILb1EN4cuda3std3__45tupleIJN6thrust24THRUST_300001_SM_1000_NS6detail15normal_iteratorINSA_7pointerINS8_IJixEEENSA_8cuda_cub3tagENSA_11use_defaultESH_EEEEEEEE10policy1000EiNS7_10__identityENSA_12zip_iteratorINS8_IJNSA_10device_ptrIiEENSP_IxEEEEEEEJPSE_EEEvT0_iT1_T2_DpNS2_10kernel_argIT3_EE,"ax",@progbits
	.align	128
        .global         _ZN3cub18CUB_300001_SM_10006detail9transform16transform_kernelINS2_10policy_hubILb1EN4cuda3std3__45tupleIJN6thrust24THRUST_300001_SM_1000_NS6detail15normal_iteratorINSA_7pointerINS8_IJixEEENSA_8cuda_cub3tagENSA_11use_defaultESH_EEEEEEEE10policy1000EiNS7_10__identityENSA_12zip_iteratorINS8_IJNSA_10device_ptrIiEENSP_IxEEEEEEEJPSE_EEEvT0_iT1_T2_DpNS2_10kernel_argIT3_EE
        .type           _ZN3cub18CUB_300001_SM_10006detail9transform16transform_kernelINS2_10policy_hubILb1EN4cuda3std3__45tupleIJN6thrust24THRUST_300001_SM_1000_NS6detail15normal_iteratorINSA_7pointerINS8_IJixEEENSA_8cuda_cub3tagENSA_11use_defaultESH_EEEEEEEE10policy1000EiNS7_10__identityENSA_12zip_iteratorINS8_IJNSA_10device_ptrIiEENSP_IxEEEEEEEJPSE_EEEvT0_iT1_T2_DpNS2_10kernel_argIT3_EE,@function
        .size           _ZN3cub18CUB_300001_SM_10006detail9transform16transform_kernelINS2_10policy_hubILb1EN4cuda3std3__45tupleIJN6thrust24THRUST_300001_SM_1000_NS6detail15normal_iteratorINSA_7pointerINS8_IJixEEENSA_8cuda_cub3tagENSA_11use_defaultESH_EEEEEEEE10policy1000EiNS7_10__identityENSA_12zip_iteratorINS8_IJNSA_10device_ptrIiEENSP_IxEEEEEEEJPSE_EEEvT0_iT1_T2_DpNS2_10kernel_argIT3_EE,(.L_x_760 - _ZN3cub18CUB_300001_SM_10006detail9transform16transform_kernelINS2_10policy_hubILb1EN4cuda3std3__45tupleIJN6thrust24THRUST_300001_SM_1000_NS6detail15normal_iteratorINSA_7pointerINS8_IJixEEENSA_8cuda_cub3tagENSA_11use_defaultESH_EEEEEEEE10policy1000EiNS7_10__identityENSA_12zip_iteratorINS8_IJNSA_10device_ptrIiEENSP_IxEEEEEEEJPSE_EEEvT0_iT1_T2_DpNS2_10kernel_argIT3_EE)
        .other          _ZN3cub18CUB_300001_SM_10006detail9transform16transform_kernelINS2_10policy_hubILb1EN4cuda3std3__45tupleIJN6thrust24THRUST_300001_SM_1000_NS6detail15normal_iteratorINSA_7pointerINS8_IJixEEENSA_8cuda_cub3tagENSA_11use_defaultESH_EEEEEEEE10policy1000EiNS7_10__identityENSA_12zip_iteratorINS8_IJNSA_10device_ptrIiEENSP_IxEEEEEEEJPSE_EEEvT0_iT1_T2_DpNS2_10kernel_argIT3_EE,@"STO_CUDA_ENTRY STV_DEFAULT"
_ZN3cub18CUB_300001_SM_10006detail9transform16transform_kernelINS2_10policy_hubILb1EN4cuda3std3__45tupleIJN6thrust24THRUST_300001_SM_1000_NS6detail15normal_iteratorINSA_7pointerINS8_IJixEEENSA_8cuda_cub3tagENSA_11use_defaultESH_EEEEEEEE10policy1000EiNS7_10__identityENSA_12zip_iteratorINS8_IJNSA_10device_ptrIiEENSP_IxEEEEEEEJPSE_EEEvT0_iT1_T2_DpNS2_10kernel_argIT3_EE:
.text._ZN3cub18CUB_300001_SM_10006detail9transform16transform_kernelINS2_10policy_hubILb1EN4cuda3std3__45tupleIJN6thrust24THRUST_300001_SM_1000_NS6detail15normal_iteratorINSA_7pointerINS8_IJixEEENSA_8cuda_cub3tagENSA_11use_defaultESH_EEEEEEEE10policy1000EiNS7_10__identityENSA_12zip_iteratorINS8_IJNSA_10device_ptrIiEENSP_IxEEEEEEEJPSE_EEEvT0_iT1_T2_DpNS2_10kernel_argIT3_EE:
[----:B------:R-:W-:Y:S08]  /*0000*/  LDC R1, c[0x0][0x37c] ;  /* 0x0000df00ff017b82 */ /* 0x000ff00000000800 */
[----:B------:R-:W0:Y:S01]  /*0010*/  S2UR UR15, SR_CTAID.X ;  /* 0x00000000000f79c3 */ /* 0x000e220000002500 */
[----:B------:R-:W1:Y:S01]  /*0020*/  LDCU.64 UR12, c[0x0][0x380] ;  /* 0x00007000ff0c77ac */ /* 0x000e620008000a00 */
[----:B------:R-:W2:Y:S01]  /*0030*/  S2R R10, SR_TID.X ;  /* 0x00000000000a7919 */ /* 0x000ea20000002100 */
[----:B------:R-:W-:Y:S01]  /*0040*/  BSSY.RECONVERGENT B0, `(.L_x_634) ;  /* 0x0000014000007945 */ /* 0x000fe20003800200 */
[----:B-1----:R-:W-:-:S04]  /*0050*/  USHF.L.U32 UR9, UR13, 0x7, URZ ;  /* 0x000000070d097899 */ /* 0x002fc800080006ff */
[----:B0-----:R-:W-:-:S04]  /*0060*/  UIMAD UR14, UR9, UR15, URZ ;  /* 0x0000000f090e72a4 */ /* 0x001fc8000f8e02ff */
[----:B------:R-:W-:-:S04]  /*0070*/  UIADD3 UR8, UPT, UPT, -UR14, UR12, URZ ;  /* 0x0000000c0e087290 */ /* 0x000fc8000fffe1ff */
[----:B------:R-:W-:Y:S01]  /*0080*/  UISETP.LT.AND UP0, UPT, UR9, UR8, UPT ;  /* 0x000000080900728c */ /* 0x000fe2000bf01270 */
[----:B--2---:R-:W-:-:S03]  /*0090*/  SHF.L.U32 R0, R10, 0x7, RZ ;  /* 0x000000070a007819 */ /* 0x004fc600000006ff */
[----:B------:R-:W-:-:S04]  /*00a0*/  USEL UR10, UR9, UR8, UP0 ;  /* 0x00000008090a7287 */ /* 0x000fc80008000000 */
[----:B------:R-:W-:-:S06]  /*00b0*/  USHF.L.U32 UR4, UR10, 0x4, URZ ;  /* 0x000000040a047899 */ /* 0x000fcc00080006ff */
[----:B------:R-:W-:-:S13]  /*00c0*/  ISETP.GE.AND P0, PT, R0, UR4, PT ;  /* 0x0000000400007c0c */ /* 0x000fda000bf06270 */
[----:B------:R-:W-:Y:S05]  /*00d0*/  @P0 BRA `(.L_x_635) ;  /* 0x0000000000280947 */ /* 0x000fea0003800000 */
[----:B------:R-:W0:Y:S01]  /*00e0*/  LDC.64 R2, c[0x0][0x3a0] ;  /* 0x0000e800ff027b82 */ /* 0x000e220000000a00 */
[----:B------:R-:W-:Y:S02]  /*00f0*/  IMAD.U32 R5, RZ, RZ, UR14 ;  /* 0x0000000eff057e24 */ /* 0x000fe4000f8e00ff */
[----:B0-----:R-:W-:-:S04]  /*0100*/  IMAD.WIDE.U32 R2, R10, 0x80, R2 ;  /* 0x000000800a027825 */ /* 0x001fc800078e0002 */
[----:B------:R-:W-:-:S07]  /*0110*/  IMAD.WIDE R2, R5, 0x10, R2 ;  /* 0x0000001005027825 */ /* 0x000fce00078e0202 */
.L_x_636:
[----:B------:R-:W-:Y:S01]  /*0120*/  IADD3 R0, PT, PT, R0, 0x4000, RZ ;  /* 0x0000400000007810 */ /* 0x000fe20007ffe0ff */
[----:B------:R0:W-:Y:S03]  /*0130*/  CCTL.E.PF2 [R2] ;  /* 0x000000000200798f */ /* 0x0001e60000800100 */
[----:B------:R-:W-:Y:S02]  /*0140*/  ISETP.GE.AND P0, PT, R0, UR4, PT ;  /* 0x0000000400007c0c */ /* 0x000fe4000bf06270 */
[----:B0-----:R-:W-:-:S05]  /*0150*/  IADD3 R2, P1, PT, R2, 0x4000, RZ ;  /* 0x0000400002027810 */ /* 0x001fca0007f3e0ff */
[----:B------:R-:W-:-:S06]  /*0160*/  IMAD.X R3, RZ, RZ, R3, P1 ;  /* 0x000000ffff037224 */ /* 0x000fcc00008e0603 */
[----:B------:R-:W-:Y:S05]  /*0170*/  @!P0 BRA `(.L_x_636) ;  /* 0xfffffffc00e88947 */ /* 0x000fea000383ffff */
.L_x_635:
[----:B------:R-:W-:Y:S05]  /*0180*/  BSYNC.RECONVERGENT B0 ;  /* 0x0000000000007941 */ /* 0x000fea0003800200 */
.L_x_634:
[----:B------:R-:W0:Y:S01]  /*0190*/  LDCU.64 UR22, c[0x0][0x390] ;  /* 0x00007200ff1677ac */ /* 0x000e220008000a00 */
[----:B------:R-:W-:Y:S01]  /*01a0*/  UIMAD.WIDE UR18, UR14, 0x4, URZ ;  /* 0x000000040e1278a5 */ /* 0x000fe2000f8e02ff */
[----:B------:R-:W1:Y:S01]  /*01b0*/  LDCU.64 UR6, c[0x0][0x3a0] ;  /* 0x00007400ff0677ac */ /* 0x000e620008000a00 */
[----:B------:R-:W2:Y:S01]  /*01c0*/  LDCU.64 UR4, c[0x0][0x398] ;  /* 0x00007300ff0477ac */ /* 0x000ea20008000a00 */
[----:B------:R-:W3:Y:S01]  /*01d0*/  LDCU.64 UR20, c[0x0][0x358] ;  /* 0x00006b00ff1477ac */ /* 0x000ee20008000a00 */
[----:B0-----:R-:W-:-:S04]  /*01e0*/  UIADD3 UR11, UP0, UPT, UR18, UR22, URZ ;  /* 0x00000016120b7290 */ /* 0x001fc8000ff1e0ff */
[----:B------:R-:W-:Y:S02]  /*01f0*/  UIADD3.X UR12, UPT, UPT, UR19, UR23, URZ, UP0, !UPT ;  /* 0x00000017130c7290 */ /* 0x000fe400087fe4ff */
[----:B------:R-:W-:Y:S01]  /*0200*/  UISETP.GT.AND UP0, UPT, UR9, UR8, UPT ;  /* 0x000000080900728c */ /* 0x000fe2000bf04270 */
[----:B------:R-:W-:Y:S01]  /*0210*/  MOV R2, UR11 ;  /* 0x0000000b00027c02 */ /* 0x000fe20008000f00 */
[----:B-1----:R-:W-:Y:S02]  /*0220*/  UIMAD.WIDE UR16, UR14, 0x10, UR6 ;  /* 0x000000100e1078a5 */ /* 0x002fe4000f8e0206 */
[----:B------:R-:W-:Y:S01]  /*0230*/  IMAD.U32 R3, RZ, RZ, UR12 ;  /* 0x0000000cff037e24 */ /* 0x000fe2000f8e00ff */
[----:B--2---:R-:W-:-:S04]  /*0240*/  UIMAD.WIDE UR4, UR14, 0x8, UR4 ;  /* 0x000000080e0478a5 */ /* 0x004fc8000f8e0204 */
[----:B---3--:R-:W-:Y:S08]  /*0250*/  BRA.U UP0, `(.L_x_637) ;  /* 0x00000009004c7547 */ /* 0x008ff0000b800000 */
[----:B------:R-:W-:-:S06]  /*0260*/  UISETP.GE.AND UP0, UPT, UR13, 0x1, UPT ;  /* 0x000000010d00788c */ /* 0x000fcc000bf06270 */
[----:B------:R-:W-:-:S13]  /*0270*/  PLOP3.LUT P0, PT, PT, PT, UP0, 0x80, 0x8 ;  /* 0x000000000008781c */ /* 0x000fda0003f0f008 */
[----:B------:R-:W-:Y:S05]  /*0280*/  @!P0 EXIT ;  /* 0x000000000000894d */ /* 0x000fea0003800000 */
[----:B------:R-:W-:Y:S01]  /*0290*/  UISETP.GE.U32.AND UP0, UPT, UR13, 0x8, UPT ;  /* 0x000000080d00788c */ /* 0x000fe2000bf06070 */
[----:B------:R-:W-:-:S08]  /*02a0*/  HFMA2 R0, -RZ, RZ, 0, 0 ;  /* 0x00000000ff007431 */ /* 0x000fd000000001ff */
[----:B------:R-:W-:Y:S05]  /*02b0*/  BRA.U !UP0, `(.L_x_638) ;  /* 0x0000000508347547 */ /* 0x000fea000b800000 */
[----:B------:R-:W0:Y:S01]  /*02c0*/  LDCU.64 UR24, c[0x0][0x3a0] ;  /* 0x00007400ff1877ac */ /* 0x000e220008000a00 */
[----:B------:R-:W-:Y:S01]  /*02d0*/  IMAD.WIDE.U32 R4, R10, 0x10, RZ ;  /* 0x000000100a047825 */ /* 0x000fe200078e00ff */
[----:B------:R-:W-:Y:S01]  /*02e0*/  MOV R6, UR18 ;  /* 0x0000001200067c02 */ /* 0x000fe20008000f00 */
[----:B------:R-:W1:Y:S02]  /*02f0*/  LDCU.64 UR8, c[0x0][0x390] ;  /* 0x00007200ff0877ac */ /* 0x000e640008000a00 */
[----:B------:R-:W-:Y:S02]  /*0300*/  IMAD.U32 R9, RZ, RZ, UR14 ;  /* 0x0000000eff097e24 */ /* 0x000fe4000f8e00ff */
[----:B------:R-:W-:Y:S01]  /*0310*/  IMAD.U32 R7, RZ, RZ, UR19 ;  /* 0x00000013ff077e24 */ /* 0x000fe2000f8e00ff */
[----:B------:R-:W-:Y:S01]  /*0320*/  UIMAD UR11, UR15, UR13, URZ ;  /* 0x0000000d0f0b72a4 */ /* 0x000fe2000f8e02ff */
[----:B------:R-:W-:Y:S01]  /*0330*/  IMAD.WIDE R8, R9, 0x10, R4 ;  /* 0x0000001009087825 */ /* 0x000fe200078e0204 */
[----:B------:R-:W-:Y:S01]  /*0340*/  MOV R5, 0x8 ;  /* 0x0000000800057802 */ /* 0x000fe20000000f00 */
[----:B------:R-:W-:-:S02]  /*0350*/  ULOP3.LUT UR10, UR13, 0x7ffffff8, URZ, 0xc0, !UPT ;  /* 0x7ffffff80d0a7892 */ /* 0x000fc4000f8ec0ff */
[C---:B------:R-:W-:Y:S01]  /*0360*/  IMAD.WIDE.U32 R6, R10.reuse, 0x4, R6 ;  /* 0x000000040a067825 */ /* 0x040fe200078e0006 */
[----:B------:R-:W-:Y:S02]  /*0370*/  UIADD3 UR12, UP0, UPT, UR4, 0xc00, URZ ;  /* 0x00000c00040c7890 */ /* 0x000fe4000ff1e0ff */
[----:B------:R-:W-:Y:S01]  /*0380*/  USHF.L.U32 UR11, UR11, 0x7, URZ ;  /* 0x000000070b0b7899 */ /* 0x000fe200080006ff */
[----:B------:R-:W-:Y:S01]  /*0390*/  IMAD.WIDE.U32 R4, R10, R5, UR4 ;  /* 0x000000040a047e25 */ /* 0x000fe2000f8e0005 */
[----:B0-----:R-:W-:Y:S01]  /*03a0*/  IADD3 R8, P1, PT, R8, UR24, RZ ;  /* 0x0000001808087c10 */ /* 0x001fe2000ff3e0ff */
[----:B------:R-:W-:Y:S01]  /*03b0*/  UIADD3.X UR18, UPT, UPT, URZ, UR5, URZ, UP0, !UPT ;  /* 0x00000005ff127290 */ /* 0x000fe200087fe4ff */
[----:B------:R-:W-:Y:S01]  /*03c0*/  IADD3 R0, P0, PT, R6, UR22, RZ ;  /* 0x0000001606007c10 */ /* 0x000fe2000ff1e0ff */
[----:B------:R-:W-:Y:S01]  /*03d0*/  VIADD R10, R10, 0x80 ;  /* 0x000000800a0a7836 */ /* 0x000fe20000000000 */
[----:B------:R-:W-:Y:S01]  /*03e0*/  IADD3 R6, P2, PT, R8, 0x8, RZ ;  /* 0x0000000808067810 */ /* 0x000fe20007f5e0ff */
[----:B------:R-:W-:Y:S01]  /*03f0*/  UIADD3 UR10, UPT, UPT, -UR10, URZ, URZ ;  /* 0x000000ff0a0a7290 */ /* 0x000fe2000fffe1ff */
[----:B------:R-:W-:Y:S01]  /*0400*/  IADD3.X R11, PT, PT, R7, UR23, RZ, P0, !PT ;  /* 0x00000017070b7c10 */ /* 0x000fe200087fe4ff */
[----:B------:R-:W-:Y:S01]  /*0410*/  UIMAD.WIDE UR6, UR11, 0x10, UR6 ;  /* 0x000000100b0678a5 */ /* 0x000fe2000f8e0206 */
[----:B------:R-:W-:Y:S01]  /*0420*/  IADD3.X R7, PT, PT, RZ, UR25, R9, P2, P1 ;  /* 0x00000019ff077c10 */ /* 0x000fe200097e2409 */
[----:B-1----:R-:W-:-:S12]  /*0430*/  UIMAD.WIDE UR8, UR11, 0x4, UR8 ;  /* 0x000000040b0878a5 */ /* 0x002fd8000f8e0208 */
.L_x_639:
[----:B---3--:R-:W2:Y:S01]  /*0440*/  LDG.E R21, desc[UR20][R6.64+-0x8] ;  /* 0xfffff81406157981 */ /* 0x008ea2000c1e1900 */
[----:B------:R-:W-:Y:S01]  /*0450*/  MOV R12, R0 ;  /* 0x00000000000c7202 */ /* 0x000fe20000000f00 */
[----:B------:R-:W-:Y:S02]  /*0460*/  IMAD.MOV.U32 R13, RZ, RZ, R11 ;  /* 0x000000ffff0d7224 */ /* 0x000fe400078e000b */
[----:B------:R-:W-:-:S03]  /*0470*/  HFMA2 R9, -RZ, RZ, 0, 9.5367431640625e-07 ;  /* 0x00000010ff097431 */ /* 0x000fc600000001ff */
[----:B--2---:R0:W-:Y:S04]  /*0480*/  STG.E desc[UR20][R12.64], R21 ;  /* 0x000000150c007986 */ /* 0x0041e8000c101914 */
[----:B------:R-:W2:Y:S01]  /*0490*/  LDG.E.64 R16, desc[UR20][R6.64] ;  /* 0x0000001406107981 */ /* 0x000ea2000c1e1b00 */
[----:B------:R-:W-:-:S04]  /*04a0*/  IMAD.WIDE R8, R10, R9, UR6 ;  /* 0x000000060a087e25 */ /* 0x000fc8000f8e0209 */
[----:B------:R-:W-:Y:S01]  /*04b0*/  IMAD.MOV.U32 R15, RZ, RZ, 0x4 ;  /* 0x00000004ff0f7424 */ /* 0x000fe200078e00ff */
[----:B--2---:R1:W-:Y:S04]  /*04c0*/  STG.E.64 desc[UR20][R4.64], R16 ;  /* 0x0000001004007986 */ /* 0x0043e8000c101b14 */
[----:B------:R-:W2:Y:S01]  /*04d0*/  LDG.E R23, desc[UR20][R8.64] ;  /* 0x0000001408177981 */ /* 0x000ea2000c1e1900 */
[----:B------:R-:W-:Y:S01]  /*04e0*/  IMAD.WIDE R14, R10, R15, UR8 ;  /* 0x000000080a0e7e25 */ /* 0x000fe2000f8e020f */
[----:B0-----:R-:W-:-:S03]  /*04f0*/  MOV R12, UR12 ;  /* 0x0000000c000c7c02 */ /* 0x001fc60008000f00 */
[----:B------:R-:W-:Y:S01]  /*0500*/  IMAD.U32 R13, RZ, RZ, UR18 ;  /* 0x00000012ff0d7e24 */ /* 0x000fe2000f8e00ff */
[----:B--2---:R0:W-:Y:S04]  /*0510*/  STG.E desc[UR20][R14.64], R23 ;  /* 0x000000170e007986 */ /* 0x0041e8000c101914 */
[----:B------:R-:W2:Y:S01]  /*0520*/  LDG.E.64 R18, desc[UR20][R8.64+0x8] ;  /* 0x0000081408127981 */ /* 0x000ea2000c1e1b00 */
[----:B------:R-:W-:-:S05]  /*0530*/  IMAD.WIDE R12, R10, 0x8, R12 ;  /* 0x000000080a0c7825 */ /* 0x000fca00078e020c */
[----:B--2---:R2:W-:Y:S04]  /*0540*/  STG.E.64 desc[UR20][R12.64+-0xc00], R18 ;  /* 0xfff400120c007986 */ /* 0x0045e8000c101b14 */
[----:B------:R-:W3:Y:S04]  /*0550*/  LDG.E R25, desc[UR20][R8.64+0x800] ;  /* 0x0008001408197981 */ /* 0x000ee8000c1e1900 */
[----:B---3--:R3:W-:Y:S04]  /*0560*/  STG.E desc[UR20][R14.64+0x200], R25 ;  /* 0x000200190e007986 */ /* 0x0087e8000c101914 */
[----:B-1----:R-:W4:Y:S04]  /*0570*/  LDG.E.64 R16, desc[UR20][R8.64+0x808] ;  /* 0x0008081408107981 */ /* 0x002f28000c1e1b00 */
[----:B----4-:R1:W-:Y:S04]  /*0580*/  STG.E.64 desc[UR20][R12.64+-0x800], R16 ;  /* 0xfff800100c007986 */ /* 0x0103e8000c101b14 */
[----:B------:R-:W4:Y:S04]  /*0590*/  LDG.E R27, desc[UR20][R8.64+0x1000] ;  /* 0x00100014081b7981 */ /* 0x000f28000c1e1900 */
[----:B----4-:R4:W-:Y:S04]  /*05a0*/  STG.E desc[UR20][R14.64+0x400], R27 ;  /* 0x0004001b0e007986 */ /* 0x0109e8000c101914 */
[----:B------:R-:W5:Y:S04]  /*05b0*/  LDG.E.64 R20, desc[UR20][R8.64+0x1008] ;  /* 0x0010081408147981 */ /* 0x000f68000c1e1b00 */
[----:B-----5:R5:W-:Y:S04]  /*05c0*/  STG.E.64 desc[UR20][R12.64+-0x400], R20 ;  /* 0xfffc00140c007986 */ /* 0x020be8000c101b14 */
[----:B0-----:R-:W2:Y:S04]  /*05d0*/  LDG.E R23, desc[UR20][R8.64+0x1800] ;  /* 0x0018001408177981 */ /* 0x001ea8000c1e1900 */
[----:B--2---:R0:W-:Y:S04]  /*05e0*/  STG.E desc[UR20][R14.64+0x600], R23 ;  /* 0x000600170e007986 */ /* 0x0041e8000c101914 */
[----:B------:R-:W2:Y:S04]  /*05f0*/  LDG.E.64 R18, desc[UR20][R8.64+0x1808] ;  /* 0x0018081408127981 */ /* 0x000ea8000c1e1b00 */
[----:B--2---:R2:W-:Y:S04]  /*0600*/  STG.E.64 desc[UR20][R12.64], R18 ;  /* 0x000000120c007986 */ /* 0x0045e8000c101b14 */
[----:B---3--:R-:W3:Y:S04]  /*0610*/  LDG.E R25, desc[UR20][R8.64+0x2000] ;  /* 0x0020001408197981 */ /* 0x008ee8000c1e1900 */
[----:B---3--:R3:W-:Y:S04]  /*0620*/  STG.E desc[UR20][R14.64+0x800], R25 ;  /* 0x000800190e007986 */ /* 0x0087e8000c101914 */
[----:B-1----:R-:W4:Y:S04]  /*0630*/  LDG.E.64 R16, desc[UR20][R8.64+0x2008] ;  /* 0x0020081408107981 */ /* 0x002f28000c1e1b00 */
[----:B----4-:R3:W-:Y:S04]  /*0640*/  STG.E.64 desc[UR20][R12.64+0x400], R16 ;  /* 0x000400100c007986 */ /* 0x0107e8000c101b14 */
[----:B------:R-:W4:Y:S04]  /*0650*/  LDG.E R27, desc[UR20][R8.64+0x2800] ;  /* 0x00280014081b7981 */ /* 0x000f28000c1e1900 */
[----:B----4-:R3:W-:Y:S04]  /*0660*/  STG.E desc[UR20][R14.64+0xa00], R27 ;  /* 0x000a001b0e007986 */ /* 0x0107e8000c101914 */
[----:B-----5:R-:W4:Y:S04]  /*0670*/  LDG.E.64 R20, desc[UR20][R8.64+0x2808] ;  /* 0x0028081408147981 */ /* 0x020f28000c1e1b00 */
[----:B----4-:R3:W-:Y:S04]  /*0680*/  STG.E.64 desc[UR20][R12.64+0x800], R20 ;  /* 0x000800140c007986 */ /* 0x0107e8000c101b14 */
[----:B0-----:R-:W4:Y:S04]  /*0690*/  LDG.E R23, desc[UR20][R8.64+0x3000] ;  /* 0x0030001408177981 */ /* 0x001f28000c1e1900 */
[----:B----4-:R3:W-:Y:S04]  /*06a0*/  STG.E desc[UR20][R14.64+0xc00], R23 ;  /* 0x000c00170e007986 */ /* 0x0107e8000c101914 */
[----:B--2---:R-:W2:Y:S01]  /*06b0*/  LDG.E.64 R18, desc[UR20][R8.64+0x3008] ;  /* 0x0030081408127981 */ /* 0x004ea2000c1e1b00 */
[----:B------:R-:W-:Y:S01]  /*06c0*/  UIADD3 UR10, UPT, UPT, UR10, 0x8, URZ ;  /* 0x000000080a0a7890 */ /* 0x000fe2000fffe0ff */
[----:B------:R-:W-:Y:S01]  /*06d0*/  IADD3 R4, P0, PT, R4, 0x2000, RZ ;  /* 0x0000200004047810 */ /* 0x000fe20007f1e0ff */
[----:B------:R-:W-:Y:S01]  /*06e0*/  VIADD R10, R10, 0x400 ;  /* 0x000004000a0a7836 */ /* 0x000fe20000000000 */
[----:B------:R-:W-:Y:S01]  /*06f0*/  IADD3 R6, P2, PT, R6, 0x4000, RZ ;  /* 0x0000400006067810 */ /* 0x000fe20007f5e0ff */
[----:B------:R-:W-:Y:S01]  /*0700*/  UISETP.NE.AND UP0, UPT, UR10, URZ, UPT ;  /* 0x000000ff0a00728c */ /* 0x000fe2000bf05270 */
[----:B------:R-:W-:Y:S01]  /*0710*/  IADD3 R0, P1, PT, R0, 0x1000, RZ ;  /* 0x0000100000007810 */ /* 0x000fe20007f3e0ff */
[----:B------:R-:W-:Y:S01]  /*0720*/  IMAD.X R5, RZ, RZ, R5, P0 ;  /* 0x000000ffff057224 */ /* 0x000fe200000e0605 */
[----:B------:R-:W-:-:S02]  /*0730*/  IADD3.X R7, PT, PT, RZ, R7, RZ, P2, !PT ;  /* 0x00000007ff077210 */ /* 0x000fc400017fe4ff */
[----:B------:R-:W-:Y:S01]  /*0740*/  IADD3.X R11, PT, PT, RZ, R11, RZ, P1, !PT ;  /* 0x0000000bff0b7210 */ /* 0x000fe20000ffe4ff */
[----:B--2---:R3:W-:Y:S03]  /*0750*/  STG.E.64 desc[UR20][R12.64+0xc00], R18 ;  /* 0x000c00120c007986 */ /* 0x0047e6000c101b14 */
[----:B------:R-:W-:Y:S05]  /*0760*/  BRA.U UP0, `(.L_x_639) ;  /* 0xfffffffd00347547 */ /* 0x000fea000b83ffff */
[----:B------:R-:W-:-:S06]  /*0770*/  ULOP3.LUT UR6, UR13, 0x7ffffff8, URZ, 0xc0, !UPT ;  /* 0x7ffffff80d067892 */ /* 0x000fcc000f8ec0ff */
[----:B------:R-:W-:-:S07]  /*0780*/  MOV R0, UR6 ;  /* 0x0000000600007c02 */ /* 0x000fce0008000f00 */
.L_x_638:
[----:B------:R-:W-:-:S06]  /*0790*/  ULOP3.LUT UP0, UR6, UR13, 0x7, URZ, 0xc0, !UPT ;  /* 0x000000070d067892 */ /* 0x000fcc000f80c0ff */
[----:B------:R-:W-:-:S13]  /*07a0*/  PLOP3.LUT P0, PT, PT, PT, UP0, 0x80, 0x8 ;  /* 0x000000000008781c */ /* 0x000fda0003f0f008 */
[----:B------:R-:W-:Y:S05]  /*07b0*/  @!P0 EXIT ;  /* 0x000000000000894d */ /* 0x000fea0003800000 */
[----:B------:R-:W0:Y:S01]  /*07c0*/  S2R R5, SR_TID.X ;  /* 0x0000000000057919 */ /* 0x000e220000002100 */
[----:B------:R-:W-:Y:S02]  /*07d0*/  UISETP.GE.U32.AND UP0, UPT, UR6, 0x4, UPT ;  /* 0x000000040600788c */ /* 0x000fe4000bf06070 */
[----:B------:R-:W-:-:S07]  /*07e0*/  ULOP3.LUT UR6, UR13, 0x3, URZ, 0xc0, !UPT ;  /* 0x000000030d067892 */ /* 0x000fce000f8ec0ff */
[----:B------:R-:W-:Y:S05]  /*07f0*/  BRA.U !UP0, `(.L_x_640) ;  /* 0x00000001085c7547 */ /* 0x000fea000b800000 */
[----:B------:R-:W-:Y:S01]  /*0800*/  MOV R6, 0x10 ;  /* 0x0000001000067802 */ /* 0x000fe20000000f00 */
[----:B0-----:R-:W-:-:S04]  /*0810*/  IMAD R11, R0, 0x80, R5 ;  /* 0x00000080000b7824 */ /* 0x001fc800078e0205 */
[----:B------:R-:W-:-:S05]  /*0820*/  IMAD.WIDE R6, R11, R6, UR16 ;  /* 0x000000100b067e25 */ /* 0x000fca000f8e0206 */
[----:B---3--:R-:W2:Y:S01]  /*0830*/  LDG.E R17, desc[UR20][R6.64] ;  /* 0x0000001406117981 */ /* 0x008ea2000c1e1900 */
[----:B------:R-:W-:-:S04]  /*0840*/  IMAD.WIDE R8, R11, 0x4, R2 ;  /* 0x000000040b087825 */ /* 0x000fc800078e0202 */
[----:B------:R-:W-:Y:S01]  /*0850*/  IMAD.MOV.U32 R10, RZ, RZ, 0x8 ;  /* 0x00000008ff0a7424 */ /* 0x000fe200078e00ff */
[----:B--2---:R0:W-:Y:S04]  /*0860*/  STG.E desc[UR20][R8.64], R17 ;  /* 0x0000001108007986 */ /* 0x0041e8000c101914 */
[----:B------:R-:W2:Y:S01]  /*0870*/  LDG.E.64 R12, desc[UR20][R6.64+0x8] ;  /* 0x00000814060c7981 */ /* 0x000ea2000c1e1b00 */
[----:B------:R-:W-:-:S05]  /*0880*/  IMAD.WIDE R10, R11, R10, UR4 ;  /* 0x000000040b0a7e25 */ /* 0x000fca000f8e020a */
[----:B--2---:R1:W-:Y:S04]  /*0890*/  STG.E.64 desc[UR20][R10.64], R12 ;  /* 0x0000000c0a007986 */ /* 0x0043e8000c101b14 */
[----:B------:R-:W2:Y:S04]  /*08a0*/  LDG.E R19, desc[UR20][R6.64+0x800] ;  /* 0x0008001406137981 */ /* 0x000ea8000c1e1900 */
[----:B--2---:R2:W-:Y:S04]  /*08b0*/  STG.E desc[UR20][R8.64+0x200], R19 ;  /* 0x0002001308007986 */ /* 0x0045e8000c101914 */
[----:B------:R-:W3:Y:S04]  /*08c0*/  LDG.E.64 R14, desc[UR20][R6.64+0x808] ;  /* 0x00080814060e7981 */ /* 0x000ee8000c1e1b00 */
[----:B---3--:R2:W-:Y:S04]  /*08d0*/  STG.E.64 desc[UR20][R10.64+0x400], R14 ;  /* 0x0004000e0a007986 */ /* 0x0085e8000c101b14 */
[----:B------:R-:W3:Y:S04]  /*08e0*/  LDG.E R21, desc[UR20][R6.64+0x1000] ;  /* 0x0010001406157981 */ /* 0x000ee8000c1e1900 */
[----:B---3--:R2:W-:Y:S04]  /*08f0*/  STG.E desc[UR20][R8.64+0x400], R21 ;  /* 0x0004001508007986 */ /* 0x0085e8000c101914 */
[----:B0-----:R-:W3:Y:S04]  /*0900*/  LDG.E.64 R16, desc[UR20][R6.64+0x1008] ;  /* 0x0010081406107981 */ /* 0x001ee8000c1e1b00 */
[----:B---3--:R2:W-:Y:S04]  /*0910*/  STG.E.64 desc[UR20][R10.64+0x800], R16 ;  /* 0x000800100a007986 */ /* 0x0085e8000c101b14 */
[----:B------:R-:W3:Y:S04]  /*0920*/  LDG.E R23, desc[UR20][R6.64+0x1800] ;  /* 0x0018001406177981 */ /* 0x000ee8000c1e1900 */
[----:B---3--:R2:W-:Y:S04]  /*0930*/  STG.E desc[UR20][R8.64+0x600], R23 ;  /* 0x0006001708007986 */ /* 0x0085e8000c101914 */
[----:B-1----:R-:W3:Y:S01]  /*0940*/  LDG.E.64 R12, desc[UR20][R6.64+0x1808] ;  /* 0x00180814060c7981 */ /* 0x002ee2000c1e1b00 */
[----:B------:R-:W-:-:S03]  /*0950*/  IADD3 R0, PT, PT, R0, 0x4, RZ ;  /* 0x0000000400007810 */ /* 0x000fc60007ffe0ff */
[----:B---3--:R2:W-:Y:S04]  /*0960*/  STG.E.64 desc[UR20][R10.64+0xc00], R12 ;  /* 0x000c000c0a007986 */ /* 0x0085e8000c101b14 */
.L_x_640:
[----:B------:R-:W-:-:S13]  /*0970*/  ISETP.NE.AND P0, PT, RZ, UR6, PT ;  /* 0x00000006ff007c0c */ /* 0x000fda000bf05270 */
[----:B------:R-:W-:Y:S05]  /*0980*/  @!P0 EXIT ;  /* 0x000000000000894d */ /* 0x000fea0003800000 */
[----:B------:R-:W-:-:S09]  /*0990*/  UISETP.NE.AND UP0, UPT, UR6, 0x1, UPT ;  /* 0x000000010600788c */ /* 0x000fd2000bf05270 */
[----:B------:R-:W-:Y:S05]  /*09a0*/  BRA.U !UP0, `(.L_x_641) ;  /* 0x00000001083c7547 */ /* 0x000fea000b800000 */
[----:B--2---:R-:W-:Y:S02]  /*09b0*/  HFMA2 R10, -RZ, RZ, 0, 9.5367431640625e-07 ;  /* 0x00000010ff0a7431 */ /* 0x004fe400000001ff */
[----:B0--3--:R-:W-:-:S04]  /*09c0*/  IMAD R15, R0, 0x80, R5 ;  /* 0x00000080000f7824 */ /* 0x009fc800078e0205 */
[----:B------:R-:W-:-:S05]  /*09d0*/  IMAD.WIDE R10, R15, R10, UR16 ;  /* 0x000000100f0a7e25 */ /* 0x000fca000f8e020a */
[----:B------:R-:W2:Y:S01]  /*09e0*/  LDG.E R17, desc[UR20][R10.64] ;  /* 0x000000140a117981 */ /* 0x000ea2000c1e1900 */
        /* <DEDUP_REMOVED lines=8> */
[----:B------:R-:W2:Y:S01]  /*0a70*/  LDG.E.64 R8, desc[UR20][R10.64+0x808] ;  /* 0x000808140a087981 */ /* 0x000ea2000c1e1b00 */
[----:B------:R-:W-:-:S03]  /*0a80*/  IADD3 R0, PT, PT, R0, 0x2, RZ ;  /* 0x0000000200007810 */ /* 0x000fc60007ffe0ff */
[----:B--2---:R1:W-:Y:S04]  /*0a90*/  STG.E.64 desc[UR20][R14.64+0x400], R8 ;  /* 0x000400080e007986 */ /* 0x0043e8000c101b14 */
.L_x_641:
[----:B------:R-:W-:-:S04]  /*0aa0*/  ULOP3.LUT UR6, UR13, 0x1, URZ, 0xc0, !UPT ;  /* 0x000000010d067892 */ /* 0x000fc8000f8ec0ff */
[----:B------:R-:W-:-:S06]  /*0ab0*/  UISETP.NE.U32.AND UP0, UPT, UR6, 0x1, UPT ;  /* 0x000000010600788c */ /* 0x000fcc000bf05070 */
[----:B------:R-:W-:-:S13]  /*0ac0*/  PLOP3.LUT P0, PT, PT, PT, UP0, 0x80, 0x8 ;  /* 0x000000000008781c */ /* 0x000fda0003f0f008 */
[----:B------:R-:W-:Y:S05]  /*0ad0*/  @P0 EXIT ;  /* 0x000000000000094d */ /* 0x000fea0003800000 */
[----:B------:R-:W-:Y:S01]  /*0ae0*/  MOV R4, 0x10 ;  /* 0x0000001000047802 */ /* 0x000fe20000000f00 */
[----:B01----:R-:W-:-:S04]  /*0af0*/  IMAD R7, R0, 0x80, R5 ;  /* 0x0000008000077824 */ /* 0x003fc800078e0205 */
[----:B------:R-:W-:-:S05]  /*0b00*/  IMAD.WIDE R4, R7, R4, UR16 ;  /* 0x0000001007047e25 */ /* 0x000fca000f8e0204 */
[----:B--2---:R-:W2:Y:S01]  /*0b10*/  LDG.E R11, desc[UR20][R4.64] ;  /* 0x00000014040b7981 */ /* 0x004ea2000c1e1900 */
[----:B------:R-:W-:-:S04]  /*0b20*/  IMAD.WIDE R2, R7, 0x4, R2 ;  /* 0x0000000407027825 */ /* 0x000fc800078e0202 */
[----:B------:R-:W-:Y:S01]  /*0b30*/  IMAD.MOV.U32 R6, RZ, RZ, 0x8 ;  /* 0x00000008ff067424 */ /* 0x000fe200078e00ff */
[----:B--2---:R-:W-:Y:S04]  /*0b40*/  STG.E desc[UR20][R2.64], R11 ;  /* 0x0000000b02007986 */ /* 0x004fe8000c101914 */
[----:B------:R-:W2:Y:S01]  /*0b50*/  LDG.E.64 R8, desc[UR20][R4.64+0x8] ;  /* 0x0000081404087981 */ /* 0x000ea2000c1e1b00 */
[----:B------:R-:W-:-:S05]  /*0b60*/  IMAD.WIDE R6, R7, R6, UR4 ;  /* 0x0000000407067e25 */ /* 0x000fca000f8e0206 */
[----:B--2---:R-:W-:Y:S01]  /*0b70*/  STG.E.64 desc[UR20][R6.64], R8 ;  /* 0x0000000806007986 */ /* 0x004fe2000c101b14 */
[----:B------:R-:W-:Y:S05]  /*0b80*/  EXIT ;  /* 0x000000000000794d */ /* 0x000fea0003800000 */
.L_x_637:
[----:B------:R-:W-:-:S06]  /*0b90*/  UISETP.GE.AND UP0, UPT, UR13, 0x1, UPT ;  /* 0x000000010d00788c */ /* 0x000fcc000bf06270 */
[----:B------:R-:W-:-:S13]  /*0ba0*/  PLOP3.LUT P0, PT, PT, PT, UP0, 0x80, 0x8 ;  /* 0x000000000008781c */ /* 0x000fda0003f0f008 */
[----:B------:R-:W-:Y:S05]  /*0bb0*/  @!P0 EXIT ;  /* 0x000000000000894d */ /* 0x000fea0003800000 */
[----:B------:R-:W0:Y:S01]  /*0bc0*/  S2R R0, SR_TID.X ;  /* 0x0000000000007919 */ /* 0x000e220000002100 */
[----:B------:R-:W-:Y:S01]  /*0bd0*/  UISETP.GE.U32.AND UP0, UPT, UR13, 0x8, UPT ;  /* 0x000000080d00788c */ /* 0x000fe2000bf06070 */
[----:B------:R-:W-:Y:S01]  /*0be0*/  HFMA2 R5, -RZ, RZ, 0, 0 ;  /* 0x00000000ff057431 */ /* 0x000fe200000001ff */
[----:B------:R-:W-:-:S07]  /*0bf0*/  ULOP3.LUT UR6, UR13, 0x7, URZ, 0xc0, !UPT ;  /* 0x000000070d067892 */ /* 0x000fce000f8ec0ff */
[----:B------:R-:W-:Y:S05]  /*0c00*/  BRA.U !UP0, `(.L_x_642) ;  /* 0x00000005080c7547 */ /* 0x000fea000b800000 */
[----:B------:R-:W-:Y:S01]  /*0c10*/  ULOP3.LUT UR7, UR13, 0x7ffffff8, URZ, 0xc0, !UPT ;  /* 0x7ffffff80d077892 */ /* 0x000fe2000f8ec0ff */
[----:B------:R-:W-:-:S05]  /*0c20*/  IMAD.MOV.U32 R4, RZ, RZ, RZ ;  /* 0x000000ffff047224 */ /* 0x000fca00078e00ff */
[----:B------:R-:W-:-:S07]  /*0c30*/  MOV R5, UR7 ;  /* 0x0000000700057c02 */ /* 0x000fce0008000f00 */
.L_x_645:
[----:B0-----:R-:W-:Y:S01]  /*0c40*/  IMAD R7, R4, 0x80, R0 ;  /* 0x0000008004077824 */ /* 0x001fe200078e0200 */
[----:B------:R-:W-:-:S04]  /*0c50*/  MOV R10, 0x10 ;  /* 0x00000010000a7802 */ /* 0x000fc80000000f00 */
[----:B------:R-:W-:-:S13]  /*0c60*/  ISETP.GE.AND P0, PT, R7, UR10, PT ;  /* 0x0000000a07007c0c */ /* 0x000fda000bf06270 */
[----:B------:R-:W-:-:S05]  /*0c70*/  @!P0 IMAD.WIDE.U32 R10, R7, R10, UR16 ;  /* 0x00000010070a8e25 */ /* 0x000fca000f8e000a */
[----:B------:R-:W2:Y:S01]  /*0c80*/  @!P0 LDG.E R21, desc[UR20][R10.64] ;  /* 0x000000140a158981 */ /* 0x000ea2000c1e1900 */
[----:B------:R-:W-:-:S04]  /*0c90*/  @!P0 IMAD.WIDE.U32 R14, R7, 0x4, R2 ;  /* 0x00000004070e8825 */ /* 0x000fc800078e0002 */
[----:B------:R-:W-:Y:S02]  /*0ca0*/  HFMA2 R16, -RZ, RZ, 0, 4.76837158203125e-07 ;  /* 0x00000008ff107431 */ /* 0x000fe400000001ff */
[----:B------:R-:W-:-:S05]  /*0cb0*/  VIADD R23, R7, 0x80 ;  /* 0x0000008007177836 */ /* 0x000fca0000000000 */
[----:B------:R-:W-:Y:S01]  /*0cc0*/  ISETP.GE.AND P1, PT, R23, UR10, PT ;  /* 0x0000000a17007c0c */ /* 0x000fe2000bf26270 */
[----:B--2---:R0:W-:Y:S04]  /*0cd0*/  @!P0 STG.E desc[UR20][R14.64], R21 ;  /* 0x000000150e008986 */ /* 0x0041e8000c101914 */
[----:B------:R-:W2:Y:S01]  /*0ce0*/  @!P0 LDG.E.64 R18, desc[UR20][R10.64+0x8] ;  /* 0x000008140a128981 */ /* 0x000ea2000c1e1b00 */
[----:B------:R-:W-:Y:S02]  /*0cf0*/  IMAD.MOV.U32 R8, RZ, RZ, 0x10 ;  /* 0x00000010ff087424 */ /* 0x000fe400078e00ff */
[----:B------:R-:W-:-:S04]  /*0d00*/  @!P0 IMAD.WIDE.U32 R16, R7, R16, UR4 ;  /* 0x0000000407108e25 */ /* 0x000fc8000f8e0010 */
[C---:B------:R-:W-:Y:S01]  /*0d10*/  IMAD.WIDE R8, R23.reuse, R8, UR16 ;  /* 0x0000001017087e25 */ /* 0x040fe2000f8e0208 */
[----:B--2---:R1:W-:Y:S04]  /*0d20*/  @!P0 STG.E.64 desc[UR20][R16.64], R18 ;  /* 0x0000001210008986 */ /* 0x0043e8000c101b14 */
[----:B------:R-:W2:Y:S01]  /*0d30*/  @!P1 LDG.E R25, desc[UR20][R8.64] ;  /* 0x0000001408199981 */ /* 0x000ea2000c1e1900 */
[----:B------:R-:W-:Y:S01]  /*0d40*/  IMAD.WIDE R12, R23, 0x4, R2 ;  /* 0x00000004170c7825 */ /* 0x000fe200078e0202 */
[----:B------:R-:W-:-:S04]  /*0d50*/  IADD3 R6, PT, PT, R7, 0x100, RZ ;  /* 0x0000010007067810 */ /* 0x000fc80007ffe0ff */
[----:B------:R-:W-:Y:S01]  /*0d60*/  ISETP.GE.AND P0, PT, R6, UR10, PT ;  /* 0x0000000a06007c0c */ /* 0x000fe2000bf06270 */
[----:B------:R-:W-:Y:S01]  /*0d70*/  IMAD.MOV.U32 R10, RZ, RZ, 0x8 ;  /* 0x00000008ff0a7424 */ /* 0x000fe200078e00ff */
[----:B--2---:R-:W-:Y:S04]  /*0d80*/  @!P1 STG.E desc[UR20][R12.64], R25 ;  /* 0x000000190c009986 */ /* 0x004fe8000c101914 */
[----:B0-----:R-:W2:Y:S01]  /*0d90*/  @!P1 LDG.E.64 R14, desc[UR20][R8.64+0x8] ;  /* 0x00000814080e9981 */ /* 0x001ea2000c1e1b00 */
[----:B------:R-:W-:-:S05]  /*0da0*/  IMAD.WIDE R10, R23, R10, UR4 ;  /* 0x00000004170a7e25 */ /* 0x000fca000f8e020a */
[----:B--2---:R-:W-:Y:S04]  /*0db0*/  @!P1 STG.E.64 desc[UR20][R10.64], R14 ;  /* 0x0000000e0a009986 */ /* 0x004fe8000c101b14 */
[----:B------:R-:W2:Y:S01]  /*0dc0*/  @!P0 LDG.E R21, desc[UR20][R8.64+0x800] ;  /* 0x0008001408158981 */ /* 0x000ea2000c1e1900 */
[----:B------:R-:W-:-:S04]  /*0dd0*/  IADD3 R6, PT, PT, R7, 0x180, RZ ;  /* 0x0000018007067810 */ /* 0x000fc80007ffe0ff */
[----:B------:R-:W-:Y:S01]  /*0de0*/  ISETP.GE.AND P1, PT, R6, UR10, PT ;  /* 0x0000000a06007c0c */ /* 0x000fe2000bf26270 */
[----:B--2---:R0:W-:Y:S04]  /*0df0*/  @!P0 STG.E desc[UR20][R12.64+0x200], R21 ;  /* 0x000200150c008986 */ /* 0x0041e8000c101914 */
[----:B-1----:R-:W2:Y:S04]  /*0e00*/  @!P0 LDG.E.64 R16, desc[UR20][R8.64+0x808] ;  /* 0x0008081408108981 */ /* 0x002ea8000c1e1b00 */
[----:B--2---:R-:W-:Y:S04]  /*0e10*/  @!P0 STG.E.64 desc[UR20][R10.64+0x400], R16 ;  /* 0x000400100a008986 */ /* 0x004fe8000c101b14 */
[----:B------:R-:W2:Y:S01]  /*0e20*/  @!P1 LDG.E R23, desc[UR20][R8.64+0x1000] ;  /* 0x0010001408179981 */ /* 0x000ea2000c1e1900 */
[----:B------:R-:W-:-:S05]  /*0e30*/  VIADD R6, R7, 0x200 ;  /* 0x0000020007067836 */ /* 0x000fca0000000000 */
[----:B------:R-:W-:Y:S01]  /*0e40*/  ISETP.GE.AND P0, PT, R6, UR10, PT ;  /* 0x0000000a06007c0c */ /* 0x000fe2000bf06270 */
[----:B--2---:R1:W-:Y:S04]  /*0e50*/  @!P1 STG.E desc[UR20][R12.64+0x400], R23 ;  /* 0x000400170c009986 */ /* 0x0043e8000c101914 */
[----:B------:R-:W2:Y:S04]  /*0e60*/  @!P1 LDG.E.64 R18, desc[UR20][R8.64+0x1008] ;  /* 0x0010081408129981 */ /* 0x000ea8000c1e1b00 */
[----:B--2---:R-:W-:Y:S04]  /*0e70*/  @!P1 STG.E.64 desc[UR20][R10.64+0x800], R18 ;  /* 0x000800120a009986 */ /* 0x004fe8000c101b14 */
[----:B0-----:R-:W2:Y:S01]  /*0e80*/  @!P0 LDG.E R21, desc[UR20][R8.64+0x1800] ;  /* 0x0018001408158981 */ /* 0x001ea2000c1e1900 */
[----:B------:R-:W-:-:S04]  /*0e90*/  IADD3 R6, PT, PT, R7, 0x280, RZ ;  /* 0x0000028007067810 */ /* 0x000fc80007ffe0ff */
[----:B------:R-:W-:Y:S01]  /*0ea0*/  ISETP.GE.AND P1, PT, R6, UR10, PT ;  /* 0x0000000a06007c0c */ /* 0x000fe2000bf26270 */
[----:B--2---:R0:W-:Y:S04]  /*0eb0*/  @!P0 STG.E desc[UR20][R12.64+0x600], R21 ;  /* 0x000600150c008986 */ /* 0x0041e8000c101914 */
[----:B------:R-:W2:Y:S04]  /*0ec0*/  @!P0 LDG.E.64 R14, desc[UR20][R8.64+0x1808] ;  /* 0x00180814080e8981 */ /* 0x000ea8000c1e1b00 */
[----:B--2---:R2:W-:Y:S04]  /*0ed0*/  @!P0 STG.E.64 desc[UR20][R10.64+0xc00], R14 ;  /* 0x000c000e0a008986 */ /* 0x0045e8000c101b14 */
[----:B-1----:R-:W3:Y:S01]  /*0ee0*/  @!P1 LDG.E R23, desc[UR20][R8.64+0x2000] ;  /* 0x0020001408179981 */ /* 0x002ee2000c1e1900 */
[----:B------:R-:W-:-:S05]  /*0ef0*/  VIADD R6, R7, 0x300 ;  /* 0x0000030007067836 */ /* 0x000fca0000000000 */
[----:B------:R-:W-:Y:S01]  /*0f00*/  ISETP.GE.AND P0, PT, R6, UR10, PT ;  /* 0x0000000a06007c0c */ /* 0x000fe2000bf06270 */
[----:B---3--:R2:W-:Y:S04]  /*0f10*/  @!P1 STG.E desc[UR20][R12.64+0x800], R23 ;  /* 0x000800170c009986 */ /* 0x0085e8000c101914 */
[----:B------:R-:W3:Y:S04]  /*0f20*/  @!P1 LDG.E.64 R16, desc[UR20][R8.64+0x2008] ;  /* 0x0020081408109981 */ /* 0x000ee8000c1e1b00 */
[----:B---3--:R2:W-:Y:S04]  /*0f30*/  @!P1 STG.E.64 desc[UR20][R10.64+0x1000], R16 ;  /* 0x001000100a009986 */ /* 0x0085e8000c101b14 */
[----:B0-----:R-:W3:Y:S01]  /*0f40*/  @!P0 LDG.E R21, desc[UR20][R8.64+0x2800] ;  /* 0x0028001408158981 */ /* 0x001ee2000c1e1900 */
[----:B------:R-:W-:-:S03]  /*0f50*/  IADD3 R7, PT, PT, R7, 0x380, RZ ;  /* 0x0000038007077810 */ /* 0x000fc60007ffe0ff */
[----:B---3--:R2:W-:Y:S04]  /*0f60*/  @!P0 STG.E desc[UR20][R12.64+0xa00], R21 ;  /* 0x000a00150c008986 */ /* 0x0085e8000c101914 */
[----:B------:R-:W3:Y:S01]  /*0f70*/  @!P0 LDG.E.64 R18, desc[UR20][R8.64+0x2808] ;  /* 0x0028081408128981 */ /* 0x000ee2000c1e1b00 */
[----:B------:R-:W-:Y:S01]  /*0f80*/  VIADD R4, R4, 0x8 ;  /* 0x0000000804047836 */ /* 0x000fe20000000000 */
[----:B------:R-:W-:Y:S04]  /*0f90*/  BSSY.RECONVERGENT B0, `(.L_x_643) ;  /* 0x0000009000007945 */ /* 0x000fe80003800200 */
[----:B------:R-:W-:Y:S01]  /*0fa0*/  ISETP.NE.AND P1, PT, R4, R5, PT ;  /* 0x000000050400720c */ /* 0x000fe20003f25270 */
[----:B---3--:R2:W-:Y:S01]  /*0fb0*/  @!P0 STG.E.64 desc[UR20][R10.64+0x1400], R18 ;  /* 0x001400120a008986 */ /* 0x0085e2000c101b14 */
[----:B------:R-:W-:-:S13]  /*0fc0*/  ISETP.GE.AND P0, PT, R7, UR10, PT ;  /* 0x0000000a07007c0c */ /* 0x000fda000bf06270 */
[----:B--2---:R-:W-:Y:S05]  /*0fd0*/  @P0 BRA `(.L_x_644) ;  /* 0x0000000000100947 */ /* 0x004fea0003800000 */
[----:B------:R-:W2:Y:S04]  /*0fe0*/  LDG.E R15, desc[UR20][R8.64+0x3000] ;  /* 0x00300014080f7981 */ /* 0x000ea8000c1e1900 */
[----:B--2---:R0:W-:Y:S04]  /*0ff0*/  STG.E desc[UR20][R12.64+0xc00], R15 ;  /* 0x000c000f0c007986 */ /* 0x0041e8000c101914 */
[----:B------:R-:W2:Y:S04]  /*1000*/  LDG.E.64 R6, desc[UR20][R8.64+0x3008] ;  /* 0x0030081408067981 */ /* 0x000ea8000c1e1b00 */
[----:B--2---:R0:W-:Y:S02]  /*1010*/  STG.E.64 desc[UR20][R10.64+0x1800], R6 ;  /* 0x001800060a007986 */ /* 0x0041e4000c101b14 */
.L_x_644:
[----:B------:R-:W-:Y:S05]  /*1020*/  BSYNC.RECONVERGENT B0 ;  /* 0x0000000000007941 */ /* 0x000fea0003800200 */
.L_x_643:
[----:B------:R-:W-:Y:S05]  /*1030*/  @P1 BRA `(.L_x_645) ;  /* 0xfffffffc00001947 */ /* 0x000fea000383ffff */
.L_x_642:
[----:B------:R-:W-:-:S13]  /*1040*/  ISETP.NE.AND P0, PT, RZ, UR6, PT ;  /* 0x00000006ff007c0c */ /* 0x000fda000bf05270 */
[----:B------:R-:W-:Y:S05]  /*1050*/  @!P0 EXIT ;  /* 0x000000000000894d */ /* 0x000fea0003800000 */
[----:B------:R-:W1:Y:S01]  /*1060*/  LDC R4, c[0x0][0x384] ;  /* 0x0000e100ff047b82 */ /* 0x000e620000000800 */
[----:B------:R-:W-:Y:S01]  /*1070*/  UISETP.GE.U32.AND UP0, UPT, UR6, 0x4, UPT ;  /* 0x000000040600788c */ /* 0x000fe2000bf06070 */
[----:B-1----:R-:W-:-:S04]  /*1080*/  LOP3.LUT R22, R4, 0x3, RZ, 0xc0, !PT ;  /* 0x0000000304167812 */ /* 0x002fc800078ec0ff */
[----:B------:R-:W-:-:S04]  /*1090*/  ISETP.NE.AND P0, PT, R22, RZ, PT ;  /* 0x000000ff1600720c */ /* 0x000fc80003f05270 */
[----:B------:R-:W-:Y:S09]  /*10a0*/  BRA.U !UP0, `(.L_x_646) ;  /* 0x0000000108b47547 */ /* 0x000ff2000b800000 */
[----:B0-----:R-:W-:Y:S01]  /*10b0*/  LEA R7, R5, R0, 0x7 ;  /* 0x0000000005077211 */ /* 0x001fe200078e38ff */
[----:B------:R-:W-:-:S03]  /*10c0*/  IMAD.MOV.U32 R8, RZ, RZ, 0x10 ;  /* 0x00000010ff087424 */ /* 0x000fc600078e00ff */
[----:B------:R-:W-:-:S13]  /*10d0*/  ISETP.GE.AND P2, PT, R7, UR10, PT ;  /* 0x0000000a07007c0c */ /* 0x000fda000bf46270 */
[----:B------:R-:W-:-:S05]  /*10e0*/  @!P2 IMAD.WIDE R8, R7, R8, UR16 ;  /* 0x000000100708ae25 */ /* 0x000fca000f8e0208 */
[----:B------:R-:W2:Y:S01]  /*10f0*/  @!P2 LDG.E R21, desc[UR20][R8.64] ;  /* 0x000000140815a981 */ /* 0x000ea2000c1e1900 */
[C---:B------:R-:W-:Y:S01]  /*1100*/  @!P2 IMAD.WIDE R10, R7.reuse, 0x4, R2 ;  /* 0x00000004070aa825 */ /* 0x040fe200078e0202 */
[----:B------:R-:W-:-:S04]  /*1110*/  IADD3 R25, PT, PT, R7, 0x80, RZ ;  /* 0x0000008007197810 */ /* 0x000fc80007ffe0ff */
[----:B------:R-:W-:Y:S01]  /*1120*/  ISETP.GE.AND P1, PT, R25, UR10, PT ;  /* 0x0000000a19007c0c */ /* 0x000fe2000bf26270 */
[----:B------:R-:W-:Y:S01]  /*1130*/  IMAD.MOV.U32 R12, RZ, RZ, 0x8 ;  /* 0x00000008ff0c7424 */ /* 0x000fe200078e00ff */
[----:B------:R-:W-:Y:S01]  /*1140*/  MOV R16, 0x10 ;  /* 0x0000001000107802 */ /* 0x000fe20000000f00 */
[----:B--2---:R0:W-:Y:S04]  /*1150*/  @!P2 STG.E desc[UR20][R10.64], R21 ;  /* 0x000000150a00a986 */ /* 0x0041e8000c101914 */
[----:B------:R-:W2:Y:S01]  /*1160*/  @!P2 LDG.E.64 R14, desc[UR20][R8.64+0x8] ;  /* 0x00000814080ea981 */ /* 0x000ea2000c1e1b00 */
[----:B------:R-:W-:-:S05]  /*1170*/  @!P2 IMAD.WIDE R12, R7, R12, UR4 ;  /* 0x00000004070cae25 */ /* 0x000fca000f8e020c */
[C---:B------:R-:W-:Y:S01]  /*1180*/  @!P1 IMAD.WIDE R16, R25.reuse, R16, UR16 ;  /* 0x0000001019109e25 */ /* 0x040fe2000f8e0210 */
[----:B--2---:R1:W-:Y:S04]  /*1190*/  @!P2 STG.E.64 desc[UR20][R12.64], R14 ;  /* 0x0000000e0c00a986 */ /* 0x0043e8000c101b14 */
[----:B------:R-:W2:Y:S01]  /*11a0*/  @!P1 LDG.E R23, desc[UR20][R16.64] ;  /* 0x0000001410179981 */ /* 0x000ea2000c1e1900 */
[----:B------:R-:W-:-:S04]  /*11b0*/  @!P1 IMAD.WIDE R18, R25, 0x4, R2 ;  /* 0x0000000419129825 */ /* 0x000fc800078e0202 */
[----:B------:R-:W-:Y:S02]  /*11c0*/  VIADD R27, R7, 0x100 ;  /* 0x00000100071b7836 */ /* 0x000fe40000000000 */
[----:B------:R-:W-:-:S03]  /*11d0*/  HFMA2 R8, -RZ, RZ, 0, 4.76837158203125e-07 ;  /* 0x00000008ff087431 */ /* 0x000fc600000001ff */
[----:B------:R-:W-:Y:S01]  /*11e0*/  ISETP.GE.AND P2, PT, R27, UR10, PT ;  /* 0x0000000a1b007c0c */ /* 0x000fe2000bf46270 */
[----:B--2---:R2:W-:Y:S04]  /*11f0*/  @!P1 STG.E desc[UR20][R18.64], R23 ;  /* 0x0000001712009986 */ /* 0x0045e8000c101914 */
[----:B0-----:R-:W3:Y:S01]  /*1200*/  @!P1 LDG.E.64 R10, desc[UR20][R16.64+0x8] ;  /* 0x00000814100a9981 */ /* 0x001ee2000c1e1b00 */
[----:B------:R-:W-:Y:S01]  /*1210*/  MOV R20, 0x10 ;  /* 0x0000001000147802 */ /* 0x000fe20000000f00 */
[----:B------:R-:W-:-:S06]  /*1220*/  @!P1 IMAD.WIDE R8, R25, R8, UR4 ;  /* 0x0000000419089e25 */ /* 0x000fcc000f8e0208 */
[C---:B------:R-:W-:Y:S01]  /*1230*/  @!P2 IMAD.WIDE R20, R27.reuse, R20, UR16 ;  /* 0x000000101b14ae25 */ /* 0x040fe2000f8e0214 */
[----:B---3--:R0:W-:Y:S04]  /*1240*/  @!P1 STG.E.64 desc[UR20][R8.64], R10 ;  /* 0x0000000a08009986 */ /* 0x0081e8000c101b14 */
[----:B------:R-:W3:Y:S01]  /*1250*/  @!P2 LDG.E R25, desc[UR20][R20.64] ;  /* 0x000000141419a981 */ /* 0x000ee2000c1e1900 */
[----:B-1----:R-:W-:-:S04]  /*1260*/  @!P2 IMAD.WIDE R12, R27, 0x4, R2 ;  /* 0x000000041b0ca825 */ /* 0x002fc800078e0202 */
[----:B--2---:R-:W-:Y:S02]  /*1270*/  VIADD R23, R7, 0x180 ;  /* 0x0000018007177836 */ /* 0x004fe40000000000 */
[----:B------:R-:W-:-:S03]  /*1280*/  HFMA2 R6, -RZ, RZ, 0, 4.76837158203125e-07 ;  /* 0x00000008ff067431 */ /* 0x000fc600000001ff */
[----:B------:R-:W-:Y:S01]  /*1290*/  ISETP.GE.AND P1, PT, R23, UR10, PT ;  /* 0x0000000a17007c0c */ /* 0x000fe2000bf26270 */
[----:B---3--:R1:W-:Y:S04]  /*12a0*/  @!P2 STG.E desc[UR20][R12.64], R25 ;  /* 0x000000190c00a986 */ /* 0x0083e8000c101914 */
[----:B------:R-:W2:Y:S01]  /*12b0*/  @!P2 LDG.E.64 R14, desc[UR20][R20.64+0x8] ;  /* 0x00000814140ea981 */ /* 0x000ea2000c1e1b00 */
[----:B------:R-:W-:Y:S01]  /*12c0*/  MOV R16, 0x10 ;  /* 0x0000001000107802 */ /* 0x000fe20000000f00 */
[----:B------:R-:W-:-:S06]  /*12d0*/  @!P2 IMAD.WIDE R6, R27, R6, UR4 ;  /* 0x000000041b06ae25 */ /* 0x000fcc000f8e0206 */
[C---:B------:R-:W-:Y:S01]  /*12e0*/  @!P1 IMAD.WIDE R16, R23.reuse, R16, UR16 ;  /* 0x0000001017109e25 */ /* 0x040fe2000f8e0210 */
[----:B--2---:R2:W-:Y:S04]  /*12f0*/  @!P2 STG.E.64 desc[UR20][R6.64], R14 ;  /* 0x0000000e0600a986 */ /* 0x0045e8000c101b14 */
[----:B------:R-:W3:Y:S01]  /*1300*/  @!P1 LDG.E R19, desc[UR20][R16.64] ;  /* 0x0000001410139981 */ /* 0x000ee2000c1e1900 */
[----:B0-----:R-:W-:-:S04]  /*1310*/  @!P1 IMAD.WIDE R8, R23, 0x4, R2 ;  /* 0x0000000417089825 */ /* 0x001fc800078e0202 */
[----:B------:R-:W-:Y:S01]  /*1320*/  IMAD.MOV.U32 R10, RZ, RZ, 0x8 ;  /* 0x00000008ff0a7424 */ /* 0x000fe200078e00ff */
[----:B---3--:R2:W-:Y:S04]  /*1330*/  @!P1 STG.E desc[UR20][R8.64], R19 ;  /* 0x0000001308009986 */ /* 0x0085e8000c101914 */
[----:B-1----:R-:W3:Y:S01]  /*1340*/  @!P1 LDG.E.64 R12, desc[UR20][R16.64+0x8] ;  /* 0x00000814100c9981 */ /* 0x002ee2000c1e1b00 */
[----:B------:R-:W-:Y:S01]  /*1350*/  @!P1 IMAD.WIDE R10, R23, R10, UR4 ;  /* 0x00000004170a9e25 */ /* 0x000fe2000f8e020a */
[----:B------:R-:W-:-:S04]  /*1360*/  IADD3 R5, PT, PT, R5, 0x4, RZ ;  /* 0x0000000405057810 */ /* 0x000fc80007ffe0ff */
[----:B---3--:R2:W-:Y:S03]  /*1370*/  @!P1 STG.E.64 desc[UR20][R10.64], R12 ;  /* 0x0000000c0a009986 */ /* 0x0085e6000c101b14 */
.L_x_646:
[----:B------:R-:W-:Y:S05]  /*1380*/  @!P0 EXIT ;  /* 0x000000000000894d */ /* 0x000fea0003800000 */
[----:B------:R-:W-:Y:S02]  /*1390*/  ISETP.NE.AND P1, PT, R22, 0x1, PT ;  /* 0x000000011600780c */ /* 0x000fe40003f25270 */
[----:B------:R-:W-:-:S04]  /*13a0*/  LOP3.LUT R4, R4, 0x1, RZ, 0xc0, !PT ;  /* 0x0000000104047812 */ /* 0x000fc800078ec0ff */
[----:B------:R-:W-:-:S07]  /*13b0*/  ISETP.NE.U32.AND P0, PT, R4, 0x1, PT ;  /* 0x000000010400780c */ /* 0x000fce0003f05070 */
[----:B------:R-:W-:Y:S06]  /*13c0*/  @!P1 BRA `(.L_x_647) ;  /* 0x00000000005c9947 */ /* 0x000fec0003800000 */
[----:B0-2---:R-:W-:Y:S01]  /*13d0*/  LEA R11, R5, R0, 0x7 ;  /* 0x00000000050b7211 */ /* 0x005fe200078e38ff */
[----:B------:R-:W-:-:S03]  /*13e0*/  IMAD.MOV.U32 R6, RZ, RZ, 0x10 ;  /* 0x00000010ff067424 */ /* 0x000fc600078e00ff */
[----:B------:R-:W-:-:S13]  /*13f0*/  ISETP.GE.AND P1, PT, R11, UR10, PT ;  /* 0x0000000a0b007c0c */ /* 0x000fda000bf26270 */
[----:B------:R-:W-:-:S05]  /*1400*/  @!P1 IMAD.WIDE R6, R11, R6, UR16 ;  /* 0x000000100b069e25 */ /* 0x000fca000f8e0206 */
[----:B------:R-:W2:Y:S01]  /*1410*/  @!P1 LDG.E R19, desc[UR20][R6.64] ;  /* 0x0000001406139981 */ /* 0x000ea2000c1e1900 */
[C---:B------:R-:W-:Y:S01]  /*1420*/  @!P1 IMAD.WIDE R8, R11.reuse, 0x4, R2 ;  /* 0x000000040b089825 */ /* 0x040fe200078e0202 */
[----:B------:R-:W-:-:S03]  /*1430*/  IADD3 R23, PT, PT, R11, 0x80, RZ ;  /* 0x000000800b177810 */ /* 0x000fc60007ffe0ff */
[----:B------:R-:W-:Y:S01]  /*1440*/  HFMA2 R10, -RZ, RZ, 0, 4.76837158203125e-07 ;  /* 0x00000008ff0a7431 */ /* 0x000fe200000001ff */
[----:B------:R-:W-:Y:S01]  /*1450*/  ISETP.GE.AND P2, PT, R23, UR10, PT ;  /* 0x0000000a17007c0c */ /* 0x000fe2000bf46270 */
[----:B------:R-:W-:Y:S01]  /*1460*/  IMAD.MOV.U32 R14, RZ, RZ, 0x10 ;  /* 0x00000010ff0e7424 */ /* 0x000fe200078e00ff */
[----:B--2---:R0:W-:Y:S04]  /*1470*/  @!P1 STG.E desc[UR20][R8.64], R19 ;  /* 0x0000001308009986 */ /* 0x0041e8000c101914 */
[----:B------:R-:W2:Y:S01]  /*1480*/  @!P1 LDG.E.64 R12, desc[UR20][R6.64+0x8] ;  /* 0x00000814060c9981 */ /* 0x000ea2000c1e1b00 */
[----:B------:R-:W-:-:S06]  /*1490*/  @!P1 IMAD.WIDE R10, R11, R10, UR4 ;  /* 0x000000040b0a9e25 */ /* 0x000fcc000f8e020a */
[C---:B------:R-:W-:Y:S01]  /*14a0*/  @!P2 IMAD.WIDE R14, R23.reuse, R14, UR16 ;  /* 0x00000010170eae25 */ /* 0x040fe2000f8e020e */
[----:B--2---:R1:W-:Y:S04]  /*14b0*/  @!P1 STG.E.64 desc[UR20][R10.64], R12 ;  /* 0x0000000c0a009986 */ /* 0x0043e8000c101b14 */
[----:B------:R-:W2:Y:S01]  /*14c0*/  @!P2 LDG.E R21, desc[UR20][R14.64] ;  /* 0x000000140e15a981 */ /* 0x000ea2000c1e1900 */
[----:B------:R-:W-:Y:S01]  /*14d0*/  @!P2 IMAD.WIDE R16, R23, 0x4, R2 ;  /* 0x000000041710a825 */ /* 0x000fe200078e0202 */
[----:B------:R-:W-:-:S04]  /*14e0*/  MOV R6, 0x8 ;  /* 0x0000000800067802 */ /* 0x000fc80000000f00 */
[----:B--2---:R1:W-:Y:S04]  /*14f0*/  @!P2 STG.E desc[UR20][R16.64], R21 ;  /* 0x000000151000a986 */ /* 0x0043e8000c101914 */
[----:B0-----:R-:W2:Y:S01]  /*1500*/  @!P2 LDG.E.64 R8, desc[UR20][R14.64+0x8] ;  /* 0x000008140e08a981 */ /* 0x001ea2000c1e1b00 */
[----:B------:R-:W-:Y:S01]  /*1510*/  @!P2 IMAD.WIDE R6, R23, R6, UR4 ;  /* 0x000000041706ae25 */ /* 0x000fe2000f8e0206 */
[----:B------:R-:W-:-:S04]  /*1520*/  IADD3 R5, PT, PT, R5, 0x2, RZ ;  /* 0x0000000205057810 */ /* 0x000fc80007ffe0ff */
[----:B--2---:R1:W-:Y:S03]  /*1530*/  @!P2 STG.E.64 desc[UR20][R6.64], R8 ;  /* 0x000000080600a986 */ /* 0x0043e6000c101b14 */
.L_x_647:
[----:B------:R-:W-:Y:S05]  /*1540*/  @P0 EXIT ;  /* 0x000000000000094d */ /* 0x000fea0003800000 */
[----:B012---:R-:W-:-:S05]  /*1550*/  IMAD R7, R5, 0x80, R0 ;  /* 0x0000008005077824 */ /* 0x007fca00078e0200 */
[----:B------:R-:W-:-:S13]  /*1560*/  ISETP.GE.AND P0, PT, R7, UR10, PT ;  /* 0x0000000a07007c0c */ /* 0x000fda000bf06270 */
[----:B------:R-:W-:Y:S05]  /*1570*/  @P0 EXIT ;  /* 0x000000000000094d */ /* 0x000fea0003800000 */
[----:B------:R-:W-:-:S05]  /*1580*/  HFMA2 R4, -RZ, RZ, 0, 9.5367431640625e-07 ;  /* 0x00000010ff047431 */ /* 0x000fca00000001ff */
[----:B------:R-:W-:-:S05]  /*1590*/  IMAD.WIDE R4, R7, R4, UR16 ;  /* 0x0000001007047e25 */ /* 0x000fca000f8e0204 */
[----:B------:R-:W2:Y:S01]  /*15a0*/  LDG.E R11, desc[UR20][R4.64] ;  /* 0x00000014040b7981 */ /* 0x000ea2000c1e1900 */
[----:B------:R-:W-:Y:S01]  /*15b0*/  IMAD.WIDE R2, R7, 0x4, R2 ;  /* 0x0000000407027825 */ /* 0x000fe200078e0202 */
[----:B------:R-:W-:-:S04]  /*15c0*/  MOV R6, 0x8 ;  /* 0x0000000800067802 */ /* 0x000fc80000000f00 */
[----:B--2---:R-:W-:Y:S04]  /*15d0*/  STG.E desc[UR20][R2.64], R11 ;  /* 0x0000000b02007986 */ /* 0x004fe8000c101914 */
[----:B------:R-:W2:Y:S01]  /*15e0*/  LDG.E.64 R8, desc[UR20][R4.64+0x8] ;  /* 0x0000081404087981 */ /* 0x000ea2000c1e1b00 */
[----:B------:R-:W-:-:S05]  /*15f0*/  IMAD.WIDE R6, R7, R6, UR4 ;  /* 0x0000000407067e25 */ /* 0x000fca000f8e0206 */
[----:B--2---:R-:W-:Y:S01]  /*1600*/  STG.E.64 desc[UR20][R6.64], R8 ;  /* 0x0000000806007986 */ /* 0x004fe2000c101b14 */
[----:B------:R-:W-:Y:S05]  /*1610*/  EXIT ;  /* 0x000000000000794d */ /* 0x000fea0003800000 */
.L_x_648:
        /* <DEDUP_REMOVED lines=14> */
.L_x_760:


//--------------------- .text._ZN3cub18CUB_300001_SM_10006detail9transform16transform_kernelINS2_10policy_hubILb1EN4cuda3std3__45tupleIJN6thrust24THRUST_300001_SM_1000_NS12zip_iteratorINS8_IJNSA_10device_ptrIiEENSC_IxEEEEEEEEEEE10policy1000ElNS7_10__identityENSA_7pointerINS8_IJixEEENSA_8cuda_cub3tagENSA_11use_defaultESP_EEJSG_EEEvT0_iT1_T2_DpNS2_10kernel_argIT3_EE --------------------------
	.section	.text._ZN3cub18CUB_300001_SM_10006detail9transform16transform_kernelINS2_10policy_hubILb1EN4cuda3std3__45tupleIJN6thrust24THRUST_300001_SM_1000_NS12zip_iteratorINS8_IJNSA_10device_ptrIiEENSC_IxEEEEEEEEEEE10policy1000ElNS7_10__identityENSA_7pointerINS8_IJixEEENSA_8cuda_cub3tagENSA_11use_defaultESP_EEJSG_EEEvT0_iT1_T2_DpNS2_10kernel_argIT3_EE,"ax",@progbits
	.align	128
        .global         _ZN3cub18CUB_300001_SM_10006detail9transform16transform_kernelINS2_10policy_hubILb1EN4cuda3std3__45tupleIJN6thrust24THRUST_300001_SM_1000_NS12zip_iteratorINS8_IJNSA_10device_ptrIiEENSC_IxEEEEEEEEEEE10policy1000ElNS7_10__identityENSA_7pointerINS8_IJixEEENSA_8cuda_cub3tagENSA_11use_defaultESP_EEJSG_EEEvT0_iT1_T2_DpNS2_10kernel_argIT3_EE
        .type           _ZN3cub18CUB_300001_SM_10006detail9transform16transform_kernelINS2_10policy_hubILb1EN4cuda3std3__45tupleIJN6thrust24THRUST_300001_SM_1000_NS12zip_iteratorINS8_IJNSA_10device_ptrIiEENSC_IxEEEEEEEEEEE10policy1000ElNS7_10__identityENSA_7pointerINS8_IJixEEENSA_8cuda_cub3tagENSA_11use_defaultESP_EEJSG_EEEvT0_iT1_T2_DpNS2_10kernel_argIT3_EE,@function
        .size           _ZN3cub18CUB_300001_SM_10006detail9transform16transform_kernelINS2_10policy_hubILb1EN4cuda3std3__45tupleIJN6thrust24THRUST_300001_SM_1000_NS12zip_iteratorINS8_IJNSA_10device_ptrIiEENSC_IxEEEEEEEEEEE10policy1000ElNS7_10__identityENSA_7pointerINS8_IJixEEENSA_8cuda_cub3tagENSA_11use_defaultESP_EEJSG_EEEvT0_iT1_T2_DpNS2_10kernel_argIT3_EE,(.L_x_761 - _ZN3cub18CUB_300001_SM_10006detail9transform16transform_kernelINS2_10policy_hubILb1EN4cuda3std3__45tupleIJN6thrust24THRUST_300001_SM_1000_NS12zip_iteratorINS8_IJNSA_10device_ptrIiEENSC_IxEEEEEEEEEEE10policy1000ElNS7_10__identityENSA_7pointerINS8_IJixEEENSA_8cuda_cub3tagENSA_11use_defaultESP_EEJSG_EEEvT0_iT1_T2_DpNS2_10kernel_argIT3_EE)
        .other          _ZN3cub18CUB_300001_SM_10006detail9transform16transform_kernelINS2_10policy_hubILb1EN4cuda3std3__45tupleIJN6thrust24THRUST_300001_SM_1000_NS12zip_iteratorINS8_IJNSA_10device_ptrIiEENSC_IxEEEEEEEEEEE10policy1000ElNS7_10__identityENSA_7pointerINS8_IJixEEENSA_8cuda_cub3tagENSA_11use_defaultESP_EEJSG_EEEvT0_iT1_T2_DpNS2_10kernel_argIT3_EE,@"STO_CUDA_ENTRY STV_DEFAULT"
_ZN3cub18CUB_300001_SM_10006detail9transform16transform_kernelINS2_10policy_hubILb1EN4cuda3std3__45tupleIJN6thrust24THRUST_300001_SM_1000_NS12zip_iteratorINS8_IJNSA_10device_ptrIiEENSC_IxEEEEEEEEEEE10policy1000ElNS7_10__identityENSA_7pointerINS8_IJixEEENSA_8cuda_cub3tagENSA_11use_defaultESP_EEJSG_EEEvT0_iT1_T2_DpNS2_10kernel_argIT3_EE:
.text._ZN3cub18CUB_300001_SM_10006detail9transform16transform_kernelINS2_10policy_hubILb1EN4cuda3std3__45tupleIJN6thrust24THRUST_300001_SM_1000_NS12zip_iteratorINS8_IJNSA_10device_ptrIiEENSC_IxEEEEEEEEEEE10policy1000ElNS7_10__identityENSA_7pointerINS8_IJixEEENSA_8cuda_cub3tagENSA_11use_defaultESP_EEJSG_EEEvT0_iT1_T2_DpNS2_10kernel_argIT3_EE:
[----:B------:R-:W-:Y:S08]  /*0000*/  LDC R1, c[0x0][0x37c] ;  /* 0x0000df00ff017b82 */ /* 0x000ff00000000800 */
[----:B------:R-:W0:Y:S01]  /*0010*/  LDC R0, c[0x0][0x388] ;  /* 0x0000e200ff007b82 */ /* 0x000e220000000800 */
[----:B------:R-:W1:Y:S07]  /*0020*/  LDCU.64 UR6, c[0x0][0x380] ;  /* 0x00007000ff0677ac */ /* 0x000e6e0008000a00 */
[----:B------:R-:W2:Y:S08]  /*0030*/  S2UR UR4, SR_CTAID.X ;  /* 0x00000000000479c3 */ /* 0x000eb00000002500 */
[----:B------:R-:W3:Y:S01]  /*0040*/  LDC.64 R6, c[0x0][0x390] ;  /* 0x0000e400ff067b82 */ /* 0x000ee20000000a00 */
[----:B0-----:R-:W-:-:S07]  /*0050*/  IMAD.SHL.U32 R3, R0, 0x80, RZ ;  /* 0x0000008000037824 */ /* 0x001fce00078e00ff */
[----:B------:R-:W0:Y:S01]  /*0060*/  LDC.64 R12, c[0x0][0x398] ;  /* 0x0000e600ff0c7b82 */ /* 0x000e220000000a00 */
[----:B------:R-:W-:Y:S01]  /*0070*/  SHF.R.S32.HI R2, RZ, 0x1f, R3 ;  /* 0x0000001fff027819 */ /* 0x000fe20000011403 */
[----:B--2---:R-:W-:-:S06]  /*0080*/  IMAD.WIDE.U32 R14, R3, UR4, RZ ;  /* 0x00000004030e7c25 */ /* 0x004fcc000f8e00ff */
[----:B------:R-:W2:Y:S01]  /*0090*/  LDC.64 R4, c[0x0][0x3a0] ;  /* 0x0000e800ff047b82 */ /* 0x000ea20000000a00 */
[----:B------:R-:W-:Y:S01]  /*00a0*/  IMAD R19, R2, UR4, RZ ;  /* 0x0000000402137c24 */ /* 0x000fe2000f8e02ff */
[C---:B-1----:R-:W-:Y:S01]  /*00b0*/  IADD3 R8, P0, PT, -R14.reuse, UR6, RZ ;  /* 0x000000060e087c10 */ /* 0x042fe2000ff1e1ff */
[----:B------:R-:W1:Y:S02]  /*00c0*/  LDCU.64 UR4, c[0x0][0x358] ;  /* 0x00006b00ff0477ac */ /* 0x000e640008000a00 */
[----:B------:R-:W-:Y:S01]  /*00d0*/  IMAD.IADD R19, R15, 0x1, R19 ;  /* 0x000000010f137824 */ /* 0x000fe200078e0213 */
[----:B---3--:R-:W-:-:S04]  /*00e0*/  LEA R6, P3, R14, R6, 0x4 ;  /* 0x000000060e067211 */ /* 0x008fc800078620ff */
[----:B------:R-:W-:Y:S02]  /*00f0*/  IADD3.X R9, PT, PT, ~R19, UR7, RZ, P0, !PT ;  /* 0x0000000713097c10 */ /* 0x000fe400087fe5ff */
[----:B------:R-:W-:Y:S02]  /*0100*/  ISETP.LT.U32.AND P0, PT, R8, R3, PT ;  /* 0x000000030800720c */ /* 0x000fe40003f01070 */
[----:B------:R-:W-:Y:S02]  /*0110*/  SHF.L.U64.HI R16, R14, 0x4, R19 ;  /* 0x000000040e107819 */ /* 0x000fe40000010213 */
[----:B------:R-:W-:Y:S02]  /*0120*/  ISETP.LT.AND.EX P0, PT, R9, R2, PT, P0 ;  /* 0x000000020900720c */ /* 0x000fe40003f01300 */
[----:B------:R-:W-:Y:S02]  /*0130*/  IADD3.X R7, PT, PT, R16, R7, RZ, P3, !PT ;  /* 0x0000000710077210 */ /* 0x000fe40001ffe4ff */
[----:B------:R-:W-:-:S02]  /*0140*/  SEL R2, R8, R3, P0 ;  /* 0x0000000308027207 */ /* 0x000fc40000000000 */
[C---:B0-----:R-:W-:Y:S02]  /*0150*/  LEA R8, P1, R14.reuse, R12, 0x2 ;  /* 0x0000000c0e087211 */ /* 0x041fe400078210ff */
[----:B------:R-:W-:Y:S02]  /*0160*/  ISETP.NE.AND P0, PT, R3, R2, PT ;  /* 0x000000020300720c */ /* 0x000fe40003f05270 */
[C---:B--2---:R-:W-:Y:S02]  /*0170*/  LEA R10, P2, R14.reuse, R4, 0x3 ;  /* 0x000000040e0a7211 */ /* 0x044fe400078418ff */
[C-C-:B------:R-:W-:Y:S02]  /*0180*/  LEA.HI.X R9, R14.reuse, R13, R19.reuse, 0x2, P1 ;  /* 0x0000000d0e097211 */ /* 0x140fe400008f1413 */
[----:B------:R-:W-:-:S07]  /*0190*/  LEA.HI.X R11, R14, R5, R19, 0x3, P2 ;  /* 0x000000050e0b7211 */ /* 0x000fce00010f1c13 */
[----:B-1----:R-:W-:Y:S05]  /*01a0*/  @!P0 BRA `(.L_x_649) ;  /* 0x0000000c00788947 */ /* 0x002fea0003800000 */
[----:B------:R-:W-:-:S13]  /*01b0*/  ISETP.GE.AND P0, PT, R0, 0x1, PT ;  /* 0x000000010000780c */ /* 0x000fda0003f06270 */
[----:B------:R-:W-:Y:S05]  /*01c0*/  @!P0 EXIT ;  /* 0x000000000000894d */ /* 0x000fea0003800000 */
[----:B------:R-:W0:Y:S01]  /*01d0*/  S2R R3, SR_TID.X ;  /* 0x0000000000037919 */ /* 0x000e220000002100 */
[C---:B------:R-:W-:Y:S01]  /*01e0*/  ISETP.GE.U32.AND P0, PT, R0.reuse, 0x8, PT ;  /* 0x000000080000780c */ /* 0x040fe20003f06070 */
[----:B------:R-:W-:Y:S01]  /*01f0*/  IMAD.MOV.U32 R4, RZ, RZ, RZ ;  /* 0x000000ffff047224 */ /* 0x000fe200078e00ff */
[----:B------:R-:W-:-:S11]  /*0200*/  LOP3.LUT R20, R0, 0x7, RZ, 0xc0, !PT ;  /* 0x0000000700147812 */ /* 0x000fd600078ec0ff */
[----:B------:R-:W-:Y:S05]  /*0210*/  @!P0 BRA `(.L_x_650) ;  /* 0x00000008001c8947 */ /* 0x000fea0003800000 */
[----:B0-----:R-:W-:-:S13]  /*0220*/  ISETP.GE.AND P1, PT, R3, R2, PT ;  /* 0x000000020300720c */ /* 0x001fda0003f26270 */
[----:B------:R-:W-:-:S04]  /*0230*/  @!P1 IMAD.WIDE.U32 R16, R3, 0x8, R10 ;  /* 0x0000000803109825 */ /* 0x000fc800078e000a */
[C---:B------:R-:W-:Y:S02]  /*0240*/  @!P1 IMAD.WIDE.U32 R4, R3.reuse, 0x4, R8 ;  /* 0x0000000403049825 */ /* 0x040fe400078e0008 */
[----:B------:R-:W2:Y:S04]  /*0250*/  @!P1 LDG.E.64 R16, desc[UR4][R16.64] ;  /* 0x0000000410109981 */ /* 0x000ea8000c1e1b00 */
[----:B------:R-:W3:Y:S01]  /*0260*/  @!P1 LDG.E R5, desc[UR4][R4.64] ;  /* 0x0000000404059981 */ /* 0x000ee2000c1e1900 */
[C---:B------:R-:W-:Y:S02]  /*0270*/  VIADD R21, R3.reuse, 0x80 ;  /* 0x0000008003157836 */ /* 0x040fe40000000000 */
[----:B------:R-:W-:-:S03]  /*0280*/  @!P1 IMAD.WIDE.U32 R22, R3, 0x10, R6 ;  /* 0x0000001003169825 */ /* 0x000fc600078e0006 */
[C---:B------:R-:W-:Y:S01]  /*0290*/  ISETP.GE.AND P0, PT, R21.reuse, R2, PT ;  /* 0x000000021500720c */ /* 0x040fe20003f06270 */
[----:B------:R-:W-:-:S04]  /*02a0*/  IMAD.WIDE R12, R21, 0x4, R8 ;  /* 0x00000004150c7825 */ /* 0x000fc800078e0208 */
[----:B------:R-:W-:Y:S01]  /*02b0*/  IMAD.WIDE R14, R21, 0x8, R10 ;  /* 0x00000008150e7825 */ /* 0x000fe200078e020a */
[----:B------:R-:W-:Y:S01]  /*02c0*/  IADD3 R27, PT, PT, R3, 0x100, RZ ;  /* 0x00000100031b7810 */ /* 0x000fe20007ffe0ff */
[----:B--2---:R0:W-:Y:S04]  /*02d0*/  @!P1 STG.E.64 desc[UR4][R22.64+0x8], R16 ;  /* 0x0000081016009986 */ /* 0x0041e8000c101b04 */
[----:B---3--:R1:W-:Y:S04]  /*02e0*/  @!P1 STG.E desc[UR4][R22.64], R5 ;  /* 0x0000000516009986 */ /* 0x0083e8000c101904 */
[----:B------:R-:W2:Y:S04]  /*02f0*/  @!P0 LDG.E R25, desc[UR4][R12.64] ;  /* 0x000000040c198981 */ /* 0x000ea8000c1e1900 */
[----:B------:R-:W3:Y:S01]  /*0300*/  @!P0 LDG.E.64 R18, desc[UR4][R14.64] ;  /* 0x000000040e128981 */ /* 0x000ee2000c1e1b00 */
[-C--:B------:R-:W-:Y:S01]  /*0310*/  ISETP.GE.AND P6, PT, R27, R2.reuse, PT ;  /* 0x000000021b00720c */ /* 0x080fe20003fc6270 */
[C---:B------:R-:W-:Y:S01]  /*0320*/  VIADD R29, R3.reuse, 0x180 ;  /* 0x00000180031d7836 */ /* 0x040fe20000000000 */
[C---:B------:R-:W-:Y:S01]  /*0330*/  IADD3 R27, PT, PT, R3.reuse, 0x280, RZ ;  /* 0x00000280031b7810 */ /* 0x040fe20007ffe0ff */
[----:B------:R-:W-:Y:S01]  /*0340*/  VIADD R4, R3, 0x200 ;  /* 0x0000020003047836 */ /* 0x000fe20000000000 */
[----:B------:R-:W-:Y:S01]  /*0350*/  BSSY.RECONVERGENT B0, `(.L_x_651) ;  /* 0x0000012000007945 */ /* 0x000fe20003800200 */
[----:B0-----:R-:W-:Y:S01]  /*0360*/  IMAD.WIDE R16, R21, 0x10, R6 ;  /* 0x0000001015107825 */ /* 0x001fe200078e0206 */
[----:B------:R-:W-:-:S02]  /*0370*/  ISETP.GE.AND P5, PT, R29, R2, PT ;  /* 0x000000021d00720c */ /* 0x000fc40003fa6270 */
[-C--:B------:R-:W-:Y:S01]  /*0380*/  ISETP.GE.AND P4, PT, R4, R2.reuse, PT ;  /* 0x000000020400720c */ /* 0x080fe20003f86270 */
[C---:B------:R-:W-:Y:S01]  /*0390*/  VIADD R29, R3.reuse, 0x300 ;  /* 0x00000300031d7836 */ /* 0x040fe20000000000 */
[----:B------:R-:W-:Y:S01]  /*03a0*/  LOP3.LUT R4, R0, 0x7ffffff8, RZ, 0xc0, !PT ;  /* 0x7ffffff800047812 */ /* 0x000fe200078ec0ff */
[----:B-1----:R-:W-:Y:S01]  /*03b0*/  VIADD R5, R3, 0x380 ;  /* 0x0000038003057836 */ /* 0x002fe20000000000 */
[-C--:B------:R-:W-:Y:S02]  /*03c0*/  ISETP.GE.AND P3, PT, R27, R2.reuse, PT ;  /* 0x000000021b00720c */ /* 0x080fe40003f66270 */
[-C--:B------:R-:W-:Y:S02]  /*03d0*/  ISETP.GE.AND P2, PT, R29, R2.reuse, PT ;  /* 0x000000021d00720c */ /* 0x080fe40003f46270 */
[----:B------:R-:W-:Y:S01]  /*03e0*/  ISETP.GE.AND P1, PT, R5, R2, PT ;  /* 0x000000020500720c */ /* 0x000fe20003f26270 */
[----:B--2---:R0:W-:Y:S04]  /*03f0*/  @!P0 STG.E desc[UR4][R16.64], R25 ;  /* 0x0000001910008986 */ /* 0x0041e8000c101904 */
[----:B---3--:R0:W-:Y:S01]  /*0400*/  @!P0 STG.E.64 desc[UR4][R16.64+0x8], R18 ;  /* 0x0000081210008986 */ /* 0x0081e2000c101b04 */
[----:B------:R-:W-:Y:S01]  /*0410*/  ISETP.NE.AND P0, PT, R4, 0x8, PT ;  /* 0x000000080400780c */ /* 0x000fe20003f05270 */
[----:B------:R-:W-:-:S12]  /*0420*/  @P6 BRA `(.L_x_652) ;  /* 0x0000000000106947 */ /* 0x000fd80003800000 */
[----:B0-----:R-:W2:Y:S04]  /*0430*/  LDG.E.64 R18, desc[UR4][R14.64+0x400] ;  /* 0x000400040e127981 */ /* 0x001ea8000c1e1b00 */
[----:B------:R-:W3:Y:S04]  /*0440*/  LDG.E R5, desc[UR4][R12.64+0x200] ;  /* 0x000200040c057981 */ /* 0x000ee8000c1e1900 */
[----:B--2---:R1:W-:Y:S04]  /*0450*/  STG.E.64 desc[UR4][R16.64+0x808], R18 ;  /* 0x0008081210007986 */ /* 0x0043e8000c101b04 */
[----:B---3--:R1:W-:Y:S02]  /*0460*/  STG.E desc[UR4][R16.64+0x800], R5 ;  /* 0x0008000510007986 */ /* 0x0083e4000c101904 */
.L_x_652:
[----:B------:R-:W-:Y:S05]  /*0470*/  BSYNC.RECONVERGENT B0 ;  /* 0x0000000000007941 */ /* 0x000fea0003800200 */
.L_x_651:
[----:B------:R-:W-:Y:S04]  /*0480*/  BSSY.RECONVERGENT B0, `(.L_x_653) ;  /* 0x0000006000007945 */ /* 0x000fe80003800200 */
[----:B------:R-:W-:Y:S05]  /*0490*/  @P5 BRA `(.L_x_654) ;  /* 0x0000000000105947 */ /* 0x000fea0003800000 */
[----:B01----:R-:W2:Y:S04]  /*04a0*/  LDG.E.64 R18, desc[UR4][R14.64+0x800] ;  /* 0x000800040e127981 */ /* 0x003ea8000c1e1b00 */
[----:B------:R-:W3:Y:S04]  /*04b0*/  LDG.E R5, desc[UR4][R12.64+0x400] ;  /* 0x000400040c057981 */ /* 0x000ee8000c1e1900 */
[----:B--2---:R2:W-:Y:S04]  /*04c0*/  STG.E.64 desc[UR4][R16.64+0x1008], R18 ;  /* 0x0010081210007986 */ /* 0x0045e8000c101b04 */
[----:B---3--:R2:W-:Y:S02]  /*04d0*/  STG.E desc[UR4][R16.64+0x1000], R5 ;  /* 0x0010000510007986 */ /* 0x0085e4000c101904 */
.L_x_654:
[----:B------:R-:W-:Y:S05]  /*04e0*/  BSYNC.RECONVERGENT B0 ;  /* 0x0000000000007941 */ /* 0x000fea0003800200 */
.L_x_653:
[----:B------:R-:W-:Y:S04]  /*04f0*/  BSSY.RECONVERGENT B0, `(.L_x_655) ;  /* 0x0000006000007945 */ /* 0x000fe80003800200 */
[----:B------:R-:W-:Y:S05]  /*0500*/  @P4 BRA `(.L_x_656) ;  /* 0x0000000000104947 */ /* 0x000fea0003800000 */
[----:B012---:R-:W2:Y:S04]  /*0510*/  LDG.E.64 R18, desc[UR4][R14.64+0xc00] ;  /* 0x000c00040e127981 */ /* 0x007ea8000c1e1b00 */
[----:B------:R-:W3:Y:S04]  /*0520*/  LDG.E R5, desc[UR4][R12.64+0x600] ;  /* 0x000600040c057981 */ /* 0x000ee8000c1e1900 */
[----:B--2---:R4:W-:Y:S04]  /*0530*/  STG.E.64 desc[UR4][R16.64+0x1808], R18 ;  /* 0x0018081210007986 */ /* 0x0049e8000c101b04 */
[----:B---3--:R4:W-:Y:S02]  /*0540*/  STG.E desc[UR4][R16.64+0x1800], R5 ;  /* 0x0018000510007986 */ /* 0x0089e4000c101904 */
.L_x_656:
[----:B------:R-:W-:Y:S05]  /*0550*/  BSYNC.RECONVERGENT B0 ;  /* 0x0000000000007941 */ /* 0x000fea0003800200 */
.L_x_655:
[----:B------:R-:W-:Y:S04]  /*0560*/  BSSY.RECONVERGENT B0, `(.L_x_657) ;  /* 0x0000006000007945 */ /* 0x000fe80003800200 */
[----:B------:R-:W-:Y:S05]  /*0570*/  @P3 BRA `(.L_x_658) ;  /* 0x0000000000103947 */ /* 0x000fea0003800000 */
[----:B012-4-:R-:W2:Y:S04]  /*0580*/  LDG.E.64 R18, desc[UR4][R14.64+0x1000] ;  /* 0x001000040e127981 */ /* 0x017ea8000c1e1b00 */
[----:B------:R-:W3:Y:S04]  /*0590*/  LDG.E R5, desc[UR4][R12.64+0x800] ;  /* 0x000800040c057981 */ /* 0x000ee8000c1e1900 */
[----:B--2---:R0:W-:Y:S04]  /*05a0*/  STG.E.64 desc[UR4][R16.64+0x2008], R18 ;  /* 0x0020081210007986 */ /* 0x0041e8000c101b04 */
[----:B---3--:R0:W-:Y:S02]  /*05b0*/  STG.E desc[UR4][R16.64+0x2000], R5 ;  /* 0x0020000510007986 */ /* 0x0081e4000c101904 */
.L_x_658:
[----:B------:R-:W-:Y:S05]  /*05c0*/  BSYNC.RECONVERGENT B0 ;  /* 0x0000000000007941 */ /* 0x000fea0003800200 */
.L_x_657:
[----:B------:R-:W-:Y:S04]  /*05d0*/  BSSY.RECONVERGENT B0, `(.L_x_659) ;  /* 0x0000006000007945 */ /* 0x000fe80003800200 */
[----:B------:R-:W-:Y:S05]  /*05e0*/  @P2 BRA `(.L_x_660) ;  /* 0x0000000000102947 */ /* 0x000fea0003800000 */
[----:B012-4-:R-:W2:Y:S04]  /*05f0*/  LDG.E.64 R18, desc[UR4][R14.64+0x1400] ;  /* 0x001400040e127981 */ /* 0x017ea8000c1e1b00 */
[----:B------:R-:W3:Y:S04]  /*0600*/  LDG.E R5, desc[UR4][R12.64+0xa00] ;  /* 0x000a00040c057981 */ /* 0x000ee8000c1e1900 */
[----:B--2---:R0:W-:Y:S04]  /*0610*/  STG.E.64 desc[UR4][R16.64+0x2808], R18 ;  /* 0x0028081210007986 */ /* 0x0041e8000c101b04 */
[----:B---3--:R0:W-:Y:S02]  /*0620*/  STG.E desc[UR4][R16.64+0x2800], R5 ;  /* 0x0028000510007986 */ /* 0x0081e4000c101904 */
.L_x_660:
[----:B------:R-:W-:Y:S05]  /*0630*/  BSYNC.RECONVERGENT B0 ;  /* 0x0000000000007941 */ /* 0x000fea0003800200 */
.L_x_659:
[----:B------:R-:W-:Y:S04]  /*0640*/  BSSY.RECONVERGENT B0, `(.L_x_661) ;  /* 0x0000006000007945 */ /* 0x000fe80003800200 */
[----:B------:R-:W-:Y:S05]  /*0650*/  @P1 BRA `(.L_x_662) ;  /* 0x0000000000101947 */ /* 0x000fea0003800000 */
[----:B------:R-:W3:Y:S04]  /*0660*/  LDG.E.64 R14, desc[UR4][R14.64+0x1800] ;  /* 0x001800040e0e7981 */ /* 0x000ee8000c1e1b00 */
[----:B------:R-:W5:Y:S04]  /*0670*/  LDG.E R13, desc[UR4][R12.64+0xc00] ;  /* 0x000c00040c0d7981 */ /* 0x000f68000c1e1900 */
[----:B---3--:R3:W-:Y:S04]  /*0680*/  STG.E.64 desc[UR4][R16.64+0x3008], R14 ;  /* 0x0030080e10007986 */ /* 0x0087e8000c101b04 */
[----:B-----5:R3:W-:Y:S02]  /*0690*/  STG.E desc[UR4][R16.64+0x3000], R13 ;  /* 0x0030000d10007986 */ /* 0x0207e4000c101904 */
.L_x_662:
[----:B------:R-:W-:Y:S05]  /*06a0*/  BSYNC.RECONVERGENT B0 ;  /* 0x0000000000007941 */ /* 0x000fea0003800200 */
.L_x_661:
[----:B------:R-:W-:Y:S05]  /*06b0*/  @!P0 BRA `(.L_x_650) ;  /* 0x0000000000f48947 */ /* 0x000fea0003800000 */
[----:B------:R-:W-:-:S07]  /*06c0*/  HFMA2 R0, -RZ, RZ, 0, 4.76837158203125e-07 ;  /* 0x00000008ff007431 */ /* 0x000fce00000001ff */
.L_x_665:
[----:B012-4-:R-:W-:-:S05]  /*06d0*/  IMAD R5, R0, 0x80, R3 ;  /* 0x0000008000057824 */ /* 0x017fca00078e0203 */
[----:B------:R-:W-:-:S13]  /*06e0*/  ISETP.GE.AND P0, PT, R5, R2, PT ;  /* 0x000000020500720c */ /* 0x000fda0003f06270 */
[----:B------:R-:W-:-:S04]  /*06f0*/  @!P0 IMAD.WIDE.U32 R18, R5, 0x8, R10 ;  /* 0x0000000805128825 */ /* 0x000fc800078e000a */
[C---:B---3--:R-:W-:Y:S02]  /*0700*/  @!P0 IMAD.WIDE.U32 R16, R5.reuse, 0x4, R8 ;  /* 0x0000000405108825 */ /* 0x048fe400078e0008 */
[----:B------:R-:W2:Y:S04]  /*0710*/  @!P0 LDG.E.64 R18, desc[UR4][R18.64] ;  /* 0x0000000412128981 */ /* 0x000ea8000c1e1b00 */
[----:B------:R-:W3:Y:S01]  /*0720*/  @!P0 LDG.E R17, desc[UR4][R16.64] ;  /* 0x0000000410118981 */ /* 0x000ee2000c1e1900 */
[C---:B------:R-:W-:Y:S02]  /*0730*/  VIADD R23, R5.reuse, 0x80 ;  /* 0x0000008005177836 */ /* 0x040fe40000000000 */
[----:B------:R-:W-:-:S03]  /*0740*/  @!P0 IMAD.WIDE.U32 R26, R5, 0x10, R6 ;  /* 0x00000010051a8825 */ /* 0x000fc600078e0006 */
[C---:B------:R-:W-:Y:S01]  /*0750*/  ISETP.GE.AND P1, PT, R23.reuse, R2, PT ;  /* 0x000000021700720c */ /* 0x040fe20003f26270 */
[----:B------:R-:W-:-:S04]  /*0760*/  IMAD.WIDE R12, R23, 0x8, R10 ;  /* 0x00000008170c7825 */ /* 0x000fc800078e020a */
[----:B------:R-:W-:Y:S01]  /*0770*/  IMAD.WIDE R14, R23, 0x4, R8 ;  /* 0x00000004170e7825 */ /* 0x000fe200078e0208 */
[----:B--2---:R-:W-:Y:S04]  /*0780*/  @!P0 STG.E.64 desc[UR4][R26.64+0x8], R18 ;  /* 0x000008121a008986 */ /* 0x004fe8000c101b04 */
[----:B---3--:R0:W-:Y:S04]  /*0790*/  @!P0 STG.E desc[UR4][R26.64], R17 ;  /* 0x000000111a008986 */ /* 0x0081e8000c101904 */
[----:B------:R-:W2:Y:S04]  /*07a0*/  @!P1 LDG.E.64 R24, desc[UR4][R12.64] ;  /* 0x000000040c189981 */ /* 0x000ea8000c1e1b00 */
[----:B------:R-:W3:Y:S01]  /*07b0*/  @!P1 LDG.E R29, desc[UR4][R14.64] ;  /* 0x000000040e1d9981 */ /* 0x000ee2000c1e1900 */
[----:B------:R-:W-:Y:S01]  /*07c0*/  IADD3 R21, PT, PT, R5, 0x100, RZ ;  /* 0x0000010005157810 */ /* 0x000fe20007ffe0ff */
[----:B0-----:R-:W-:-:S03]  /*07d0*/  IMAD.WIDE R16, R23, 0x10, R6 ;  /* 0x0000001017107825 */ /* 0x001fc600078e0206 */
[-C--:B------:R-:W-:Y:S01]  /*07e0*/  ISETP.GE.AND P0, PT, R21, R2.reuse, PT ;  /* 0x000000021500720c */ /* 0x080fe20003f06270 */
[----:B------:R-:W-:Y:S01]  /*07f0*/  VIADD R19, R5, 0x180 ;  /* 0x0000018005137836 */ /* 0x000fe20000000000 */
[----:B--2---:R0:W-:Y:S04]  /*0800*/  @!P1 STG.E.64 desc[UR4][R16.64+0x8], R24 ;  /* 0x0000081810009986 */ /* 0x0041e8000c101b04 */
[----:B---3--:R1:W-:Y:S07]  /*0810*/  @!P1 STG.E desc[UR4][R16.64], R29 ;  /* 0x0000001d10009986 */ /* 0x0083ee000c101904 */
[----:B------:R-:W2:Y:S04]  /*0820*/  @!P0 LDG.E.64 R22, desc[UR4][R12.64+0x400] ;  /* 0x000400040c168981 */ /* 0x000ea8000c1e1b00 */
[----:B------:R-:W3:Y:S01]  /*0830*/  @!P0 LDG.E R28, desc[UR4][R14.64+0x200] ;  /* 0x000200040e1c8981 */ /* 0x000ee2000c1e1900 */
[----:B------:R-:W-:Y:S01]  /*0840*/  ISETP.GE.AND P1, PT, R19, R2, PT ;  /* 0x000000021300720c */ /* 0x000fe20003f26270 */
[----:B------:R-:W-:-:S02]  /*0850*/  VIADD R21, R5, 0x200 ;  /* 0x0000020005157836 */ /* 0x000fc40000000000 */
[----:B--2---:R2:W-:Y:S04]  /*0860*/  @!P0 STG.E.64 desc[UR4][R16.64+0x808], R22 ;  /* 0x0008081610008986 */ /* 0x0045e8000c101b04 */
[----:B---3--:R-:W-:Y:S06]  /*0870*/  @!P0 STG.E desc[UR4][R16.64+0x800], R28 ;  /* 0x0008001c10008986 */ /* 0x008fec000c101904 */
[----:B------:R-:W3:Y:S04]  /*0880*/  @!P1 LDG.E.64 R18, desc[UR4][R12.64+0x800] ;  /* 0x000800040c129981 */ /* 0x000ee8000c1e1b00 */
[----:B------:R-:W4:Y:S01]  /*0890*/  @!P1 LDG.E R26, desc[UR4][R14.64+0x400] ;  /* 0x000400040e1a9981 */ /* 0x000f22000c1e1900 */
[----:B------:R-:W-:-:S02]  /*08a0*/  ISETP.GE.AND P0, PT, R21, R2, PT ;  /* 0x000000021500720c */ /* 0x000fc40003f06270 */
[----:B------:R-:W-:Y:S01]  /*08b0*/  IADD3 R21, PT, PT, R5, 0x280, RZ ;  /* 0x0000028005157810 */ /* 0x000fe20007ffe0ff */
[----:B---3--:R3:W-:Y:S04]  /*08c0*/  @!P1 STG.E.64 desc[UR4][R16.64+0x1008], R18 ;  /* 0x0010081210009986 */ /* 0x0087e8000c101b04 */
[----:B----4-:R4:W-:Y:S06]  /*08d0*/  @!P1 STG.E desc[UR4][R16.64+0x1000], R26 ;  /* 0x0010001a10009986 */ /* 0x0109ec000c101904 */
[----:B0-----:R-:W5:Y:S04]  /*08e0*/  @!P0 LDG.E.64 R24, desc[UR4][R12.64+0xc00] ;  /* 0x000c00040c188981 */ /* 0x001f68000c1e1b00 */
[----:B-1----:R-:W2:Y:S01]  /*08f0*/  @!P0 LDG.E R29, desc[UR4][R14.64+0x600] ;  /* 0x000600040e1d8981 */ /* 0x002ea2000c1e1900 */
[----:B------:R-:W-:Y:S01]  /*0900*/  ISETP.GE.AND P1, PT, R21, R2, PT ;  /* 0x000000021500720c */ /* 0x000fe20003f26270 */
[----:B------:R-:W-:-:S02]  /*0910*/  VIADD R21, R5, 0x300 ;  /* 0x0000030005157836 */ /* 0x000fc40000000000 */
[----:B-----5:R4:W-:Y:S04]  /*0920*/  @!P0 STG.E.64 desc[UR4][R16.64+0x1808], R24 ;  /* 0x0018081810008986 */ /* 0x0209e8000c101b04 */
[----:B--2---:R4:W-:Y:S06]  /*0930*/  @!P0 STG.E desc[UR4][R16.64+0x1800], R29 ;  /* 0x0018001d10008986 */ /* 0x0049ec000c101904 */
[----:B------:R-:W2:Y:S04]  /*0940*/  @!P1 LDG.E.64 R22, desc[UR4][R12.64+0x1000] ;  /* 0x001000040c169981 */ /* 0x000ea8000c1e1b00 */
[----:B------:R-:W5:Y:S01]  /*0950*/  @!P1 LDG.E R27, desc[UR4][R14.64+0x800] ;  /* 0x000800040e1b9981 */ /* 0x000f62000c1e1900 */
[----:B------:R-:W-:-:S03]  /*0960*/  ISETP.GE.AND P0, PT, R21, R2, PT ;  /* 0x000000021500720c */ /* 0x000fc60003f06270 */
[----:B--2---:R4:W-:Y:S04]  /*0970*/  @!P1 STG.E.64 desc[UR4][R16.64+0x2008], R22 ;  /* 0x0020081610009986 */ /* 0x0049e8000c101b04 */
[----:B-----5:R4:W-:Y:S06]  /*0980*/  @!P1 STG.E desc[UR4][R16.64+0x2000], R27 ;  /* 0x0020001b10009986 */ /* 0x0209ec000c101904 */
[----:B---3--:R-:W2:Y:S04]  /*0990*/  @!P0 LDG.E.64 R18, desc[UR4][R12.64+0x1400] ;  /* 0x001400040c128981 */ /* 0x008ea8000c1e1b00 */
[----:B------:R-:W3:Y:S01]  /*09a0*/  @!P0 LDG.E R21, desc[UR4][R14.64+0xa00] ;  /* 0x000a00040e158981 */ /* 0x000ee2000c1e1900 */
[----:B------:R-:W-:Y:S01]  /*09b0*/  VIADD R5, R5, 0x380 ;  /* 0x0000038005057836 */ /* 0x000fe20000000000 */
[----:B------:R-:W-:Y:S01]  /*09c0*/  IADD3 R0, PT, PT, R0, 0x8, RZ ;  /* 0x0000000800007810 */ /* 0x000fe20007ffe0ff */
[----:B------:R-:W-:Y:S03]  /*09d0*/  BSSY.RECONVERGENT B0, `(.L_x_663) ;  /* 0x000000a000007945 */ /* 0x000fe60003800200 */
[----:B------:R-:W-:Y:S01]  /*09e0*/  ISETP.NE.AND P1, PT, R0, R4, PT ;  /* 0x000000040000720c */ /* 0x000fe20003f25270 */
[----:B--2---:R4:W-:Y:S04]  /*09f0*/  @!P0 STG.E.64 desc[UR4][R16.64+0x2808], R18 ;  /* 0x0028081210008986 */ /* 0x0049e8000c101b04 */
[----:B---3--:R4:W-:Y:S01]  /*0a00*/  @!P0 STG.E desc[UR4][R16.64+0x2800], R21 ;  /* 0x0028001510008986 */ /* 0x0089e2000c101904 */
[----:B------:R-:W-:-:S13]  /*0a10*/  ISETP.GE.AND P0, PT, R5, R2, PT ;  /* 0x000000020500720c */ /* 0x000fda0003f06270 */
[----:B----4-:R-:W-:Y:S05]  /*0a20*/  @P0 BRA `(.L_x_664) ;  /* 0x0000000000100947 */ /* 0x010fea0003800000 */
[----:B------:R-:W2:Y:S04]  /*0a30*/  LDG.E.64 R12, desc[UR4][R12.64+0x1800] ;  /* 0x001800040c0c7981 */ /* 0x000ea8000c1e1b00 */
[----:B------:R-:W3:Y:S04]  /*0a40*/  LDG.E R15, desc[UR4][R14.64+0xc00] ;  /* 0x000c00040e0f7981 */ /* 0x000ee8000c1e1900 */
[----:B--2---:R0:W-:Y:S04]  /*0a50*/  STG.E.64 desc[UR4][R16.64+0x3008], R12 ;  /* 0x0030080c10007986 */ /* 0x0041e8000c101b04 */
[----:B---3--:R0:W-:Y:S02]  /*0a60*/  STG.E desc[UR4][R16.64+0x3000], R15 ;  /* 0x0030000f10007986 */ /* 0x0081e4000c101904 */
.L_x_664:
[----:B------:R-:W-:Y:S05]  /*0a70*/  BSYNC.RECONVERGENT B0 ;  /* 0x0000000000007941 */ /* 0x000fea0003800200 */
.L_x_663:
[----:B------:R-:W-:Y:S05]  /*0a80*/  @P1 BRA `(.L_x_665) ;  /* 0xfffffffc00101947 */ /* 0x000fea000383ffff */
.L_x_650:
[----:B------:R-:W-:-:S13]  /*0a90*/  ISETP.NE.AND P0, PT, R20, RZ, PT ;  /* 0x000000ff1400720c */ /* 0x000fda0003f05270 */
[----:B------:R-:W-:Y:S05]  /*0aa0*/  @!P0 EXIT ;  /* 0x000000000000894d */ /* 0x000fea0003800000 */
[----:B------:R-:W5:Y:S01]  /*0ab0*/  LDC R0, c[0x0][0x388] ;  /* 0x0000e200ff007b82 */ /* 0x000f620000000800 */
[----:B------:R-:W-:Y:S02]  /*0ac0*/  ISETP.GE.U32.AND P0, PT, R20, 0x4, PT ;  /* 0x000000041400780c */ /* 0x000fe40003f06070 */
[----:B-----5:R-:W-:-:S04]  /*0ad0*/  LOP3.LUT R24, R0, 0x3, RZ, 0xc0, !PT ;  /* 0x0000000300187812 */ /* 0x020fc800078ec0ff */
[----:B------:R-:W-:-:S07]  /*0ae0*/  ISETP.NE.AND P2, PT, R24, RZ, PT ;  /* 0x000000ff1800720c */ /* 0x000fce0003f45270 */
[----:B------:R-:W-:Y:S06]  /*0af0*/  @!P0 BRA `(.L_x_666) ;  /* 0x0000000000948947 */ /* 0x000fec0003800000 */
[----:B012-4-:R-:W-:-:S05]  /*0b00*/  IMAD R5, R4, 0x80, R3 ;  /* 0x0000008004057824 */ /* 0x017fca00078e0203 */
[----:B------:R-:W-:-:S13]  /*0b10*/  ISETP.GE.AND P0, PT, R5, R2, PT ;  /* 0x000000020500720c */ /* 0x000fda0003f06270 */
[----:B---3--:R-:W-:-:S04]  /*0b20*/  @!P0 IMAD.WIDE R12, R5, 0x8, R10 ;  /* 0x00000008050c8825 */ /* 0x008fc800078e020a */
[C---:B------:R-:W-:Y:S02]  /*0b30*/  @!P0 IMAD.WIDE R18, R5.reuse, 0x4, R8 ;  /* 0x0000000405128825 */ /* 0x040fe400078e0208 */
[----:B------:R-:W2:Y:S04]  /*0b40*/  @!P0 LDG.E.64 R12, desc[UR4][R12.64] ;  /* 0x000000040c0c8981 */ /* 0x000ea8000c1e1b00 */
[----:B------:R-:W3:Y:S01]  /*0b50*/  @!P0 LDG.E R25, desc[UR4][R18.64] ;  /* 0x0000000412198981 */ /* 0x000ee2000c1e1900 */
[C---:B------:R-:W-:Y:S02]  /*0b60*/  VIADD R23, R5.reuse, 0x80 ;  /* 0x0000008005177836 */ /* 0x040fe40000000000 */
[----:B------:R-:W-:-:S03]  /*0b70*/  @!P0 IMAD.WIDE R20, R5, 0x10, R6 ;  /* 0x0000001005148825 */ /* 0x000fc600078e0206 */
[----:B------:R-:W-:-:S13]  /*0b80*/  ISETP.GE.AND P1, PT, R23, R2, PT ;  /* 0x000000021700720c */ /* 0x000fda0003f26270 */
[----:B------:R-:W-:-:S04]  /*0b90*/  @!P1 IMAD.WIDE R16, R23, 0x8, R10 ;  /* 0x0000000817109825 */ /* 0x000fc800078e020a */
[----:B------:R-:W-:Y:S01]  /*0ba0*/  @!P1 IMAD.WIDE R14, R23, 0x4, R8 ;  /* 0x00000004170e9825 */ /* 0x000fe200078e0208 */
[----:B--2---:R0:W-:Y:S04]  /*0bb0*/  @!P0 STG.E.64 desc[UR4][R20.64+0x8], R12 ;  /* 0x0000080c14008986 */ /* 0x0041e8000c101b04 */
[----:B---3--:R1:W-:Y:S04]  /*0bc0*/  @!P0 STG.E desc[UR4][R20.64], R25 ;  /* 0x0000001914008986 */ /* 0x0083e8000c101904 */
[----:B------:R-:W2:Y:S04]  /*0bd0*/  @!P1 LDG.E.64 R16, desc[UR4][R16.64] ;  /* 0x0000000410109981 */ /* 0x000ea8000c1e1b00 */
[----:B------:R-:W3:Y:S01]  /*0be0*/  @!P1 LDG.E R15, desc[UR4][R14.64] ;  /* 0x000000040e0f9981 */ /* 0x000ee2000c1e1900 */
[----:B------:R-:W-:Y:S01]  /*0bf0*/  IADD3 R29, PT, PT, R5, 0x100, RZ ;  /* 0x00000100051d7810 */ /* 0x000fe20007ffe0ff */
[----:B------:R-:W-:-:S03]  /*0c00*/  @!P1 IMAD.WIDE R22, R23, 0x10, R6 ;  /* 0x0000001017169825 */ /* 0x000fc600078e0206 */
[----:B------:R-:W-:-:S13]  /*0c10*/  ISETP.GE.AND P0, PT, R29, R2, PT ;  /* 0x000000021d00720c */ /* 0x000fda0003f06270 */
[----:B------:R-:W-:-:S04]  /*0c20*/  @!P0 IMAD.WIDE R18, R29, 0x4, R8 ;  /* 0x000000041d128825 */ /* 0x000fc800078e0208 */
[----:B------:R-:W-:Y:S01]  /*0c30*/  @!P0 IMAD.WIDE R26, R29, 0x8, R10 ;  /* 0x000000081d1a8825 */ /* 0x000fe200078e020a */
[----:B--2---:R-:W-:Y:S04]  /*0c40*/  @!P1 STG.E.64 desc[UR4][R22.64+0x8], R16 ;  /* 0x0000081016009986 */ /* 0x004fe8000c101b04 */
[----:B---3--:R2:W-:Y:S04]  /*0c50*/  @!P1 STG.E desc[UR4][R22.64], R15 ;  /* 0x0000000f16009986 */ /* 0x0085e8000c101904 */
[----:B0-----:R-:W3:Y:S04]  /*0c60*/  @!P0 LDG.E.64 R12, desc[UR4][R26.64] ;  /* 0x000000041a0c8981 */ /* 0x001ee8000c1e1b00 */
[----:B------:R-:W4:Y:S01]  /*0c70*/  @!P0 LDG.E R19, desc[UR4][R18.64] ;  /* 0x0000000412138981 */ /* 0x000f22000c1e1900 */
[----:B------:R-:W-:-:S02]  /*0c80*/  VIADD R5, R5, 0x180 ;  /* 0x0000018005057836 */ /* 0x000fc40000000000 */
[----:B-1----:R-:W-:-:S03]  /*0c90*/  @!P0 IMAD.WIDE R20, R29, 0x10, R6 ;  /* 0x000000101d148825 */ /* 0x002fc600078e0206 */
[----:B------:R-:W-:-:S13]  /*0ca0*/  ISETP.GE.AND P1, PT, R5, R2, PT ;  /* 0x000000020500720c */ /* 0x000fda0003f26270 */
[----:B------:R-:W-:-:S04]  /*0cb0*/  @!P1 IMAD.WIDE R28, R5, 0x8, R10 ;  /* 0x00000008051c9825 */ /* 0x000fc800078e020a */
[C---:B--2---:R-:W-:Y:S01]  /*0cc0*/  @!P1 IMAD.WIDE R14, R5.reuse, 0x4, R8 ;  /* 0x00000004050e9825 */ /* 0x044fe200078e0208 */
[----:B---3--:R0:W-:Y:S04]  /*0cd0*/  @!P0 STG.E.64 desc[UR4][R20.64+0x8], R12 ;  /* 0x0000080c14008986 */ /* 0x0081e8000c101b04 */
[----:B----4-:R0:W-:Y:S04]  /*0ce0*/  @!P0 STG.E desc[UR4][R20.64], R19 ;  /* 0x0000001314008986 */ /* 0x0101e8000c101904 */
[----:B------:R-:W2:Y:S04]  /*0cf0*/  @!P1 LDG.E.64 R28, desc[UR4][R28.64] ;  /* 0x000000041c1c9981 */ /* 0x000ea8000c1e1b00 */
[----:B------:R-:W3:Y:S01]  /*0d00*/  @!P1 LDG.E R15, desc[UR4][R14.64] ;  /* 0x000000040e0f9981 */ /* 0x000ee2000c1e1900 */
[----:B------:R-:W-:-:S04]  /*0d10*/  @!P1 IMAD.WIDE R16, R5, 0x10, R6 ;  /* 0x0000001005109825 */ /* 0x000fc800078e0206 */
[----:B------:R-:W-:Y:S01]  /*0d20*/  VIADD R4, R4, 0x4 ;  /* 0x0000000404047836 */ /* 0x000fe20000000000 */
[----:B--2---:R0:W-:Y:S04]  /*0d30*/  @!P1 STG.E.64 desc[UR4][R16.64+0x8], R28 ;  /* 0x0000081c10009986 */ /* 0x0041e8000c101b04 */
[----:B---3--:R0:W-:Y:S02]  /*0d40*/  @!P1 STG.E desc[UR4][R16.64], R15 ;  /* 0x0000000f10009986 */ /* 0x0081e4000c101904 */
.L_x_666:
[----:B------:R-:W-:Y:S05]  /*0d50*/  @!P2 EXIT ;  /* 0x000000000000a94d */ /* 0x000fea0003800000 */
[----:B------:R-:W-:Y:S02]  /*0d60*/  ISETP.NE.AND P0, PT, R24, 0x1, PT ;  /* 0x000000011800780c */ /* 0x000fe40003f05270 */
[----:B------:R-:W-:-:S04]  /*0d70*/  LOP3.LUT R0, R0, 0x1, RZ, 0xc0, !PT ;  /* 0x0000000100007812 */ /* 0x000fc800078ec0ff */
[----:B------:R-:W-:-:S07]  /*0d80*/  ISETP.NE.U32.AND P2, PT, R0, 0x1, PT ;  /* 0x000000010000780c */ /* 0x000fce0003f45070 */
[----:B------:R-:W-:Y:S06]  /*0d90*/  @!P0 BRA `(.L_x_667) ;  /* 0x00000000004c8947 */ /* 0x000fec0003800000 */
[----:B01234-:R-:W-:-:S04]  /*0da0*/  LEA R17, R4, R3, 0x7 ;  /* 0x0000000304117211 */ /* 0x01ffc800078e38ff */
[----:B------:R-:W-:-:S13]  /*0db0*/  ISETP.GE.AND P0, PT, R17, R2, PT ;  /* 0x000000021100720c */ /* 0x000fda0003f06270 */
[----:B------:R-:W-:-:S04]  /*0dc0*/  @!P0 IMAD.WIDE R14, R17, 0x8, R10 ;  /* 0x00000008110e8825 */ /* 0x000fc800078e020a */
[C---:B------:R-:W-:Y:S02]  /*0dd0*/  @!P0 IMAD.WIDE R12, R17.reuse, 0x4, R8 ;  /* 0x00000004110c8825 */ /* 0x040fe400078e0208 */
[----:B------:R-:W2:Y:S04]  /*0de0*/  @!P0 LDG.E.64 R14, desc[UR4][R14.64] ;  /* 0x000000040e0e8981 */ /* 0x000ea8000c1e1b00 */
[----:B------:R-:W3:Y:S01]  /*0df0*/  @!P0 LDG.E R13, desc[UR4][R12.64] ;  /* 0x000000040c0d8981 */ /* 0x000ee2000c1e1900 */
[C---:B------:R-:W-:Y:S02]  /*0e00*/  VIADD R23, R17.reuse, 0x80 ;  /* 0x0000008011177836 */ /* 0x040fe40000000000 */
[----:B------:R-:W-:-:S03]  /*0e10*/  @!P0 IMAD.WIDE R16, R17, 0x10, R6 ;  /* 0x0000001011108825 */ /* 0x000fc600078e0206 */
[----:B------:R-:W-:-:S13]  /*0e20*/  ISETP.GE.AND P1, PT, R23, R2, PT ;  /* 0x000000021700720c */ /* 0x000fda0003f26270 */
[----:B------:R-:W-:-:S04]  /*0e30*/  @!P1 IMAD.WIDE R20, R23, 0x8, R10 ;  /* 0x0000000817149825 */ /* 0x000fc800078e020a */
[C---:B------:R-:W-:Y:S01]  /*0e40*/  @!P1 IMAD.WIDE R18, R23.reuse, 0x4, R8 ;  /* 0x0000000417129825 */ /* 0x040fe200078e0208 */
[----:B--2---:R0:W-:Y:S04]  /*0e50*/  @!P0 STG.E.64 desc[UR4][R16.64+0x8], R14 ;  /* 0x0000080e10008986 */ /* 0x0041e8000c101b04 */
[----:B---3--:R0:W-:Y:S04]  /*0e60*/  @!P0 STG.E desc[UR4][R16.64], R13 ;  /* 0x0000000d10008986 */ /* 0x0081e8000c101904 */
[----:B------:R-:W2:Y:S04]  /*0e70*/  @!P1 LDG.E.64 R20, desc[UR4][R20.64] ;  /* 0x0000000414149981 */ /* 0x000ea8000c1e1b00 */
[----:B------:R-:W3:Y:S01]  /*0e80*/  @!P1 LDG.E R19, desc[UR4][R18.64] ;  /* 0x0000000412139981 */ /* 0x000ee2000c1e1900 */
[----:B------:R-:W-:-:S04]  /*0e90*/  @!P1 IMAD.WIDE R22, R23, 0x10, R6 ;  /* 0x0000001017169825 */ /* 0x000fc800078e0206 */
[----:B------:R-:W-:Y:S01]  /*0ea0*/  VIADD R4, R4, 0x2 ;  /* 0x0000000204047836 */ /* 0x000fe20000000000 */
[----:B--2---:R0:W-:Y:S04]  /*0eb0*/  @!P1 STG.E.64 desc[UR4][R22.64+0x8], R20 ;  /* 0x0000081416009986 */ /* 0x0041e8000c101b04 */
[----:B---3--:R0:W-:Y:S02]  /*0ec0*/  @!P1 STG.E desc[UR4][R22.64], R19 ;  /* 0x0000001316009986 */ /* 0x0081e4000c101904 */
.L_x_667:
[----:B------:R-:W-:Y:S05]  /*0ed0*/  @P2 EXIT ;  /* 0x000000000000294d */ /* 0x000fea0003800000 */
[----:B0-----:R-:W-:-:S04]  /*0ee0*/  LEA R3, R4, R3, 0x7 ;  /* 0x0000000304037211 */ /* 0x001fc800078e38ff */
[----:B------:R-:W-:-:S13]  /*0ef0*/  ISETP.GE.AND P0, PT, R3, R2, PT ;  /* 0x000000020300720c */ /* 0x000fda0003f06270 */
[----:B------:R-:W-:Y:S05]  /*0f00*/  @P0 EXIT ;  /* 0x000000000000094d */ /* 0x000fea0003800000 */
[----:B------:R-:W-:-:S04]  /*0f10*/  IMAD.WIDE R10, R3, 0x8, R10 ;  /* 0x00000008030a7825 */ /* 0x000fc800078e020a */
[C---:B------:R-:W-:Y:S02]  /*0f20*/  IMAD.WIDE R8, R3.reuse, 0x4, R8 ;  /* 0x0000000403087825 */ /* 0x040fe400078e0208 */
[----:B------:R-:W5:Y:S04]  /*0f30*/  LDG.E.64 R10, desc[UR4][R10.64] ;  /* 0x000000040a0a7981 */ /* 0x000f68000c1e1b00 */
[----:B------:R-:W2:Y:S01]  /*0f40*/  LDG.E R9, desc[UR4][R8.64] ;  /* 0x0000000408097981 */ /* 0x000ea2000c1e1900 */
[----:B------:R-:W-:-:S05]  /*0f50*/  IMAD.WIDE R6, R3, 0x10, R6 ;  /* 0x0000001003067825 */ /* 0x000fca00078e0206 */
[----:B-----5:R-:W-:Y:S04]  /*0f60*/  STG.E.64 desc[UR4][R6.64+0x8], R10 ;  /* 0x0000080a06007986 */ /* 0x020fe8000c101b04 */
[----:B--2---:R-:W-:Y:S01]  /*0f70*/  STG.E desc[UR4][R6.64], R9 ;  /* 0x0000000906007986 */ /* 0x004fe2000c101904 */
[----:B------:R-:W-:Y:S05]  /*0f80*/  EXIT ;  /* 0x000000000000794d */ /* 0x000fea0003800000 */
.L_x_649:
[----:B------:R-:W-:-:S13]  /*0f90*/  ISETP.GE.AND P0, PT, R0, 0x1, PT ;  /* 0x000000010000780c */ /* 0x000fda0003f06270 */
[----:B------:R-:W-:Y:S05]  /*0fa0*/  @!P0 EXIT ;  /* 0x000000000000894d */ /* 0x000fea0003800000 */
[----:B------:R-:W0:Y:S01]  /*0fb0*/  S2R R2, SR_TID.X ;  /* 0x0000000000027919 */ /* 0x000e220000002100 */
[----:B------:R-:W-:Y:S01]  /*0fc0*/  ISETP.GE.U32.AND P0, PT, R0, 0x8, PT ;  /* 0x000000080000780c */ /* 0x000fe20003f06070 */
[----:B------:R-:W-:-:S12]  /*0fd0*/  IMAD.MOV.U32 R3, RZ, RZ, RZ ;  /* 0x000000ffff037224 */ /* 0x000fd800078e00ff */
[----:B------:R-:W-:Y:S05]  /*0fe0*/  @!P0 BRA `(.L_x_668) ;  /* 0x0000000400148947 */ /* 0x000fea0003800000 */
[C-C-:B------:R-:W-:Y:S01]  /*0ff0*/  SHF.L.U64.HI R17, R14.reuse, 0x3, R19.reuse ;  /* 0x000000030e117819 */ /* 0x140fe20000010213 */
[C---:B------:R-:W-:Y:S01]  /*1000*/  IMAD.SHL.U32 R16, R14.reuse, 0x8, RZ ;  /* 0x000000080e107824 */ /* 0x040fe200078e00ff */
[----:B------:R-:W-:Y:S01]  /*1010*/  SHF.L.U64.HI R15, R14, 0x2, R19 ;  /* 0x000000020e0f7819 */ /* 0x000fe20000010213 */
[----:B0-----:R-:W-:Y:S01]  /*1020*/  IMAD.WIDE.U32 R18, R2, 0x10, R6 ;  /* 0x0000001002127825 */ /* 0x001fe200078e0006 */
[----:B------:R-:W-:Y:S02]  /*1030*/  SHF.L.U32 R14, R14, 0x2, RZ ;  /* 0x000000020e0e7819 */ /* 0x000fe400000006ff */
[----:B------:R-:W-:Y:S01]  /*1040*/  LOP3.LUT R3, R0, 0x7ffffff8, RZ, 0xc0, !PT ;  /* 0x7ffffff800037812 */ /* 0x000fe200078ec0ff */
[----:B------:R-:W-:Y:S01]  /*1050*/  IMAD.WIDE.U32 R16, R2, 0x8, R16 ;  /* 0x0000000802107825 */ /* 0x000fe200078e0010 */
[----:B------:R-:W-:Y:S02]  /*1060*/  IADD3 R20, P0, PT, R18, 0x8, RZ ;  /* 0x0000000812147810 */ /* 0x000fe40007f1e0ff */
[----:B------:R-:W-:Y:S01]  /*1070*/  IADD3 R28, PT, PT, -R3, RZ, RZ ;  /* 0x000000ff031c7210 */ /* 0x000fe20007ffe1ff */
[----:B------:R-:W-:Y:S01]  /*1080*/  IMAD.WIDE.U32 R14, R2, 0x4, R14 ;  /* 0x00000004020e7825 */ /* 0x000fe200078e000e */
[----:B------:R-:W-:-:S03]  /*1090*/  IADD3 R26, P1, PT, R16, R4, RZ ;  /* 0x00000004101a7210 */ /* 0x000fc60007f3e0ff */
[----:B------:R-:W-:Y:S01]  /*10a0*/  IMAD.X R21, RZ, RZ, R19, P0 ;  /* 0x000000ffff157224 */ /* 0x000fe200000e0613 */
[----:B------:R-:W-:Y:S01]  /*10b0*/  IADD3 R4, P2, PT, R14, R12, RZ ;  /* 0x0000000c0e047210 */ /* 0x000fe20007f5e0ff */
[----:B------:R-:W-:Y:S01]  /*10c0*/  IMAD.X R5, R17, 0x1, R5, P1 ;  /* 0x0000000111057824 */ /* 0x000fe200008e0605 */
[----:B------:R-:W-:Y:S01]  /*10d0*/  IADD3 R14, P0, PT, R6, 0x1808, RZ ;  /* 0x00001808060e7810 */ /* 0x000fe20007f1e0ff */
[----:B------:R-:W-:Y:S01]  /*10e0*/  VIADD R29, R2, 0x80 ;  /* 0x00000080021d7836 */ /* 0x000fe20000000000 */
[----:B------:R-:W-:-:S03]  /*10f0*/  IADD3.X R27, PT, PT, R15, R13, RZ, P2, !PT ;  /* 0x0000000d0f1b7210 */ /* 0x000fc600017fe4ff */
[----:B------:R-:W-:-:S08]  /*1100*/  IMAD.X R15, RZ, RZ, R7, P0 ;  /* 0x000000ffff0f7224 */ /* 0x000fd000000e0607 */
.L_x_669:
[----:B------:R-:W-:Y:S02]  /*1110*/  IMAD.MOV.U32 R12, RZ, RZ, R26 ;  /* 0x000000ffff0c7224 */ /* 0x000fe400078e001a */
[----:B------:R-:W-:-:S05]  /*1120*/  IMAD.MOV.U32 R13, RZ, RZ, R5 ;  /* 0x000000ffff0d7224 */ /* 0x000fca00078e0005 */
[----:B-1----:R0:W2:Y:S02]  /*1130*/  LDG.E.64 R24, desc[UR4][R12.64] ;  /* 0x000000040c187981 */ /* 0x0020a4000c1e1b00 */
[----:B0-----:R-:W-:Y:S01]  /*1140*/  MOV R12, R4 ;  /* 0x00000004000c7202 */ /* 0x001fe20000000f00 */
[----:B------:R-:W-:-:S05]  /*1150*/  IMAD.MOV.U32 R13, RZ, RZ, R27 ;  /* 0x000000ffff0d7224 */ /* 0x000fca00078e001b */
[----:B------:R0:W3:Y:S01]  /*1160*/  LDG.E R19, desc[UR4][R12.64] ;  /* 0x000000040c137981 */ /* 0x0000e2000c1e1900 */
[----:B------:R-:W-:-:S04]  /*1170*/  IMAD.WIDE R16, R29, 0x8, R10 ;  /* 0x000000081d107825 */ /* 0x000fc800078e020a */
[----:B0-----:R-:W-:Y:S01]  /*1180*/  IMAD.MOV.U32 R12, RZ, RZ, R20 ;  /* 0x000000ffff0c7224 */ /* 0x001fe200078e0014 */
[----:B------:R-:W-:Y:S01]  /*1190*/  MOV R13, R21 ;  /* 0x00000015000d7202 */ /* 0x000fe20000000f00 */
[----:B------:R-:W-:-:S04]  /*11a0*/  IMAD.WIDE R20, R29, 0x4, R8 ;  /* 0x000000041d147825 */ /* 0x000fc800078e0208 */
[----:B--2---:R0:W-:Y:S04]  /*11b0*/  STG.E.64 desc[UR4][R12.64], R24 ;  /* 0x000000180c007986 */ /* 0x0041e8000c101b04 */
[----:B---3--:R1:W-:Y:S04]  /*11c0*/  STG.E desc[UR4][R12.64+-0x8], R19 ;  /* 0xfffff8130c007986 */ /* 0x0083e8000c101904 */
[----:B------:R-:W2:Y:S04]  /*11d0*/  LDG.E.64 R22, desc[UR4][R16.64] ;  /* 0x0000000410167981 */ /* 0x000ea8000c1e1b00 */
[----:B0-----:R-:W3:Y:S01]  /*11e0*/  LDG.E R25, desc[UR4][R20.64] ;  /* 0x0000000414197981 */ /* 0x001ee2000c1e1900 */
[----:B-1----:R-:W-:-:S05]  /*11f0*/  IMAD.WIDE R18, R29, 0x10, R14 ;  /* 0x000000101d127825 */ /* 0x002fca00078e020e */
[----:B--2---:R0:W-:Y:S04]  /*1200*/  STG.E.64 desc[UR4][R18.64+-0x1800], R22 ;  /* 0xffe8001612007986 */ /* 0x0041e8000c101b04 */
[----:B---3--:R-:W-:Y:S04]  /*1210*/  STG.E desc[UR4][R18.64+-0x1808], R25 ;  /* 0xffe7f81912007986 */ /* 0x008fe8000c101904 */
[----:B------:R-:W2:Y:S04]  /*1220*/  LDG.E R24, desc[UR4][R20.64+0x200] ;  /* 0x0002000414187981 */ /* 0x000ea8000c1e1900 */
[----:B0-----:R-:W3:Y:S04]  /*1230*/  LDG.E.64 R22, desc[UR4][R16.64+0x400] ;  /* 0x0004000410167981 */ /* 0x001ee8000c1e1b00 */
[----:B--2---:R0:W-:Y:S04]  /*1240*/  STG.E desc[UR4][R18.64+-0x1008], R24 ;  /* 0xffeff81812007986 */ /* 0x0041e8000c101904 */
[----:B---3--:R1:W-:Y:S04]  /*1250*/  STG.E.64 desc[UR4][R18.64+-0x1000], R22 ;  /* 0xfff0001612007986 */ /* 0x0083e8000c101b04 */
[----:B0-----:R-:W2:Y:S04]  /*1260*/  LDG.E.64 R24, desc[UR4][R16.64+0x800] ;  /* 0x0008000410187981 */ /* 0x001ea8000c1e1b00 */
[----:B-1----:R-:W3:Y:S04]  /*1270*/  LDG.E R23, desc[UR4][R20.64+0x400] ;  /* 0x0004000414177981 */ /* 0x002ee8000c1e1900 */
[----:B--2---:R0:W-:Y:S04]  /*1280*/  STG.E.64 desc[UR4][R18.64+-0x800], R24 ;  /* 0xfff8001812007986 */ /* 0x0041e8000c101b04 */
[----:B---3--:R1:W-:Y:S04]  /*1290*/  STG.E desc[UR4][R18.64+-0x808], R23 ;  /* 0xfff7f81712007986 */ /* 0x0083e8000c101904 */
[----:B0-----:R-:W2:Y:S04]  /*12a0*/  LDG.E R25, desc[UR4][R20.64+0x600] ;  /* 0x0006000414197981 */ /* 0x001ea8000c1e1900 */
[----:B-1----:R-:W3:Y:S04]  /*12b0*/  LDG.E.64 R22, desc[UR4][R16.64+0xc00] ;  /* 0x000c000410167981 */ /* 0x002ee8000c1e1b00 */
[----:B--2---:R0:W-:Y:S04]  /*12c0*/  STG.E desc[UR4][R18.64+-0x8], R25 ;  /* 0xfffff81912007986 */ /* 0x0041e8000c101904 */
[----:B---3--:R1:W-:Y:S04]  /*12d0*/  STG.E.64 desc[UR4][R18.64], R22 ;  /* 0x0000001612007986 */ /* 0x0083e8000c101b04 */
[----:B0-----:R-:W2:Y:S04]  /*12e0*/  LDG.E R25, desc[UR4][R20.64+0x800] ;  /* 0x0008000414197981 */ /* 0x001ea8000c1e1900 */
[----:B-1----:R-:W3:Y:S04]  /*12f0*/  LDG.E.64 R22, desc[UR4][R16.64+0x1000] ;  /* 0x0010000410167981 */ /* 0x002ee8000c1e1b00 */
[----:B--2---:R0:W-:Y:S04]  /*1300*/  STG.E desc[UR4][R18.64+0x7f8], R25 ;  /* 0x0007f81912007986 */ /* 0x0041e8000c101904 */
[----:B---3--:R1:W-:Y:S04]  /*1310*/  STG.E.64 desc[UR4][R18.64+0x800], R22 ;  /* 0x0008001612007986 */ /* 0x0083e8000c101b04 */
[----:B0-----:R-:W2:Y:S04]  /*1320*/  LDG.E.64 R24, desc[UR4][R16.64+0x1400] ;  /* 0x0014000410187981 */ /* 0x001ea8000c1e1b00 */
[----:B-1----:R-:W3:Y:S04]  /*1330*/  LDG.E R22, desc[UR4][R20.64+0xa00] ;  /* 0x000a000414167981 */ /* 0x002ee8000c1e1900 */
[----:B--2---:R0:W-:Y:S04]  /*1340*/  STG.E.64 desc[UR4][R18.64+0x1000], R24 ;  /* 0x0010001812007986 */ /* 0x0041e8000c101b04 */
[----:B---3--:R1:W-:Y:S04]  /*1350*/  STG.E desc[UR4][R18.64+0xff8], R22 ;  /* 0x000ff81612007986 */ /* 0x0083e8000c101904 */
[----:B0-----:R0:W2:Y:S04]  /*1360*/  LDG.E R24, desc[UR4][R20.64+0xc00] ;  /* 0x000c000414187981 */ /* 0x0010a8000c1e1900 */
[----:B-1----:R-:W3:Y:S01]  /*1370*/  LDG.E.64 R22, desc[UR4][R16.64+0x1800] ;  /* 0x0018000410167981 */ /* 0x002ee2000c1e1b00 */
[----:B------:R-:W-:-:S05]  /*1380*/  VIADD R28, R28, 0x8 ;  /* 0x000000081c1c7836 */ /* 0x000fca0000000000 */
[----:B------:R-:W-:Y:S02]  /*1390*/  ISETP.NE.AND P0, PT, R28, RZ, PT ;  /* 0x000000ff1c00720c */ /* 0x000fe40003f05270 */
[----:B------:R-:W-:Y:S02]  /*13a0*/  IADD3 R4, P3, PT, R4, 0x1000, RZ ;  /* 0x0000100004047810 */ /* 0x000fe40007f7e0ff */
[----:B0-----:R-:W-:Y:S02]  /*13b0*/  IADD3 R20, P1, PT, R12, 0x4000, RZ ;  /* 0x000040000c147810 */ /* 0x001fe40007f3e0ff */
[----:B------:R-:W-:Y:S01]  /*13c0*/  IADD3 R26, P2, PT, R26, 0x2000, RZ ;  /* 0x000020001a1a7810 */ /* 0x000fe20007f5e0ff */
[----:B------:R-:W-:Y:S02]  /*13d0*/  VIADD R29, R29, 0x400 ;  /* 0x000004001d1d7836 */ /* 0x000fe40000000000 */
[----:B------:R-:W-:Y:S01]  /*13e0*/  IMAD.X R21, RZ, RZ, R13, P1 ;  /* 0x000000ffff157224 */ /* 0x000fe200008e060d */
[----:B------:R-:W-:Y:S01]  /*13f0*/  IADD3.X R5, PT, PT, RZ, R5, RZ, P2, !PT ;  /* 0x00000005ff057210 */ /* 0x000fe200017fe4ff */
[----:B------:R-:W-:Y:S01]  /*1400*/  IMAD.X R27, RZ, RZ, R27, P3 ;  /* 0x000000ffff1b7224 */ /* 0x000fe200018e061b */
[----:B--2---:R1:W-:Y:S04]  /*1410*/  STG.E desc[UR4][R18.64+0x17f8], R24 ;  /* 0x0017f81812007986 */ /* 0x0043e8000c101904 */
[----:B---3--:R1:W-:Y:S01]  /*1420*/  STG.E.64 desc[UR4][R18.64+0x1800], R22 ;  /* 0x0018001612007986 */ /* 0x0083e2000c101b04 */
[----:B------:R-:W-:Y:S05]  /*1430*/  @P0 BRA `(.L_x_669) ;  /* 0xfffffffc00340947 */ /* 0x000fea000383ffff */
.L_x_668:
[----:B------:R-:W-:-:S13]  /*1440*/  LOP3.LUT P0, R4, R0, 0x7, RZ, 0xc0, !PT ;  /* 0x0000000700047812 */ /* 0x000fda000780c0ff */
[----:B------:R-:W-:Y:S05]  /*1450*/  @!P0 EXIT ;  /* 0x000000000000894d */ /* 0x000fea0003800000 */
[----:B------:R-:W-:Y:S02]  /*1460*/  ISETP.GE.U32.AND P0, PT, R4, 0x4, PT ;  /* 0x000000040400780c */ /* 0x000fe40003f06070 */
[----:B-1----:R-:W-:-:S04]  /*1470*/  LOP3.LUT R24, R0, 0x3, RZ, 0xc0, !PT ;  /* 0x0000000300187812 */ /* 0x002fc800078ec0ff */
[----:B------:R-:W-:-:S07]  /*1480*/  ISETP.NE.AND P1, PT, R24, RZ, PT ;  /* 0x000000ff1800720c */ /* 0x000fce0003f25270 */
[----:B------:R-:W-:Y:S06]  /*1490*/  @!P0 BRA `(.L_x_670) ;  /* 0x0000000000548947 */ /* 0x000fec0003800000 */
[----:B0-----:R-:W-:-:S05]  /*14a0*/  LEA R13, R3, R2, 0x7 ;  /* 0x00000002030d7211 */ /* 0x001fca00078e38ff */
[----:B------:R-:W-:-:S04]  /*14b0*/  IMAD.WIDE R14, R13, 0x8, R10 ;  /* 0x000000080d0e7825 */ /* 0x000fc800078e020a */
[C---:B------:R-:W-:Y:S01]  /*14c0*/  IMAD.WIDE R4, R13.reuse, 0x4, R8 ;  /* 0x000000040d047825 */ /* 0x040fe200078e0208 */
[----:B------:R-:W2:Y:S04]  /*14d0*/  LDG.E.64 R16, desc[UR4][R14.64] ;  /* 0x000000040e107981 */ /* 0x000ea8000c1e1b00 */
[----:B------:R-:W3:Y:S01]  /*14e0*/  LDG.E R25, desc[UR4][R4.64] ;  /* 0x0000000404197981 */ /* 0x000ee2000c1e1900 */
[----:B------:R-:W-:-:S05]  /*14f0*/  IMAD.WIDE R12, R13, 0x10, R6 ;  /* 0x000000100d0c7825 */ /* 0x000fca00078e0206 */
[----:B--2---:R0:W-:Y:S04]  /*1500*/  STG.E.64 desc[UR4][R12.64+0x8], R16 ;  /* 0x000008100c007986 */ /* 0x0041e8000c101b04 */
[----:B---3--:R1:W-:Y:S04]  /*1510*/  STG.E desc[UR4][R12.64], R25 ;  /* 0x000000190c007986 */ /* 0x0083e8000c101904 */
[----:B------:R-:W2:Y:S04]  /*1520*/  LDG.E.64 R18, desc[UR4][R14.64+0x400] ;  /* 0x000400040e127981 */ /* 0x000ea8000c1e1b00 */
[----:B------:R-:W3:Y:S04]  /*1530*/  LDG.E R27, desc[UR4][R4.64+0x200] ;  /* 0x00020004041b7981 */ /* 0x000ee8000c1e1900 */
[----:B--2---:R1:W-:Y:S04]  /*1540*/  STG.E.64 desc[UR4][R12.64+0x808], R18 ;  /* 0x000808120c007986 */ /* 0x0043e8000c101b04 */
[----:B---3--:R1:W-:Y:S04]  /*1550*/  STG.E desc[UR4][R12.64+0x800], R27 ;  /* 0x0008001b0c007986 */ /* 0x0083e8000c101904 */
[----:B------:R-:W2:Y:S04]  /*1560*/  LDG.E.64 R20, desc[UR4][R14.64+0x800] ;  /* 0x000800040e147981 */ /* 0x000ea8000c1e1b00 */
[----:B------:R-:W3:Y:S04]  /*1570*/  LDG.E R29, desc[UR4][R4.64+0x400] ;  /* 0x00040004041d7981 */ /* 0x000ee8000c1e1900 */
[----:B--2---:R1:W-:Y:S04]  /*1580*/  STG.E.64 desc[UR4][R12.64+0x1008], R20 ;  /* 0x001008140c007986 */ /* 0x0043e8000c101b04 */
[----:B---3--:R1:W-:Y:S04]  /*1590*/  STG.E desc[UR4][R12.64+0x1000], R29 ;  /* 0x0010001d0c007986 */ /* 0x0083e8000c101904 */
[----:B------:R-:W2:Y:S04]  /*15a0*/  LDG.E.64 R22, desc[UR4][R14.64+0xc00] ;  /* 0x000c00040e167981 */ /* 0x000ea8000c1e1b00 */
[----:B0-----:R-:W3:Y:S01]  /*15b0*/  LDG.E R17, desc[UR4][R4.64+0x600] ;  /* 0x0006000404117981 */ /* 0x001ee2000c1e1900 */
[----:B------:R-:W-:-:S03]  /*15c0*/  VIADD R3, R3, 0x4 ;  /* 0x0000000403037836 */ /* 0x000fc60000000000 */
[----:B--2---:R1:W-:Y:S04]  /*15d0*/  STG.E.64 desc[UR4][R12.64+0x1808], R22 ;  /* 0x001808160c007986 */ /* 0x0043e8000c101b04 */
[----:B---3--:R1:W-:Y:S02]  /*15e0*/  STG.E desc[UR4][R12.64+0x1800], R17 ;  /* 0x001800110c007986 */ /* 0x0083e4000c101904 */
.L_x_670:
[----:B------:R-:W-:Y:S05]  /*15f0*/  @!P1 EXIT ;  /* 0x000000000000994d */ /* 0x000fea0003800000 */
[----:B------:R-:W-:Y:S02]  /*1600*/  ISETP.NE.AND P0, PT, R24, 0x1, PT ;  /* 0x000000011800780c */ /* 0x000fe40003f05270 */
[----:B------:R-:W-:-:S04]  /*1610*/  LOP3.LUT R0, R0, 0x1, RZ, 0xc0, !PT ;  /* 0x0000000100007812 */ /* 0x000fc800078ec0ff */
[----:B------:R-:W-:-:S07]  /*1620*/  ISETP.NE.U32.AND P1, PT, R0, 0x1, PT ;  /* 0x000000010000780c */ /* 0x000fce0003f25070 */
[----:B------:R-:W-:Y:S06]  /*1630*/  @!P0 BRA `(.L_x_671) ;  /* 0x0000000000348947 */ /* 0x000fec0003800000 */
[----:B01----:R-:W-:-:S05]  /*1640*/  LEA R19, R3, R2, 0x7 ;  /* 0x0000000203137211 */ /* 0x003fca00078e38ff */
[----:B------:R-:W-:-:S04]  /*1650*/  IMAD.WIDE R16, R19, 0x8, R10 ;  /* 0x0000000813107825 */ /* 0x000fc800078e020a */
[C---:B------:R-:W-:Y:S01]  /*1660*/  IMAD.WIDE R14, R19.reuse, 0x4, R8 ;  /* 0x00000004130e7825 */ /* 0x040fe200078e0208 */
[----:B------:R-:W2:Y:S04]  /*1670*/  LDG.E.64 R4, desc[UR4][R16.64] ;  /* 0x0000000410047981 */ /* 0x000ea8000c1e1b00 */
[----:B------:R-:W3:Y:S01]  /*1680*/  LDG.E R21, desc[UR4][R14.64] ;  /* 0x000000040e157981 */ /* 0x000ee2000c1e1900 */
[----:B------:R-:W-:-:S05]  /*1690*/  IMAD.WIDE R18, R19, 0x10, R6 ;  /* 0x0000001013127825 */ /* 0x000fca00078e0206 */
[----:B--2---:R2:W-:Y:S04]  /*16a0*/  STG.E.64 desc[UR4][R18.64+0x8], R4 ;  /* 0x0000080412007986 */ /* 0x0045e8000c101b04 */
[----:B---3--:R2:W-:Y:S04]  /*16b0*/  STG.E desc[UR4][R18.64], R21 ;  /* 0x0000001512007986 */ /* 0x0085e8000c101904 */
[----:B------:R-:W3:Y:S04]  /*16c0*/  LDG.E.64 R12, desc[UR4][R16.64+0x400] ;  /* 0x00040004100c7981 */ /* 0x000ee8000c1e1b00 */
[----:B------:R-:W4:Y:S01]  /*16d0*/  LDG.E R23, desc[UR4][R14.64+0x200] ;  /* 0x000200040e177981 */ /* 0x000f22000c1e1900 */
[----:B------:R-:W-:-:S03]  /*16e0*/  VIADD R3, R3, 0x2 ;  /* 0x0000000203037836 */ /* 0x000fc60000000000 */
[----:B---3--:R2:W-:Y:S04]  /*16f0*/  STG.E.64 desc[UR4][R18.64+0x808], R12 ;  /* 0x0008080c12007986 */ /* 0x0085e8000c101b04 */
[----:B----4-:R2:W-:Y:S02]  /*1700*/  STG.E desc[UR4][R18.64+0x800], R23 ;  /* 0x0008001712007986 */ /* 0x0105e4000c101904 */
.L_x_671:
[----:B------:R-:W-:Y:S05]  /*1710*/  @P1 EXIT ;  /* 0x000000000000194d */ /* 0x000fea0003800000 */
[----:B0-----:R-:W-:-:S05]  /*1720*/  LEA R3, R3, R2, 0x7 ;  /* 0x0000000203037211 */ /* 0x001fca00078e38ff */
[----:B------:R-:W-:-:S04]  /*1730*/  IMAD.WIDE R10, R3, 0x8, R10 ;  /* 0x00000008030a7825 */ /* 0x000fc800078e020a */
[C---:B------:R-:W-:Y:S02]  /*1740*/  IMAD.WIDE R8, R3.reuse, 0x4, R8 ;  /* 0x0000000403087825 */ /* 0x040fe400078e0208 */
[----:B------:R-:W3:Y:S04]  /*1750*/  LDG.E.64 R10, desc[UR4][R10.64] ;  /* 0x000000040a0a7981 */ /* 0x000ee8000c1e1b00 */
[----:B------:R-:W4:Y:S01]  /*1760*/  LDG.E R9, desc[UR4][R8.64] ;  /* 0x0000000408097981 */ /* 0x000f22000c1e1900 */
[----:B------:R-:W-:-:S05]  /*1770*/  IMAD.WIDE R6, R3, 0x10, R6 ;  /* 0x0000001003067825 */ /* 0x000fca00078e0206 */
[----:B---3--:R-:W-:Y:S04]  /*1780*/  STG.E.64 desc[UR4][R6.64+0x8], R10 ;  /* 0x0000080a06007986 */ /* 0x008fe8000c101b04 */
[----:B----4-:R-:W-:Y:S01]  /*1790*/  STG.E desc[UR4][R6.64], R9 ;  /* 0x0000000906007986 */ /* 0x010fe2000c101904 */
[----:B------:R-:W-:Y:S05]  /*17a0*/  EXIT ;  /* 0x000000000000794d */ /* 0x000fea0003800000 */
.L_x_672:
        /* <DEDUP_REMOVED lines=13> */
.L_x_761:


//--------------------- .text._ZN3cub18CUB_300001_SM_10006detail9transform16transform_kernelINS2_10policy_hubILb1EN4cuda3std3__45tupleIJN6thrust24THRUST_300001_SM_1000_NS12zip_iteratorINS8_IJNSA_10device_ptrIiEENSC_IxEEEEEEEEEEE10policy1000EiNS7_10__identityENSA_7pointerINS8_IJixEEENSA_8cuda_cub3tagENSA_11use_defaultESP_EEJSG_EEEvT0_iT1_T2_DpNS2_10kernel_argIT3_EE --------------------------
	.section	.text._ZN3cub18CUB_300001_SM_10006detail9transform16transform_kernelINS2_10policy_hubILb1EN4cuda3std3__45tupleIJN6thrust24THRUST_300001_SM_1000_NS12zip_iteratorINS8_IJNSA_10device_ptrIiEENSC_IxEEEEEEEEEEE10policy1000EiNS7_10__identityENSA_7pointerINS8_IJixEEENSA_8cuda_cub3tagENSA_11use_defaultESP_EEJSG_EEEvT0_iT1_T2_DpNS2_10kernel_argIT3_EE,"ax",@progbits
	.align	128
        .global         _ZN3cub18CUB_300001_SM_10006detail9transform16transform_kernelINS2_10policy_hubILb1EN4cuda3std3__45tupleIJN6thrust24THRUST_300001_SM_1000_NS12zip_iteratorINS8_IJNSA_10device_ptrIiEENSC_IxEEEEEEEEEEE10policy1000EiNS7_10__identityENSA_7pointerINS8_IJixEEENSA_8cuda_cub3tagENSA_11use_defaultESP_EEJSG_EEEvT0_iT1_T2_DpNS2_10kernel_argIT3_EE
        .type           _ZN3cub18CUB_300001_SM_10006detail9transform16transform_kernelINS2_10policy_hubILb1EN4cuda3std3__45tupleIJN6thrust24THRUST_300001_SM_1000_NS12zip_iteratorINS8_IJNSA_10device_ptrIiEENSC_IxEEEEEEEEEEE10policy1000EiNS7_10__identityENSA_7pointerINS8_IJixEEENSA_8cuda_cub3tagENSA_11use_defaultESP_EEJSG_EEEvT0_iT1_T2_DpNS2_10kernel_argIT3_EE,@function
        .size           _ZN3cub18CUB_300001_SM_10006detail9transform16transform_kernelINS2_10policy_hubILb1EN4cuda3std3__45tupleIJN6thrust24THRUST_300001_SM_1000_NS12zip_iteratorINS8_IJNSA_10device_ptrIiEENSC_IxEEEEEEEEEEE10policy1000EiNS7_10__identityENSA_7pointerINS8_IJixEEENSA_8cuda_cub3tagENSA_11use_defaultESP_EEJSG_EEEvT0_iT1_T2_DpNS2_10kernel_argIT3_EE,(.L_x_762 - _ZN3cub18CUB_300001_SM_10006detail9transform16transform_kernelINS2_10policy_hubILb1EN4cuda3std3__45tupleIJN6thrust24THRUST_300001_SM_1000_NS12zip_iteratorINS8_IJNSA_10device_ptrIiEENSC_IxEEEEEEEEEEE10policy1000EiNS7_10__identityENSA_7pointerINS8_IJixEEENSA_8cuda_cub3tagENSA_11use_defaultESP_EEJSG_EEEvT0_iT1_T2_DpNS2_10kernel_argIT3_EE)
        .other          _ZN3cub18CUB_300001_SM_10006detail9transform16transform_kernelINS2_10policy_hubILb1EN4cuda3std3__45tupleIJN6thrust24THRUST_300001_SM_1000_NS12zip_iteratorINS8_IJNSA_10device_ptrIiEENSC_IxEEEEEEEEEEE10policy1000EiNS7_10__identityENSA_7pointerINS8_IJixEEENSA_8cuda_cub3tagENSA_11use_defaultESP_EEJSG_EEEvT0_iT1_T2_DpNS2_10kernel_argIT3_EE,@"STO_CUDA_ENTRY STV_DEFAULT"
_ZN3cub18CUB_300001_SM_10006detail9transform16transform_kernelINS2_10policy_hubILb1EN4cuda3std3__45tupleIJN6thrust24THRUST_300001_SM_1000_NS12zip_iteratorINS8_IJNSA_10device_ptrIiEENSC_IxEEEEEEEEEEE10policy1000EiNS7_10__identityENSA_7pointerINS8_IJixEEENSA_8cuda_cub3tagENSA_11use_defaultESP_EEJSG_EEEvT0_iT1_T2_DpNS2_10kernel_argIT3_EE:
.text._ZN3cub18CUB_300001_SM_10006detail9transform16transform_kernelINS2_10policy_hubILb1EN4cuda3std3__45tupleIJN6thrust24THRUST_300001_SM_1000_NS12zip_iteratorINS8_IJNSA_10device_ptrIiEENSC_IxEEEEEEEEEEE10policy1000EiNS7_10__identityENSA_7pointerINS8_IJixEEENSA_8cuda_cub3tagENSA_11use_defaultESP_EEJSG_EEEvT0_iT1_T2_DpNS2_10kernel_argIT3_EE:
[----:B------:R-:W-:Y:S08]  /*0000*/  LDC R1, c[0x0][0x37c] ;  /* 0x0000df00ff017b82 */ /* 0x000ff00000000800 */
[----:B------:R-:W0:Y:S01]  /*0010*/  S2UR UR10, SR_CTAID.X ;  /* 0x00000000000a79c3 */ /* 0x000e220000002500 */
[----:B------:R-:W1:Y:S01]  /*0020*/  LDCU.64 UR12, c[0x0][0x380] ;  /* 0x00007000ff0c77ac */ /* 0x000e620008000a00 */
[----:B------:R-:W2:Y:S01]  /*0030*/  LDCU.64 UR22, c[0x0][0x3a0] ;  /* 0x00007400ff1677ac */ /* 0x000ea20008000a00 */
[----:B------:R-:W3:Y:S01]  /*0040*/  LDCU.128 UR4, c[0x0][0x390] ;  /* 0x00007200ff0477ac */ /* 0x000ee20008000c00 */
[----:B------:R-:W4:Y:S01]  /*0050*/  LDCU.64 UR20, c[0x0][0x358] ;  /* 0x00006b00ff1477ac */ /* 0x000f220008000a00 */
[----:B-1----:R-:W-:-:S04]  /*0060*/  USHF.L.U32 UR8, UR13, 0x7, URZ ;  /* 0x000000070d087899 */ /* 0x002fc800080006ff */
[----:B0-----:R-:W-:-:S04]  /*0070*/  UIMAD UR14, UR8, UR10, URZ ;  /* 0x0000000a080e72a4 */ /* 0x001fc8000f8e02ff */
[----:B------:R-:W-:Y:S02]  /*0080*/  UIMAD.WIDE UR18, UR14, 0x8, URZ ;  /* 0x000000080e1278a5 */ /* 0x000fe4000f8e02ff */
[----:B------:R-:W-:Y:S02]  /*0090*/  UIADD3 UR9, UPT, UPT, -UR14, UR12, URZ ;  /* 0x0000000c0e097290 */ /* 0x000fe4000fffe1ff */
[----:B--2---:R-:W-:Y:S02]  /*00a0*/  UIADD3 UR11, UP1, UPT, UR18, UR22, URZ ;  /* 0x00000016120b7290 */ /* 0x004fe4000ff3e0ff */
[----:B------:R-:W-:Y:S02]  /*00b0*/  UISETP.LT.AND UP0, UPT, UR8, UR9, UPT ;  /* 0x000000090800728c */ /* 0x000fe4000bf01270 */
[----:B------:R-:W-:Y:S02]  /*00c0*/  UIADD3.X UR12, UPT, UPT, UR19, UR23, URZ, UP1, !UPT ;  /* 0x00000017130c7290 */ /* 0x000fe40008ffe4ff */
[----:B------:R-:W-:Y:S01]  /*00d0*/  UISETP.GT.AND UP1, UPT, UR8, UR9, UPT ;  /* 0x000000090800728c */ /* 0x000fe2000bf24270 */
[----:B------:R-:W-:Y:S01]  /*00e0*/  MOV R2, UR11 ;  /* 0x0000000b00027c02 */ /* 0x000fe20008000f00 */
[----:B---3--:R-:W-:-:S02]  /*00f0*/  UIMAD.WIDE UR16, UR14, 0x4, UR6 ;  /* 0x000000040e1078a5 */ /* 0x008fc4000f8e0206 */
[----:B------:R-:W-:Y:S01]  /*0100*/  IMAD.U32 R3, RZ, RZ, UR12 ;  /* 0x0000000cff037e24 */ /* 0x000fe2000f8e00ff */
[----:B------:R-:W-:Y:S02]  /*0110*/  UIMAD.WIDE UR4, UR14, 0x10, UR4 ;  /* 0x000000100e0478a5 */ /* 0x000fe4000f8e0204 */
[----:B------:R-:W-:Y:S02]  /*0120*/  USEL UR8, UR8, UR9, UP0 ;  /* 0x0000000908087287 */ /* 0x000fe40008000000 */
[----:B----4-:R-:W-:Y:S10]  /*0130*/  BRA.U UP1, `(.L_x_673) ;  /* 0x0000000901547547 */ /* 0x010ff4000b800000 */
[----:B------:R-:W-:-:S06]  /*0140*/  UISETP.GE.AND UP0, UPT, UR13, 0x1, UPT ;  /* 0x000000010d00788c */ /* 0x000fcc000bf06270 */
[----:B------:R-:W-:-:S13]  /*0150*/  PLOP3.LUT P0, PT, PT, PT, UP0, 0x80, 0x8 ;  /* 0x000000000008781c */ /* 0x000fda0003f0f008 */
[----:B------:R-:W-:Y:S05]  /*0160*/  @!P0 EXIT ;  /* 0x000000000000894d */ /* 0x000fea0003800000 */
[----:B------:R-:W0:Y:S01]  /*0170*/  S2R R11, SR_TID.X ;  /* 0x00000000000b7919 */ /* 0x000e220000002100 */
[----:B------:R-:W-:Y:S01]  /*0180*/  UISETP.GE.U32.AND UP0, UPT, UR13, 0x8, UPT ;  /* 0x000000080d00788c */ /* 0x000fe2000bf06070 */
[----:B------:R-:W-:-:S08]  /*0190*/  HFMA2 R5, -RZ, RZ, 0, 0 ;  /* 0x00000000ff057431 */ /* 0x000fd000000001ff */
[----:B------:R-:W-:Y:S05]  /*01a0*/  BRA.U !UP0, `(.L_x_674) ;  /* 0x0000000508387547 */ /* 0x000fea000b800000 */
[----:B------:R-:W-:Y:S01]  /*01b0*/  UIMAD UR8, UR10, UR13, URZ ;  /* 0x0000000d0a0872a4 */ /* 0x000fe2000f8e02ff */
[C---:B0-----:R-:W-:Y:S01]  /*01c0*/  IMAD.WIDE.U32 R8, R11.reuse, 0x4, RZ ;  /* 0x000000040b087825 */ /* 0x041fe200078e00ff */
[----:B------:R-:W0:Y:S01]  /*01d0*/  LDCU.64 UR24, c[0x0][0x398] ;  /* 0x00007300ff1877ac */ /* 0x000e220008000a00 */
[----:B------:R-:W-:Y:S02]  /*01e0*/  MOV R6, UR18 ;  /* 0x0000001200067c02 */ /* 0x000fe40008000f00 */
[----:B------:R-:W-:Y:S01]  /*01f0*/  IMAD.MOV.U32 R4, RZ, RZ, 0x10 ;  /* 0x00000010ff047424 */ /* 0x000fe200078e00ff */
[----:B------:R-:W-:Y:S01]  /*0200*/  USHF.L.U32 UR11, UR8, 0x7, URZ ;  /* 0x00000007080b7899 */ /* 0x000fe200080006ff */
[----:B------:R-:W-:Y:S01]  /*0210*/  MOV R13, UR14 ;  /* 0x0000000e000d7c02 */ /* 0x000fe20008000f00 */
[----:B------:R-:W-:Y:S01]  /*0220*/  IMAD.U32 R7, RZ, RZ, UR19 ;  /* 0x00000013ff077e24 */ /* 0x000fe2000f8e00ff */
[----:B------:R-:W-:Y:S01]  /*0230*/  ULOP3.LUT UR10, UR13, 0x7ffffff8, URZ, 0xc0, !UPT ;  /* 0x7ffffff80d0a7892 */ /* 0x000fe2000f8ec0ff */
[C---:B------:R-:W-:Y:S01]  /*0240*/  IMAD.WIDE.U32 R4, R11.reuse, R4, UR4 ;  /* 0x000000040b047e25 */ /* 0x040fe2000f8e0004 */
[----:B------:R-:W1:Y:S01]  /*0250*/  LDCU.64 UR8, c[0x0][0x3a0] ;  /* 0x00007400ff0877ac */ /* 0x000e620008000a00 */
[----:B------:R-:W-:-:S02]  /*0260*/  IADD3 R14, PT, PT, R11, 0x80, RZ ;  /* 0x000000800b0e7810 */ /* 0x000fc40007ffe0ff */
[----:B------:R-:W-:Y:S01]  /*0270*/  IMAD.WIDE.U32 R6, R11, 0x8, R6 ;  /* 0x000000080b067825 */ /* 0x000fe200078e0006 */
[----:B------:R-:W-:Y:S01]  /*0280*/  IADD3 R4, P0, PT, R4, 0x8, RZ ;  /* 0x0000000804047810 */ /* 0x000fe20007f1e0ff */
[----:B------:R-:W-:Y:S02]  /*0290*/  UIADD3 UR12, UP0, UPT, UR4, 0x1808, URZ ;  /* 0x00001808040c7890 */ /* 0x000fe4000ff1e0ff */
[----:B------:R-:W-:Y:S01]  /*02a0*/  IMAD.WIDE R8, R13, 0x4, R8 ;  /* 0x000000040d087825 */ /* 0x000fe200078e0208 */
[----:B------:R-:W-:Y:S01]  /*02b0*/  IADD3 R6, P1, PT, R6, UR22, RZ ;  /* 0x0000001606067c10 */ /* 0x000fe2000ff3e0ff */
[----:B------:R-:W-:Y:S02]  /*02c0*/  UIMAD.WIDE UR6, UR11, 0x4, UR6 ;  /* 0x000000040b0678a5 */ /* 0x000fe4000f8e0206 */
[----:B------:R-:W-:Y:S01]  /*02d0*/  IMAD.X R5, RZ, RZ, R5, P0 ;  /* 0x000000ffff057224 */ /* 0x000fe200000e0605 */
[----:B0-----:R-:W-:Y:S01]  /*02e0*/  IADD3 R0, P2, PT, R8, UR24, RZ ;  /* 0x0000001808007c10 */ /* 0x001fe2000ff5e0ff */
[----:B------:R-:W-:Y:S01]  /*02f0*/  UIADD3.X UR14, UPT, UPT, URZ, UR5, URZ, UP0, !UPT ;  /* 0x00000005ff0e7290 */ /* 0x000fe200087fe4ff */
[----:B------:R-:W-:Y:S01]  /*0300*/  IADD3.X R7, PT, PT, R7, UR23, RZ, P1, !PT ;  /* 0x0000001707077c10 */ /* 0x000fe20008ffe4ff */
[----:B------:R-:W-:Y:S01]  /*0310*/  UIADD3 UR10, UPT, UPT, -UR10, URZ, URZ ;  /* 0x000000ff0a0a7290 */ /* 0x000fe2000fffe1ff */
[----:B------:R-:W-:Y:S01]  /*0320*/  IADD3.X R15, PT, PT, R9, UR25, RZ, P2, !PT ;  /* 0x00000019090f7c10 */ /* 0x000fe200097fe4ff */
[----:B-1----:R-:W-:-:S12]  /*0330*/  UIMAD.WIDE UR8, UR11, 0x8, UR8 ;  /* 0x000000080b0878a5 */ /* 0x002fd8000f8e0208 */
.L_x_675:
[----:B--2---:R-:W-:Y:S01]  /*0340*/  IMAD.MOV.U32 R20, RZ, RZ, R0 ;  /* 0x000000ffff147224 */ /* 0x004fe200078e0000 */
[----:B------:R-:W-:Y:S01]  /*0350*/  MOV R21, R15 ;  /* 0x0000000f00157202 */ /* 0x000fe20000000f00 */
[----:B------:R-:W2:Y:S04]  /*0360*/  LDG.E.64 R16, desc[UR20][R6.64] ;  /* 0x0000001406107981 */ /* 0x000ea8000c1e1b00 */
[----:B------:R-:W3:Y:S01]  /*0370*/  LDG.E R23, desc[UR20][R20.64] ;  /* 0x0000001414177981 */ /* 0x000ee2000c1e1900 */
[----:B------:R-:W-:Y:S02]  /*0380*/  HFMA2 R9, -RZ, RZ, 0, 2.384185791015625e-07 ;  /* 0x00000004ff097431 */ /* 0x000fe400000001ff */
[----:B------:R-:W-:-:S04]  /*0390*/  IMAD.MOV.U32 R11, RZ, RZ, 0x8 ;  /* 0x00000008ff0b7424 */ /* 0x000fc800078e00ff */
[----:B------:R-:W-:-:S04]  /*03a0*/  IMAD.WIDE R10, R14, R11, UR8 ;  /* 0x000000080e0a7e25 */ /* 0x000fc8000f8e020b */
[----:B------:R-:W-:Y:S01]  /*03b0*/  IMAD.WIDE R8, R14, R9, UR6 ;  /* 0x000000060e087e25 */ /* 0x000fe2000f8e0209 */
[----:B--2---:R0:W-:Y:S04]  /*03c0*/  STG.E.64 desc[UR20][R4.64], R16 ;  /* 0x0000001004007986 */ /* 0x0041e8000c101b14 */
[----:B---3--:R1:W-:Y:S04]  /*03d0*/  STG.E desc[UR20][R4.64+-0x8], R23 ;  /* 0xfffff81704007986 */ /* 0x0083e8000c101914 */
[----:B------:R-:W2:Y:S04]  /*03e0*/  LDG.E.64 R18, desc[UR20][R10.64] ;  /* 0x000000140a127981 */ /* 0x000ea8000c1e1b00 */
[----:B------:R-:W3:Y:S01]  /*03f0*/  LDG.E R25, desc[UR20][R8.64] ;  /* 0x0000001408197981 */ /* 0x000ee2000c1e1900 */
[----:B------:R-:W-:Y:S01]  /*0400*/  MOV R13, UR14 ;  /* 0x0000000e000d7c02 */ /* 0x000fe20008000f00 */
[----:B------:R-:W-:-:S04]  /*0410*/  IMAD.U32 R12, RZ, RZ, UR12 ;  /* 0x0000000cff0c7e24 */ /* 0x000fc8000f8e00ff */
[----:B------:R-:W-:-:S05]  /*0420*/  IMAD.WIDE R12, R14, 0x10, R12 ;  /* 0x000000100e0c7825 */ /* 0x000fca00078e020c */
[----:B--2---:R2:W-:Y:S04]  /*0430*/  STG.E.64 desc[UR20][R12.64+-0x1800], R18 ;  /* 0xffe800120c007986 */ /* 0x0045e8000c101b14 */
[----:B---3--:R3:W-:Y:S04]  /*0440*/  STG.E desc[UR20][R12.64+-0x1808], R25 ;  /* 0xffe7f8190c007986 */ /* 0x0087e8000c101914 */
[----:B------:R-:W4:Y:S04]  /*0450*/  LDG.E.64 R20, desc[UR20][R10.64+0x400] ;  /* 0x000400140a147981 */ /* 0x000f28000c1e1b00 */
[----:B------:R-:W5:Y:S04]  /*0460*/  LDG.E R27, desc[UR20][R8.64+0x200] ;  /* 0x00020014081b7981 */ /* 0x000f68000c1e1900 */
[----:B----4-:R4:W-:Y:S04]  /*0470*/  STG.E.64 desc[UR20][R12.64+-0x1000], R20 ;  /* 0xfff000140c007986 */ /* 0x0109e8000c101b14 */
[----:B-----5:R5:W-:Y:S04]  /*0480*/  STG.E desc[UR20][R12.64+-0x1008], R27 ;  /* 0xffeff81b0c007986 */ /* 0x020be8000c101914 */
[----:B0-----:R-:W2:Y:S04]  /*0490*/  LDG.E.64 R16, desc[UR20][R10.64+0x800] ;  /* 0x000800140a107981 */ /* 0x001ea8000c1e1b00 */
[----:B------:R-:W3:Y:S04]  /*04a0*/  LDG.E R29, desc[UR20][R8.64+0x400] ;  /* 0x00040014081d7981 */ /* 0x000ee8000c1e1900 */
[----:B--2---:R0:W-:Y:S04]  /*04b0*/  STG.E.64 desc[UR20][R12.64+-0x800], R16 ;  /* 0xfff800100c007986 */ /* 0x0041e8000c101b14 */
[----:B---3--:R-:W-:Y:S04]  /*04c0*/  STG.E desc[UR20][R12.64+-0x808], R29 ;  /* 0xfff7f81d0c007986 */ /* 0x008fe8000c101914 */
[----:B-1----:R-:W2:Y:S04]  /*04d0*/  LDG.E.64 R22, desc[UR20][R10.64+0xc00] ;  /* 0x000c00140a167981 */ /* 0x002ea8000c1e1b00 */
[----:B------:R-:W3:Y:S04]  /*04e0*/  LDG.E R24, desc[UR20][R8.64+0x600] ;  /* 0x0006001408187981 */ /* 0x000ee8000c1e1900 */
[----:B--2---:R1:W-:Y:S04]  /*04f0*/  STG.E.64 desc[UR20][R12.64], R22 ;  /* 0x000000160c007986 */ /* 0x0043e8000c101b14 */
[----:B---3--:R2:W-:Y:S04]  /*0500*/  STG.E desc[UR20][R12.64+-0x8], R24 ;  /* 0xfffff8180c007986 */ /* 0x0085e8000c101914 */
[----:B------:R-:W3:Y:S04]  /*0510*/  LDG.E.64 R18, desc[UR20][R10.64+0x1000] ;  /* 0x001000140a127981 */ /* 0x000ee8000c1e1b00 */
[----:B------:R-:W4:Y:S04]  /*0520*/  LDG.E R25, desc[UR20][R8.64+0x800] ;  /* 0x0008001408197981 */ /* 0x000f28000c1e1900 */
[----:B---3--:R2:W-:Y:S04]  /*0530*/  STG.E.64 desc[UR20][R12.64+0x800], R18 ;  /* 0x000800120c007986 */ /* 0x0085e8000c101b14 */
[----:B----4-:R2:W-:Y:S04]  /*0540*/  STG.E desc[UR20][R12.64+0x7f8], R25 ;  /* 0x0007f8190c007986 */ /* 0x0105e8000c101914 */
[----:B------:R-:W3:Y:S04]  /*0550*/  LDG.E.64 R20, desc[UR20][R10.64+0x1400] ;  /* 0x001400140a147981 */ /* 0x000ee8000c1e1b00 */
[----:B-----5:R-:W4:Y:S04]  /*0560*/  LDG.E R27, desc[UR20][R8.64+0xa00] ;  /* 0x000a0014081b7981 */ /* 0x020f28000c1e1900 */
[----:B---3--:R2:W-:Y:S04]  /*0570*/  STG.E.64 desc[UR20][R12.64+0x1000], R20 ;  /* 0x001000140c007986 */ /* 0x0085e8000c101b14 */
[----:B----4-:R2:W-:Y:S04]  /*0580*/  STG.E desc[UR20][R12.64+0xff8], R27 ;  /* 0x000ff81b0c007986 */ /* 0x0105e8000c101914 */
[----:B0-----:R-:W3:Y:S04]  /*0590*/  LDG.E.64 R16, desc[UR20][R10.64+0x1800] ;  /* 0x001800140a107981 */ /* 0x001ee8000c1e1b00 */
[----:B-1----:R-:W4:Y:S01]  /*05a0*/  LDG.E R23, desc[UR20][R8.64+0xc00] ;  /* 0x000c001408177981 */ /* 0x002f22000c1e1900 */
[----:B------:R-:W-:Y:S01]  /*05b0*/  UIADD3 UR10, UPT, UPT, UR10, 0x8, URZ ;  /* 0x000000080a0a7890 */ /* 0x000fe2000fffe0ff */
[----:B------:R-:W-:-:S02]  /*05c0*/  IADD3 R4, P0, PT, R4, 0x4000, RZ ;  /* 0x0000400004047810 */ /* 0x000fc40007f1e0ff */
[----:B------:R-:W-:Y:S01]  /*05d0*/  IADD3 R0, P2, PT, R0, 0x1000, RZ ;  /* 0x0000100000007810 */ /* 0x000fe20007f5e0ff */
[----:B------:R-:W-:Y:S01]  /*05e0*/  UISETP.NE.AND UP0, UPT, UR10, URZ, UPT ;  /* 0x000000ff0a00728c */ /* 0x000fe2000bf05270 */
[----:B------:R-:W-:Y:S01]  /*05f0*/  IADD3 R6, P1, PT, R6, 0x2000, RZ ;  /* 0x0000200006067810 */ /* 0x000fe20007f3e0ff */
[----:B------:R-:W-:Y:S01]  /*0600*/  IMAD.X R5, RZ, RZ, R5, P0 ;  /* 0x000000ffff057224 */ /* 0x000fe200000e0605 */
[----:B------:R-:W-:Y:S01]  /*0610*/  IADD3 R14, PT, PT, R14, 0x400, RZ ;  /* 0x000004000e0e7810 */ /* 0x000fe20007ffe0ff */
[----:B------:R-:W-:Y:S01]  /*0620*/  IMAD.X R15, RZ, RZ, R15, P2 ;  /* 0x000000ffff0f7224 */ /* 0x000fe200010e060f */
[----:B------:R-:W-:Y:S01]  /*0630*/  IADD3.X R7, PT, PT, RZ, R7, RZ, P1, !PT ;  /* 0x00000007ff077210 */ /* 0x000fe20000ffe4ff */
[----:B---3--:R2:W-:Y:S04]  /*0640*/  STG.E.64 desc[UR20][R12.64+0x1800], R16 ;  /* 0x001800100c007986 */ /* 0x0085e8000c101b14 */
[----:B----4-:R2:W-:Y:S01]  /*0650*/  STG.E desc[UR20][R12.64+0x17f8], R23 ;  /* 0x0017f8170c007986 */ /* 0x0105e2000c101914 */
[----:B------:R-:W-:Y:S05]  /*0660*/  BRA.U UP0, `(.L_x_675) ;  /* 0xfffffffd00347547 */ /* 0x000fea000b83ffff */
[----:B------:R-:W-:-:S06]  /*0670*/  ULOP3.LUT UR6, UR13, 0x7ffffff8, URZ, 0xc0, !UPT ;  /* 0x7ffffff80d067892 */ /* 0x000fcc000f8ec0ff */
[----:B------:R-:W-:-:S07]  /*0680*/  IMAD.U32 R5, RZ, RZ, UR6 ;  /* 0x00000006ff057e24 */ /* 0x000fce000f8e00ff */
.L_x_674:
[----:B------:R-:W-:-:S06]  /*0690*/  ULOP3.LUT UP0, UR6, UR13, 0x7, URZ, 0xc0, !UPT ;  /* 0x000000070d067892 */ /* 0x000fcc000f80c0ff */
[----:B------:R-:W-:-:S13]  /*06a0*/  PLOP3.LUT P0, PT, PT, PT, UP0, 0x80, 0x8 ;  /* 0x000000000008781c */ /* 0x000fda0003f0f008 */
[----:B------:R-:W-:Y:S05]  /*06b0*/  @!P0 EXIT ;  /* 0x000000000000894d */ /* 0x000fea0003800000 */
[----:B------:R-:W1:Y:S01]  /*06c0*/  S2R R0, SR_TID.X ;  /* 0x0000000000007919 */ /* 0x000e620000002100 */
[----:B------:R-:W-:Y:S02]  /*06d0*/  UISETP.GE.U32.AND UP0, UPT, UR6, 0x4, UPT ;  /* 0x000000040600788c */ /* 0x000fe4000bf06070 */
[----:B------:R-:W-:-:S07]  /*06e0*/  ULOP3.LUT UR6, UR13, 0x3, URZ, 0xc0, !UPT ;  /* 0x000000030d067892 */ /* 0x000fce000f8ec0ff */
[----:B------:R-:W-:Y:S05]  /*06f0*/  BRA.U !UP0, `(.L_x_676) ;  /* 0x00000001085c7547 */ /* 0x000fea000b800000 */
[----:B-12---:R-:W-:Y:S01]  /*0700*/  LEA R13, R5, R0, 0x7 ;  /* 0x00000000050d7211 */ /* 0x006fe200078e38ff */
[----:B------:R-:W-:-:S04]  /*0710*/  IMAD.MOV.U32 R6, RZ, RZ, 0x4 ;  /* 0x00000004ff067424 */ /* 0x000fc800078e00ff */
[----:B------:R-:W-:-:S04]  /*0720*/  IMAD.WIDE R8, R13, 0x8, R2 ;  /* 0x000000080d087825 */ /* 0x000fc800078e0202 */
[----:B------:R-:W-:Y:S01]  /*0730*/  IMAD.WIDE R6, R13, R6, UR16 ;  /* 0x000000100d067e25 */ /* 0x000fe2000f8e0206 */
[----:B0-----:R-:W2:Y:S04]  /*0740*/  LDG.E.64 R10, desc[UR20][R8.64] ;  /* 0x00000014080a7981 */ /* 0x001ea8000c1e1b00 */
[----:B------:R-:W3:Y:S01]  /*0750*/  LDG.E R21, desc[UR20][R6.64] ;  /* 0x0000001406157981 */ /* 0x000ee2000c1e1900 */
[----:B------:R-:W-:-:S05]  /*0760*/  MOV R12, 0x10 ;  /* 0x00000010000c7802 */ /* 0x000fca0000000f00 */
[----:B------:R-:W-:-:S05]  /*0770*/  IMAD.WIDE R12, R13, R12, UR4 ;  /* 0x000000040d0c7e25 */ /* 0x000fca000f8e020c */
[----:B--2---:R0:W-:Y:S04]  /*0780*/  STG.E.64 desc[UR20][R12.64+0x8], R10 ;  /* 0x0000080a0c007986 */ /* 0x0041e8000c101b14 */
[----:B---3--:R3:W-:Y:S04]  /*0790*/  STG.E desc[UR20][R12.64], R21 ;  /* 0x000000150c007986 */ /* 0x0087e8000c101914 */
[----:B------:R-:W2:Y:S04]  /*07a0*/  LDG.E.64 R14, desc[UR20][R8.64+0x400] ;  /* 0x00040014080e7981 */ /* 0x000ea8000c1e1b00 */
[----:B------:R-:W4:Y:S04]  /*07b0*/  LDG.E R23, desc[UR20][R6.64+0x200] ;  /* 0x0002001406177981 */ /* 0x000f28000c1e1900 */
[----:B--2---:R3:W-:Y:S04]  /*07c0*/  STG.E.64 desc[UR20][R12.64+0x808], R14 ;  /* 0x0008080e0c007986 */ /* 0x0047e8000c101b14 */
[----:B----4-:R3:W-:Y:S04]  /*07d0*/  STG.E desc[UR20][R12.64+0x800], R23 ;  /* 0x000800170c007986 */ /* 0x0107e8000c101914 */
[----:B------:R-:W2:Y:S04]  /*07e0*/  LDG.E.64 R16, desc[UR20][R8.64+0x800] ;  /* 0x0008001408107981 */ /* 0x000ea8000c1e1b00 */
[----:B------:R-:W4:Y:S04]  /*07f0*/  LDG.E R25, desc[UR20][R6.64+0x400] ;  /* 0x0004001406197981 */ /* 0x000f28000c1e1900 */
[----:B--2---:R3:W-:Y:S04]  /*0800*/  STG.E.64 desc[UR20][R12.64+0x1008], R16 ;  /* 0x001008100c007986 */ /* 0x0047e8000c101b14 */
[----:B----4-:R3:W-:Y:S04]  /*0810*/  STG.E desc[UR20][R12.64+0x1000], R25 ;  /* 0x001000190c007986 */ /* 0x0107e8000c101914 */
[----:B------:R-:W2:Y:S04]  /*0820*/  LDG.E.64 R18, desc[UR20][R8.64+0xc00] ;  /* 0x000c001408127981 */ /* 0x000ea8000c1e1b00 */
[----:B0-----:R-:W4:Y:S01]  /*0830*/  LDG.E R11, desc[UR20][R6.64+0x600] ;  /* 0x00060014060b7981 */ /* 0x001f22000c1e1900 */
[----:B------:R-:W-:-:S03]  /*0840*/  VIADD R5, R5, 0x4 ;  /* 0x0000000405057836 */ /* 0x000fc60000000000 */
[----:B--2---:R3:W-:Y:S04]  /*0850*/  STG.E.64 desc[UR20][R12.64+0x1808], R18 ;  /* 0x001808120c007986 */ /* 0x0047e8000c101b14 */
[----:B----4-:R3:W-:Y:S02]  /*0860*/  STG.E desc[UR20][R12.64+0x1800], R11 ;  /* 0x0018000b0c007986 */ /* 0x0107e4000c101914 */
.L_x_676:
[----:B------:R-:W-:-:S13]  /*0870*/  ISETP.NE.AND P0, PT, RZ, UR6, PT ;  /* 0x00000006ff007c0c */ /* 0x000fda000bf05270 */
[----:B------:R-:W-:Y:S05]  /*0880*/  @!P0 EXIT ;  /* 0x000000000000894d */ /* 0x000fea0003800000 */
[----:B------:R-:W-:-:S09]  /*0890*/  UISETP.NE.AND UP0, UPT, UR6, 0x1, UPT ;  /* 0x000000010600788c */ /* 0x000fd2000bf05270 */
[----:B------:R-:W-:Y:S05]  /*08a0*/  BRA.U !UP0, `(.L_x_677) ;  /* 0x00000001083c7547 */ /* 0x000fea000b800000 */
[----:B-1-3--:R-:W-:Y:S01]  /*08b0*/  LEA R15, R5, R0, 0x7 ;  /* 0x00000000050f7211 */ /* 0x00afe200078e38ff */
[----:B------:R-:W-:-:S04]  /*08c0*/  IMAD.MOV.U32 R10, RZ, RZ, 0x4 ;  /* 0x00000004ff0a7424 */ /* 0x000fc800078e00ff */
[----:B--2---:R-:W-:-:S04]  /*08d0*/  IMAD.WIDE R12, R15, 0x8, R2 ;  /* 0x000000080f0c7825 */ /* 0x004fc800078e0202 */
[----:B0-----:R-:W-:Y:S01]  /*08e0*/  IMAD.WIDE R10, R15, R10, UR16 ;  /* 0x000000100f0a7e25 */ /* 0x001fe2000f8e020a */
[----:B------:R-:W2:Y:S04]  /*08f0*/  LDG.E.64 R6, desc[UR20][R12.64] ;  /* 0x000000140c067981 */ /* 0x000ea8000c1e1b00 */
[----:B------:R-:W3:Y:S01]  /*0900*/  LDG.E R17, desc[UR20][R10.64] ;  /* 0x000000140a117981 */ /* 0x000ee2000c1e1900 */
[----:B------:R-:W-:-:S05]  /*0910*/  HFMA2 R14, -RZ, RZ, 0, 9.5367431640625e-07 ;  /* 0x00000010ff0e7431 */ /* 0x000fca00000001ff */
[----:B------:R-:W-:-:S05]  /*0920*/  IMAD.WIDE R14, R15, R14, UR4 ;  /* 0x000000040f0e7e25 */ /* 0x000fca000f8e020e */
[----:B--2---:R4:W-:Y:S04]  /*0930*/  STG.E.64 desc[UR20][R14.64+0x8], R6 ;  /* 0x000008060e007986 */ /* 0x0049e8000c101b14 */
[----:B---3--:R4:W-:Y:S04]  /*0940*/  STG.E desc[UR20][R14.64], R17 ;  /* 0x000000110e007986 */ /* 0x0089e8000c101914 */
[----:B------:R-:W2:Y:S04]  /*0950*/  LDG.E.64 R8, desc[UR20][R12.64+0x400] ;  /* 0x000400140c087981 */ /* 0x000ea8000c1e1b00 */
[----:B------:R-:W3:Y:S01]  /*0960*/  LDG.E R19, desc[UR20][R10.64+0x200] ;  /* 0x000200140a137981 */ /* 0x000ee2000c1e1900 */
[----:B------:R-:W-:-:S03]  /*0970*/  VIADD R5, R5, 0x2 ;  /* 0x0000000205057836 */ /* 0x000fc60000000000 */
[----:B--2---:R4:W-:Y:S04]  /*0980*/  STG.E.64 desc[UR20][R14.64+0x808], R8 ;  /* 0x000808080e007986 */ /* 0x0049e8000c101b14 */
[----:B---3--:R4:W-:Y:S02]  /*0990*/  STG.E desc[UR20][R14.64+0x800], R19 ;  /* 0x000800130e007986 */ /* 0x0089e4000c101914 */
.L_x_677:
[----:B------:R-:W-:-:S04]  /*09a0*/  ULOP3.LUT UR6, UR13, 0x1, URZ, 0xc0, !UPT ;  /* 0x000000010d067892 */ /* 0x000fc8000f8ec0ff */
[----:B------:R-:W-:-:S06]  /*09b0*/  UISETP.NE.U32.AND UP0, UPT, UR6, 0x1, UPT ;  /* 0x000000010600788c */ /* 0x000fcc000bf05070 */
[----:B------:R-:W-:-:S13]  /*09c0*/  PLOP3.LUT P0, PT, PT, PT, UP0, 0x80, 0x8 ;  /* 0x000000000008781c */ /* 0x000fda0003f0f008 */
[----:B------:R-:W-:Y:S05]  /*09d0*/  @P0 EXIT ;  /* 0x000000000000094d */ /* 0x000fea0003800000 */
[----:B-1--4-:R-:W-:Y:S01]  /*09e0*/  LEA R7, R5, R0, 0x7 ;  /* 0x0000000005077211 */ /* 0x012fe200078e38ff */
[----:B------:R-:W-:-:S04]  /*09f0*/  IMAD.MOV.U32 R0, RZ, RZ, 0x4 ;  /* 0x00000004ff007424 */ /* 0x000fc800078e00ff */
[----:B------:R-:W-:-:S04]  /*0a00*/  IMAD.WIDE R4, R7, 0x8, R2 ;  /* 0x0000000807047825 */ /* 0x000fc800078e0202 */
[----:B------:R-:W-:Y:S02]  /*0a10*/  IMAD.WIDE R2, R7, R0, UR16 ;  /* 0x0000001007027e25 */ /* 0x000fe4000f8e0200 */
[----:B------:R-:W4:Y:S04]  /*0a20*/  LDG.E.64 R4, desc[UR20][R4.64] ;  /* 0x0000001404047981 */ /* 0x000f28000c1e1b00 */
[----:B------:R-:W5:Y:S01]  /*0a30*/  LDG.E R3, desc[UR20][R2.64] ;  /* 0x0000001402037981 */ /* 0x000f62000c1e1900 */
[----:B------:R-:W-:-:S05]  /*0a40*/  MOV R6, 0x10 ;  /* 0x0000001000067802 */ /* 0x000fca0000000f00 */
[----:B------:R-:W-:-:S05]  /*0a50*/  IMAD.WIDE R6, R7, R6, UR4 ;  /* 0x0000000407067e25 */ /* 0x000fca000f8e0206 */
[----:B----4-:R-:W-:Y:S04]  /*0a60*/  STG.E.64 desc[UR20][R6.64+0x8], R4 ;  /* 0x0000080406007986 */ /* 0x010fe8000c101b14 */
[----:B-----5:R-:W-:Y:S01]  /*0a70*/  STG.E desc[UR20][R6.64], R3 ;  /* 0x0000000306007986 */ /* 0x020fe2000c101914 */
[----:B------:R-:W-:Y:S05]  /*0a80*/  EXIT ;  /* 0x000000000000794d */ /* 0x000fea0003800000 */
.L_x_673:
[----:B------:R-:W-:-:S06]  /*0a90*/  UISETP.GE.AND UP0, UPT, UR13, 0x1, UPT ;  /* 0x000000010d00788c */ /* 0x000fcc000bf06270 */
[----:B------:R-:W-:-:S13]  /*0aa0*/  PLOP3.LUT P0, PT, PT, PT, UP0, 0x80, 0x8 ;  /* 0x000000000008781c */ /* 0x000fda0003f0f008 */
[----:B------:R-:W-:Y:S05]  /*0ab0*/  @!P0 EXIT ;  /* 0x000000000000894d */ /* 0x000fea0003800000 */
[----:B------:R-:W0:Y:S01]  /*0ac0*/  S2R R0, SR_TID.X ;  /* 0x0000000000007919 */ /* 0x000e220000002100 */
[----:B------:R-:W-:Y:S01]  /*0ad0*/  UISETP.GE.U32.AND UP0, UPT, UR13, 0x8, UPT ;  /* 0x000000080d00788c */ /* 0x000fe2000bf06070 */
[----:B------:R-:W-:Y:S01]  /*0ae0*/  IMAD.MOV.U32 R5, RZ, RZ, RZ ;  /* 0x000000ffff057224 */ /* 0x000fe200078e00ff */
[----:B------:R-:W-:-:S07]  /*0af0*/  ULOP3.LUT UR6, UR13, 0x7, URZ, 0xc0, !UPT ;  /* 0x000000070d067892 */ /* 0x000fce000f8ec0ff */
[----:B------:R-:W-:Y:S05]  /*0b00*/  BRA.U !UP0, `(.L_x_678) ;  /* 0x00000005080c7547 */ /* 0x000fea000b800000 */
[----:B------:R-:W-:Y:S01]  /*0b10*/  ULOP3.LUT UR13, UR13, 0x7ffffff8, URZ, 0xc0, !UPT ;  /* 0x7ffffff80d0d7892 */ /* 0x000fe2000f8ec0ff */
[----:B------:R-:W-:-:S05]  /*0b20*/  HFMA2 R4, -RZ, RZ, 0, 0 ;  /* 0x00000000ff047431 */ /* 0x000fca00000001ff */
[----:B------:R-:W-:-:S07]  /*0b30*/  IMAD.U32 R5, RZ, RZ, UR13 ;  /* 0x0000000dff057e24 */ /* 0x000fce000f8e00ff */
.L_x_681:
[----:B0-----:R-:W-:Y:S01]  /*0b40*/  LEA R7, R4, R0, 0x7 ;  /* 0x0000000004077211 */ /* 0x001fe200078e38ff */
[----:B------:R-:W-:-:S03]  /*0b50*/  IMAD.MOV.U32 R12, RZ, RZ, 0x4 ;  /* 0x00000004ff0c7424 */ /* 0x000fc600078e00ff */
[----:B------:R-:W-:-:S13]  /*0b60*/  ISETP.GE.AND P0, PT, R7, UR8, PT ;  /* 0x0000000807007c0c */ /* 0x000fda000bf06270 */
[----:B------:R-:W-:-:S04]  /*0b70*/  @!P0 IMAD.WIDE.U32 R14, R7, 0x8, R2 ;  /* 0x00000008070e8825 */ /* 0x000fc800078e0002 */
[C---:B------:R-:W-:Y:S02]  /*0b80*/  @!P0 IMAD.WIDE.U32 R12, R7.reuse, R12, UR16 ;  /* 0x00000010070c8e25 */ /* 0x040fe4000f8e000c */
[----:B------:R-:W2:Y:S04]  /*0b90*/  @!P0 LDG.E.64 R14, desc[UR20][R14.64] ;  /* 0x000000140e0e8981 */ /* 0x000ea8000c1e1b00 */
[----:B------:R-:W3:Y:S01]  /*0ba0*/  @!P0 LDG.E R23, desc[UR20][R12.64] ;  /* 0x000000140c178981 */ /* 0x000ee2000c1e1900 */
[----:B------:R-:W-:Y:S01]  /*0bb0*/  IADD3 R21, PT, PT, R7, 0x80, RZ ;  /* 0x0000008007157810 */ /* 0x000fe20007ffe0ff */
[----:B------:R-:W-:Y:S01]  /*0bc0*/  IMAD.MOV.U32 R16, RZ, RZ, 0x10 ;  /* 0x00000010ff107424 */ /* 0x000fe200078e00ff */
[----:B------:R-:W-:Y:S02]  /*0bd0*/  MOV R10, 0x4 ;  /* 0x00000004000a7802 */ /* 0x000fe40000000f00 */
[----:B------:R-:W-:Y:S01]  /*0be0*/  ISETP.GE.AND P1, PT, R21, UR8, PT ;  /* 0x0000000815007c0c */ /* 0x000fe2000bf26270 */
[----:B------:R-:W-:-:S04]  /*0bf0*/  @!P0 IMAD.WIDE.U32 R16, R7, R16, UR4 ;  /* 0x0000000407108e25 */ /* 0x000fc8000f8e0010 */
[----:B------:R-:W-:-:S04]  /*0c00*/  IMAD.WIDE R8, R21, 0x8, R2 ;  /* 0x0000000815087825 */ /* 0x000fc800078e0202 */
[----:B------:R-:W-:Y:S01]  /*0c10*/  IMAD.WIDE R10, R21, R10, UR16 ;  /* 0x00000010150a7e25 */ /* 0x000fe2000f8e020a */
[----:B--2---:R0:W-:Y:S04]  /*0c20*/  @!P0 STG.E.64 desc[UR20][R16.64+0x8], R14 ;  /* 0x0000080e10008986 */ /* 0x0041e8000c101b14 */
[----:B---3--:R1:W-:Y:S04]  /*0c30*/  @!P0 STG.E desc[UR20][R16.64], R23 ;  /* 0x0000001710008986 */ /* 0x0083e8000c101914 */
[----:B------:R-:W2:Y:S04]  /*0c40*/  @!P1 LDG.E.64 R18, desc[UR20][R8.64] ;  /* 0x0000001408129981 */ /* 0x000ea8000c1e1b00 */
[----:B------:R-:W3:Y:S01]  /*0c50*/  @!P1 LDG.E R25, desc[UR20][R10.64] ;  /* 0x000000140a199981 */ /* 0x000ee2000c1e1900 */
[----:B------:R-:W-:Y:S01]  /*0c60*/  VIADD R6, R7, 0x100 ;  /* 0x0000010007067836 */ /* 0x000fe20000000000 */
[----:B------:R-:W-:-:S04]  /*0c70*/  MOV R12, 0x10 ;  /* 0x00000010000c7802 */ /* 0x000fc80000000f00 */
[----:B------:R-:W-:Y:S01]  /*0c80*/  ISETP.GE.AND P0, PT, R6, UR8, PT ;  /* 0x0000000806007c0c */ /* 0x000fe2000bf06270 */
[----:B------:R-:W-:-:S04]  /*0c90*/  IMAD.WIDE R12, R21, R12, UR4 ;  /* 0x00000004150c7e25 */ /* 0x000fc8000f8e020c */
[----:B------:R-:W-:Y:S01]  /*0ca0*/  VIADD R6, R7, 0x180 ;  /* 0x0000018007067836 */ /* 0x000fe20000000000 */
[----:B--2---:R-:W-:Y:S04]  /*0cb0*/  @!P1 STG.E.64 desc[UR20][R12.64+0x8], R18 ;  /* 0x000008120c009986 */ /* 0x004fe8000c101b14 */
[----:B---3--:R2:W-:Y:S04]  /*0cc0*/  @!P1 STG.E desc[UR20][R12.64], R25 ;  /* 0x000000190c009986 */ /* 0x0085e8000c101914 */
[----:B------:R-:W3:Y:S04]  /*0cd0*/  @!P0 LDG.E.64 R20, desc[UR20][R8.64+0x400] ;  /* 0x0004001408148981 */ /* 0x000ee8000c1e1b00 */
[----:B------:R-:W4:Y:S01]  /*0ce0*/  @!P0 LDG.E R27, desc[UR20][R10.64+0x200] ;  /* 0x000200140a1b8981 */ /* 0x000f22000c1e1900 */
[----:B------:R-:W-:-:S02]  /*0cf0*/  ISETP.GE.AND P1, PT, R6, UR8, PT ;  /* 0x0000000806007c0c */ /* 0x000fc4000bf26270 */
[C---:B------:R-:W-:Y:S01]  /*0d00*/  IADD3 R6, PT, PT, R7.reuse, 0x200, RZ ;  /* 0x0000020007067810 */ /* 0x040fe20007ffe0ff */
[----:B---3--:R3:W-:Y:S04]  /*0d10*/  @!P0 STG.E.64 desc[UR20][R12.64+0x808], R20 ;  /* 0x000808140c008986 */ /* 0x0087e8000c101b14 */
[----:B----4-:R-:W-:Y:S06]  /*0d20*/  @!P0 STG.E desc[UR20][R12.64+0x800], R27 ;  /* 0x0008001b0c008986 */ /* 0x010fec000c101914 */
[----:B0-----:R-:W4:Y:S04]  /*0d30*/  @!P1 LDG.E.64 R14, desc[UR20][R8.64+0x800] ;  /* 0x00080014080e9981 */ /* 0x001f28000c1e1b00 */
[----:B-1----:R-:W5:Y:S01]  /*0d40*/  @!P1 LDG.E R23, desc[UR20][R10.64+0x400] ;  /* 0x000400140a179981 */ /* 0x002f62000c1e1900 */
[----:B------:R-:W-:Y:S01]  /*0d50*/  ISETP.GE.AND P0, PT, R6, UR8, PT ;  /* 0x0000000806007c0c */ /* 0x000fe2000bf06270 */
[----:B------:R-:W-:-:S02]  /*0d60*/  VIADD R6, R7, 0x280 ;  /* 0x0000028007067836 */ /* 0x000fc40000000000 */
[----:B----4-:R0:W-:Y:S04]  /*0d70*/  @!P1 STG.E.64 desc[UR20][R12.64+0x1008], R14 ;  /* 0x0010080e0c009986 */ /* 0x0101e8000c101b14 */
[----:B-----5:R1:W-:Y:S06]  /*0d80*/  @!P1 STG.E desc[UR20][R12.64+0x1000], R23 ;  /* 0x001000170c009986 */ /* 0x0203ec000c101914 */
[----:B------:R-:W4:Y:S04]  /*0d90*/  @!P0 LDG.E.64 R16, desc[UR20][R8.64+0xc00] ;  /* 0x000c001408108981 */ /* 0x000f28000c1e1b00 */
[----:B--2---:R-:W2:Y:S01]  /*0da0*/  @!P0 LDG.E R25, desc[UR20][R10.64+0x600] ;  /* 0x000600140a198981 */ /* 0x004ea2000c1e1900 */
[----:B------:R-:W-:-:S02]  /*0db0*/  ISETP.GE.AND P1, PT, R6, UR8, PT ;  /* 0x0000000806007c0c */ /* 0x000fc4000bf26270 */
[----:B------:R-:W-:Y:S01]  /*0dc0*/  IADD3 R6, PT, PT, R7, 0x300, RZ ;  /* 0x0000030007067810 */ /* 0x000fe20007ffe0ff */
[----:B----4-:R4:W-:Y:S04]  /*0dd0*/  @!P0 STG.E.64 desc[UR20][R12.64+0x1808], R16 ;  /* 0x001808100c008986 */ /* 0x0109e8000c101b14 */
[----:B--2---:R4:W-:Y:S06]  /*0de0*/  @!P0 STG.E desc[UR20][R12.64+0x1800], R25 ;  /* 0x001800190c008986 */ /* 0x0049ec000c101914 */
[----:B------:R-:W2:Y:S04]  /*0df0*/  @!P1 LDG.E.64 R18, desc[UR20][R8.64+0x1000] ;  /* 0x0010001408129981 */ /* 0x000ea8000c1e1b00 */
[----:B---3--:R-:W3:Y:S01]  /*0e00*/  @!P1 LDG.E R21, desc[UR20][R10.64+0x800] ;  /* 0x000800140a159981 */ /* 0x008ee2000c1e1900 */
[----:B------:R-:W-:-:S03]  /*0e10*/  ISETP.GE.AND P0, PT, R6, UR8, PT ;  /* 0x0000000806007c0c */ /* 0x000fc6000bf06270 */
[----:B--2---:R4:W-:Y:S04]  /*0e20*/  @!P1 STG.E.64 desc[UR20][R12.64+0x2008], R18 ;  /* 0x002008120c009986 */ /* 0x0049e8000c101b14 */
[----:B---3--:R4:W-:Y:S06]  /*0e30*/  @!P1 STG.E desc[UR20][R12.64+0x2000], R21 ;  /* 0x002000150c009986 */ /* 0x0089ec000c101914 */
[----:B0-----:R-:W2:Y:S04]  /*0e40*/  @!P0 LDG.E.64 R14, desc[UR20][R8.64+0x1400] ;  /* 0x00140014080e8981 */ /* 0x001ea8000c1e1b00 */
[----:B-1----:R-:W3:Y:S01]  /*0e50*/  @!P0 LDG.E R23, desc[UR20][R10.64+0xa00] ;  /* 0x000a00140a178981 */ /* 0x002ee2000c1e1900 */
[----:B------:R-:W-:Y:S01]  /*0e60*/  VIADD R7, R7, 0x380 ;  /* 0x0000038007077836 */ /* 0x000fe20000000000 */
[----:B------:R-:W-:Y:S01]  /*0e70*/  IADD3 R4, PT, PT, R4, 0x8, RZ ;  /* 0x0000000804047810 */ /* 0x000fe20007ffe0ff */
[----:B------:R-:W-:Y:S03]  /*0e80*/  BSSY.RECONVERGENT B0, `(.L_x_679) ;  /* 0x000000a000007945 */ /* 0x000fe60003800200 */
[----:B------:R-:W-:Y:S01]  /*0e90*/  ISETP.NE.AND P1, PT, R4, R5, PT ;  /* 0x000000050400720c */ /* 0x000fe20003f25270 */
[----:B--2---:R4:W-:Y:S04]  /*0ea0*/  @!P0 STG.E.64 desc[UR20][R12.64+0x2808], R14 ;  /* 0x0028080e0c008986 */ /* 0x0049e8000c101b14 */
[----:B---3--:R4:W-:Y:S01]  /*0eb0*/  @!P0 STG.E desc[UR20][R12.64+0x2800], R23 ;  /* 0x002800170c008986 */ /* 0x0089e2000c101914 */
[----:B------:R-:W-:-:S13]  /*0ec0*/  ISETP.GE.AND P0, PT, R7, UR8, PT ;  /* 0x0000000807007c0c */ /* 0x000fda000bf06270 */
[----:B----4-:R-:W-:Y:S05]  /*0ed0*/  @P0 BRA `(.L_x_680) ;  /* 0x0000000000100947 */ /* 0x010fea0003800000 */
[----:B------:R-:W2:Y:S04]  /*0ee0*/  LDG.E.64 R8, desc[UR20][R8.64+0x1800] ;  /* 0x0018001408087981 */ /* 0x000ea8000c1e1b00 */
[----:B------:R-:W3:Y:S04]  /*0ef0*/  LDG.E R11, desc[UR20][R10.64+0xc00] ;  /* 0x000c00140a0b7981 */ /* 0x000ee8000c1e1900 */
[----:B--2---:R0:W-:Y:S04]  /*0f00*/  STG.E.64 desc[UR20][R12.64+0x3008], R8 ;  /* 0x003008080c007986 */ /* 0x0041e8000c101b14 */
[----:B---3--:R0:W-:Y:S02]  /*0f10*/  STG.E desc[UR20][R12.64+0x3000], R11 ;  /* 0x0030000b0c007986 */ /* 0x0081e4000c101914 */
.L_x_680:
[----:B------:R-:W-:Y:S05]  /*0f20*/  BSYNC.RECONVERGENT B0 ;  /* 0x0000000000007941 */ /* 0x000fea0003800200 */
.L_x_679:
[----:B------:R-:W-:Y:S05]  /*0f30*/  @P1 BRA `(.L_x_681) ;  /* 0xfffffffc00001947 */ /* 0x000fea000383ffff */
.L_x_678:
[----:B------:R-:W-:-:S13]  /*0f40*/  ISETP.NE.AND P0, PT, RZ, UR6, PT ;  /* 0x00000006ff007c0c */ /* 0x000fda000bf05270 */
[----:B------:R-:W-:Y:S05]  /*0f50*/  @!P0 EXIT ;  /* 0x000000000000894d */ /* 0x000fea0003800000 */
[----:B------:R-:W1:Y:S01]  /*0f60*/  LDC R4, c[0x0][0x384] ;  /* 0x0000e100ff047b82 */ /* 0x000e620000000800 */
[----:B------:R-:W-:Y:S01]  /*0f70*/  UISETP.GE.U32.AND UP0, UPT, UR6, 0x4, UPT ;  /* 0x000000040600788c */ /* 0x000fe2000bf06070 */
[----:B-1----:R-:W-:-:S04]  /*0f80*/  LOP3.LUT R6, R4, 0x3, RZ, 0xc0, !PT ;  /* 0x0000000304067812 */ /* 0x002fc800078ec0ff */
[----:B------:R-:W-:-:S04]  /*0f90*/  ISETP.NE.AND P0, PT, R6, RZ, PT ;  /* 0x000000ff0600720c */ /* 0x000fc80003f05270 */
[----:B------:R-:W-:Y:S09]  /*0fa0*/  BRA.U !UP0, `(.L_x_682) ;  /* 0x0000000108b47547 */ /* 0x000ff2000b800000 */
[----:B0-----:R-:W-:Y:S01]  /*0fb0*/  IMAD R7, R5, 0x80, R0 ;  /* 0x0000008005077824 */ /* 0x001fe200078e0200 */
[----:B------:R-:W-:-:S04]  /*0fc0*/  MOV R12, 0x4 ;  /* 0x00000004000c7802 */ /* 0x000fc80000000f00 */
[----:B------:R-:W-:-:S13]  /*0fd0*/  ISETP.GE.AND P2, PT, R7, UR8, PT ;  /* 0x0000000807007c0c */ /* 0x000fda000bf46270 */
[----:B------:R-:W-:-:S04]  /*0fe0*/  @!P2 IMAD.WIDE R8, R7, 0x8, R2 ;  /* 0x000000080708a825 */ /* 0x000fc800078e0202 */
[C---:B------:R-:W-:Y:S02]  /*0ff0*/  @!P2 IMAD.WIDE R12, R7.reuse, R12, UR16 ;  /* 0x00000010070cae25 */ /* 0x040fe4000f8e020c */
[----:B------:R-:W2:Y:S04]  /*1000*/  @!P2 LDG.E.64 R8, desc[UR20][R8.64] ;  /* 0x000000140808a981 */ /* 0x000ea8000c1e1b00 */
[----:B------:R-:W3:Y:S01]  /*1010*/  @!P2 LDG.E R23, desc[UR20][R12.64] ;  /* 0x000000140c17a981 */ /* 0x000ee2000c1e1900 */
[----:B------:R-:W-:Y:S02]  /*1020*/  VIADD R19, R7, 0x80 ;  /* 0x0000008007137836 */ /* 0x000fe40000000000 */
[----:B------:R-:W-:Y:S01]  /*1030*/  HFMA2 R14, -RZ, RZ, 0, 9.5367431640625e-07 ;  /* 0x00000010ff0e7431 */ /* 0x000fe200000001ff */
[----:B------:R-:W-:-:S02]  /*1040*/  MOV R16, 0x4 ;  /* 0x0000000400107802 */ /* 0x000fc40000000f00 */
[----:B------:R-:W-:Y:S02]  /*1050*/  ISETP.GE.AND P1, PT, R19, UR8, PT ;  /* 0x0000000813007c0c */ /* 0x000fe4000bf26270 */
[----:B------:R-:W-:-:S11]  /*1060*/  @!P2 IMAD.WIDE R14, R7, R14, UR4 ;  /* 0x00000004070eae25 */ /* 0x000fd6000f8e020e */
[----:B------:R-:W-:-:S04]  /*1070*/  @!P1 IMAD.WIDE R10, R19, 0x8, R2 ;  /* 0x00000008130a9825 */ /* 0x000fc800078e0202 */
[----:B------:R-:W-:Y:S01]  /*1080*/  @!P1 IMAD.WIDE R16, R19, R16, UR16 ;  /* 0x0000001013109e25 */ /* 0x000fe2000f8e0210 */
[----:B--2---:R0:W-:Y:S04]  /*1090*/  @!P2 STG.E.64 desc[UR20][R14.64+0x8], R8 ;  /* 0x000008080e00a986 */ /* 0x0041e8000c101b14 */
[----:B---3--:R1:W-:Y:S04]  /*10a0*/  @!P2 STG.E desc[UR20][R14.64], R23 ;  /* 0x000000170e00a986 */ /* 0x0083e8000c101914 */
[----:B------:R-:W2:Y:S04]  /*10b0*/  @!P1 LDG.E.64 R10, desc[UR20][R10.64] ;  /* 0x000000140a0a9981 */ /* 0x000ea8000c1e1b00 */
[----:B------:R-:W3:Y:S01]  /*10c0*/  @!P1 LDG.E R25, desc[UR20][R16.64] ;  /* 0x0000001410199981 */ /* 0x000ee2000c1e1900 */
[----:B------:R-:W-:-:S02]  /*10d0*/  VIADD R27, R7, 0x100 ;  /* 0x00000100071b7836 */ /* 0x000fc40000000000 */
[----:B------:R-:W-:Y:S01]  /*10e0*/  HFMA2 R12, -RZ, RZ, 0, 9.5367431640625e-07 ;  /* 0x00000010ff0c7431 */ /* 0x000fe200000001ff */
[----:B------:R-:W-:Y:S02]  /*10f0*/  MOV R18, 0x4 ;  /* 0x0000000400127802 */ /* 0x000fe40000000f00 */
[----:B------:R-:W-:Y:S02]  /*1100*/  ISETP.GE.AND P2, PT, R27, UR8, PT ;  /* 0x000000081b007c0c */ /* 0x000fe4000bf46270 */
[----:B------:R-:W-:-:S11]  /*1110*/  @!P1 IMAD.WIDE R12, R19, R12, UR4 ;  /* 0x00000004130c9e25 */ /* 0x000fd6000f8e020c */
[----:B------:R-:W-:-:S04]  /*1120*/  @!P2 IMAD.WIDE R18, R27, R18, UR16 ;  /* 0x000000101b12ae25 */ /* 0x000fc8000f8e0212 */
[----:B------:R-:W-:Y:S01]  /*1130*/  @!P2 IMAD.WIDE R20, R27, 0x8, R2 ;  /* 0x000000081b14a825 */ /* 0x000fe200078e0202 */
[----:B--2---:R2:W-:Y:S04]  /*1140*/  @!P1 STG.E.64 desc[UR20][R12.64+0x8], R10 ;  /* 0x0000080a0c009986 */ /* 0x0045e8000c101b14 */
[----:B---3--:R3:W-:Y:S04]  /*1150*/  @!P1 STG.E desc[UR20][R12.64], R25 ;  /* 0x000000190c009986 */ /* 0x0087e8000c101914 */
[----:B0-----:R-:W4:Y:S04]  /*1160*/  @!P2 LDG.E.64 R8, desc[UR20][R20.64] ;  /* 0x000000141408a981 */ /* 0x001f28000c1e1b00 */
[----:B------:R-:W5:Y:S01]  /*1170*/  @!P2 LDG.E R19, desc[UR20][R18.64] ;  /* 0x000000141213a981 */ /* 0x000f62000c1e1900 */
[----:B------:R-:W-:-:S02]  /*1180*/  VIADD R7, R7, 0x180 ;  /* 0x0000018007077836 */ /* 0x000fc40000000000 */
[----:B-1----:R-:W-:Y:S01]  /*1190*/  HFMA2 R14, -RZ, RZ, 0, 9.5367431640625e-07 ;  /* 0x00000010ff0e7431 */ /* 0x002fe200000001ff */
[----:B------:R-:W-:Y:S02]  /*11a0*/  MOV R16, 0x4 ;  /* 0x0000000400107802 */ /* 0x000fe40000000f00 */
[----:B------:R-:W-:Y:S02]  /*11b0*/  ISETP.GE.AND P1, PT, R7, UR8, PT ;  /* 0x0000000807007c0c */ /* 0x000fe4000bf26270 */
[----:B------:R-:W-:-:S11]  /*11c0*/  @!P2 IMAD.WIDE R14, R27, R14, UR4 ;  /* 0x000000041b0eae25 */ /* 0x000fd6000f8e020e */
[----:B------:R-:W-:-:S04]  /*11d0*/  @!P1 IMAD.WIDE R22, R7, 0x8, R2 ;  /* 0x0000000807169825 */ /* 0x000fc800078e0202 */
[----:B------:R-:W-:Y:S01]  /*11e0*/  @!P1 IMAD.WIDE R16, R7, R16, UR16 ;  /* 0x0000001007109e25 */ /* 0x000fe2000f8e0210 */
[----:B----4-:R3:W-:Y:S04]  /*11f0*/  @!P2 STG.E.64 desc[UR20][R14.64+0x8], R8 ;  /* 0x000008080e00a986 */ /* 0x0107e8000c101b14 */
[----:B-----5:R3:W-:Y:S04]  /*1200*/  @!P2 STG.E desc[UR20][R14.64], R19 ;  /* 0x000000130e00a986 */ /* 0x0207e8000c101914 */
[----:B------:R-:W4:Y:S04]  /*1210*/  @!P1 LDG.E.64 R22, desc[UR20][R22.64] ;  /* 0x0000001416169981 */ /* 0x000f28000c1e1b00 */
[----:B------:R-:W5:Y:S01]  /*1220*/  @!P1 LDG.E R17, desc[UR20][R16.64] ;  /* 0x0000001410119981 */ /* 0x000f62000c1e1900 */
[----:B--2---:R-:W-:Y:S01]  /*1230*/  IMAD.MOV.U32 R10, RZ, RZ, 0x10 ;  /* 0x00000010ff0a7424 */ /* 0x004fe200078e00ff */
[----:B------:R-:W-:-:S03]  /*1240*/  IADD3 R5, PT, PT, R5, 0x4, RZ ;  /* 0x0000000405057810 */ /* 0x000fc60007ffe0ff */
[----:B------:R-:W-:-:S05]  /*1250*/  @!P1 IMAD.WIDE R10, R7, R10, UR4 ;  /* 0x00000004070a9e25 */ /* 0x000fca000f8e020a */
[----:B----4-:R3:W-:Y:S04]  /*1260*/  @!P1 STG.E.64 desc[UR20][R10.64+0x8], R22 ;  /* 0x000008160a009986 */ /* 0x0107e8000c101b14 */
[----:B-----5:R3:W-:Y:S02]  /*1270*/  @!P1 STG.E desc[UR20][R10.64], R17 ;  /* 0x000000110a009986 */ /* 0x0207e4000c101914 */
.L_x_682:
[----:B------:R-:W-:Y:S05]  /*1280*/  @!P0 EXIT ;  /* 0x000000000000894d */ /* 0x000fea0003800000 */
[----:B------:R-:W-:Y:S02]  /*1290*/  ISETP.NE.AND P1, PT, R6, 0x1, PT ;  /* 0x000000010600780c */ /* 0x000fe40003f25270 */
[----:B------:R-:W-:-:S04]  /*12a0*/  LOP3.LUT R4, R4, 0x1, RZ, 0xc0, !PT ;  /* 0x0000000104047812 */ /* 0x000fc800078ec0ff */
[----:B------:R-:W-:-:S07]  /*12b0*/  ISETP.NE.U32.AND P0, PT, R4, 0x1, PT ;  /* 0x000000010400780c */ /* 0x000fce0003f05070 */
[----:B------:R-:W-:Y:S06]  /*12c0*/  @!P1 BRA `(.L_x_683) ;  /* 0x00000000005c9947 */ /* 0x000fec0003800000 */
[----:B0--3--:R-:W-:Y:S01]  /*12d0*/  LEA R11, R5, R0, 0x7 ;  /* 0x00000000050b7211 */ /* 0x009fe200078e38ff */
[----:B------:R-:W-:-:S03]  /*12e0*/  IMAD.MOV.U32 R6, RZ, RZ, 0x4 ;  /* 0x00000004ff067424 */ /* 0x000fc600078e00ff */
[----:B------:R-:W-:-:S13]  /*12f0*/  ISETP.GE.AND P1, PT, R11, UR8, PT ;  /* 0x000000080b007c0c */ /* 0x000fda000bf26270 */
[----:B------:R-:W-:-:S04]  /*1300*/  @!P1 IMAD.WIDE R8, R11, 0x8, R2 ;  /* 0x000000080b089825 */ /* 0x000fc800078e0202 */
[C---:B------:R-:W-:Y:S02]  /*1310*/  @!P1 IMAD.WIDE R6, R11.reuse, R6, UR16 ;  /* 0x000000100b069e25 */ /* 0x040fe4000f8e0206 */
[----:B------:R-:W2:Y:S04]  /*1320*/  @!P1 LDG.E.64 R8, desc[UR20][R8.64] ;  /* 0x0000001408089981 */ /* 0x000ea8000c1e1b00 */
[----:B------:R-:W3:Y:S01]  /*1330*/  @!P1 LDG.E R17, desc[UR20][R6.64] ;  /* 0x0000001406119981 */ /* 0x000ee2000c1e1900 */
[----:B------:R-:W-:Y:S01]  /*1340*/  IADD3 R19, PT, PT, R11, 0x80, RZ ;  /* 0x000000800b137810 */ /* 0x000fe20007ffe0ff */
[----:B------:R-:W-:Y:S02]  /*1350*/  HFMA2 R10, -RZ, RZ, 0, 9.5367431640625e-07 ;  /* 0x00000010ff0a7431 */ /* 0x000fe400000001ff */
[----:B------:R-:W-:Y:S01]  /*1360*/  IMAD.MOV.U32 R12, RZ, RZ, 0x4 ;  /* 0x00000004ff0c7424 */ /* 0x000fe200078e00ff */
[----:B------:R-:W-:-:S02]  /*1370*/  ISETP.GE.AND P2, PT, R19, UR8, PT ;  /* 0x0000000813007c0c */ /* 0x000fc4000bf46270 */
[----:B------:R-:W-:-:S11]  /*1380*/  @!P1 IMAD.WIDE R10, R11, R10, UR4 ;  /* 0x000000040b0a9e25 */ /* 0x000fd6000f8e020a */
[----:B------:R-:W-:-:S04]  /*1390*/  @!P2 IMAD.WIDE R14, R19, 0x8, R2 ;  /* 0x00000008130ea825 */ /* 0x000fc800078e0202 */
[----:B------:R-:W-:Y:S01]  /*13a0*/  @!P2 IMAD.WIDE R12, R19, R12, UR16 ;  /* 0x00000010130cae25 */ /* 0x000fe2000f8e020c */
[----:B--2---:R1:W-:Y:S04]  /*13b0*/  @!P1 STG.E.64 desc[UR20][R10.64+0x8], R8 ;  /* 0x000008080a009986 */ /* 0x0043e8000c101b14 */
[----:B---3--:R1:W-:Y:S04]  /*13c0*/  @!P1 STG.E desc[UR20][R10.64], R17 ;  /* 0x000000110a009986 */ /* 0x0083e8000c101914 */
[----:B------:R-:W2:Y:S04]  /*13d0*/  @!P2 LDG.E.64 R14, desc[UR20][R14.64] ;  /* 0x000000140e0ea981 */ /* 0x000ea8000c1e1b00 */
[----:B------:R-:W3:Y:S01]  /*13e0*/  @!P2 LDG.E R13, desc[UR20][R12.64] ;  /* 0x000000140c0da981 */ /* 0x000ee2000c1e1900 */
[----:B------:R-:W-:-:S02]  /*13f0*/  MOV R6, 0x10 ;  /* 0x0000001000067802 */ /* 0x000fc40000000f00 */
[----:B------:R-:W-:-:S03]  /*1400*/  IADD3 R5, PT, PT, R5, 0x2, RZ ;  /* 0x0000000205057810 */ /* 0x000fc60007ffe0ff */
[----:B------:R-:W-:-:S05]  /*1410*/  @!P2 IMAD.WIDE R6, R19, R6, UR4 ;  /* 0x000000041306ae25 */ /* 0x000fca000f8e0206 */
[----:B--2---:R1:W-:Y:S04]  /*1420*/  @!P2 STG.E.64 desc[UR20][R6.64+0x8], R14 ;  /* 0x0000080e0600a986 */ /* 0x0043e8000c101b14 */
[----:B---3--:R1:W-:Y:S02]  /*1430*/  @!P2 STG.E desc[UR20][R6.64], R13 ;  /* 0x0000000d0600a986 */ /* 0x0083e4000c101914 */
.L_x_683:
[----:B------:R-:W-:Y:S05]  /*1440*/  @P0 EXIT ;  /* 0x000000000000094d */ /* 0x000fea0003800000 */
[----:B01----:R-:W-:-:S05]  /*1450*/  IMAD R7, R5, 0x80, R0 ;  /* 0x0000008005077824 */ /* 0x003fca00078e0200 */
[----:B------:R-:W-:-:S13]  /*1460*/  ISETP.GE.AND P0, PT, R7, UR8, PT ;  /* 0x0000000807007c0c */ /* 0x000fda000bf06270 */
[----:B------:R-:W-:Y:S05]  /*1470*/  @P0 EXIT ;  /* 0x000000000000094d */ /* 0x000fea0003800000 */
[----:B------:R-:W-:Y:S02]  /*1480*/  HFMA2 R0, -RZ, RZ, 0, 2.384185791015625e-07 ;  /* 0x00000004ff007431 */ /* 0x000fe400000001ff */
[----:B------:R-:W-:-:S06]  /*1490*/  IMAD.WIDE R4, R7, 0x8, R2 ;  /* 0x0000000807047825 */ /* 0x000fcc00078e0202 */
[----:B------:R-:W2:Y:S01]  /*14a0*/  LDG.E.64 R4, desc[UR20][R4.64] ;  /* 0x0000001404047981 */ /* 0x000ea2000c1e1b00 */
[----:B------:R-:W-:-:S06]  /*14b0*/  IMAD.WIDE R2, R7, R0, UR16 ;  /* 0x0000001007027e25 */ /* 0x000fcc000f8e0200 */
[----:B------:R-:W4:Y:S01]  /*14c0*/  LDG.E R3, desc[UR20][R2.64] ;  /* 0x0000001402037981 */ /* 0x000f22000c1e1900 */
[----:B------:R-:W-:-:S05]  /*14d0*/  MOV R6, 0x10 ;  /* 0x0000001000067802 */ /* 0x000fca0000000f00 */
[----:B------:R-:W-:-:S05]  /*14e0*/  IMAD.WIDE R6, R7, R6, UR4 ;  /* 0x0000000407067e25 */ /* 0x000fca000f8e0206 */
[----:B--2---:R-:W-:Y:S04]  /*14f0*/  STG.E.64 desc[UR20][R6.64+0x8], R4 ;  /* 0x0000080406007986 */ /* 0x004fe8000c101b14 */
[----:B----4-:R-:W-:Y:S01]  /*1500*/  STG.E desc[UR20][R6.64], R3 ;  /* 0x0000000306007986 */ /* 0x010fe2000c101914 */
[----:B------:R-:W-:Y:S05]  /*1510*/  EXIT ;  /* 0x000000000000794d */ /* 0x000fea0003800000 */
.L_x_684:
        /* <DEDUP_REMOVED lines=14> */
.L_x_762:


//--------------------- .text._ZN3cub18CUB_300001_SM_10006detail11EmptyKernelIvEEvv --------------------------
	.section	.text._ZN3cub18CUB_300001_SM_10006detail11EmptyKernelIvEEvv,"ax",@progbits
	.align	128
        .global         _ZN3cub18CUB_300001_SM_10006detail11EmptyKernelIvEEvv
        .type           _ZN3cub18CUB_300001_SM_10006detail11EmptyKernelIvEEvv,@function
        .size           _ZN3cub18CUB_300001_SM_10006detail11EmptyKernelIvEEvv,(.L_x_763 - _ZN3cub18CUB_300001_SM_10006detail11EmptyKernelIvEEvv)
        .other          _ZN3cub18CUB_300001_SM_10006detail11EmptyKernelIvEEvv,@"STO_CUDA_ENTRY STV_DEFAULT"
_ZN3cub18CUB_300001_SM_10006detail11EmptyKernelIvEEvv:
.text._ZN3cub18CUB_300001_SM_10006detail11EmptyKernelIvEEvv:
[----:B------:R-:W-:Y:S01]  /*0000*/  LDC R1, c[0x0][0x37c] ;  /* 0x0000df00ff017b82 */ /* 0x000fe20000000800 */
[----:B------:R-:W-:Y:S05]  /*0010*/  EXIT ;  /* 0x000000000000794d */ /* 0x000fea0003800000 */
.L_x_685:
        /* <DEDUP_REMOVED lines=14> */
.L_x_763:


//--------------------- .text._Z14computeIndicesPiPKii --------------------------
	.section	.text._Z14computeIndicesPiPKii,"ax",@progbits
	.align	128
        .global         _Z14computeIndicesPiPKii
        .type           _Z14computeIndicesPiPKii,@function
        .size           _Z14computeIndicesPiPKii,(.L_x_764 - _Z14computeIndicesPiPKii)
        .other          _Z14computeIndicesPiPKii,@"STO_CUDA_ENTRY STV_DEFAULT"
_Z14computeIndicesPiPKii:
.text._Z14computeIndicesPiPKii:
[----:B------:R-:W-:Y:S01]  /*0000*/  LDC R1, c[0x0][0x37c] ;  /* 0x0000df00ff017b82 */ /* 0x000fe20000000800 */
[----:B------:R-:W0:Y:S07]  /*0010*/  S2R R0, SR_TID.X ;  /* 0x0000000000007919 */ /* 0x000e2e0000002100 */
[----:B------:R-:W0:Y:S01]  /*0020*/  S2UR UR4, SR_CTAID.X ;  /* 0x00000000000479c3 */ /* 0x000e220000002500 */
[----:B------:R-:W1:Y:S07]  /*0030*/  LDCU UR5, c[0x0][0x390] ;  /* 0x00007200ff0577ac */ /* 0x000e6e0008000800 */
[----:B------:R-:W0:Y:S02]  /*0040*/  LDC R11, c[0x0][0x360] ;  /* 0x0000d800ff0b7b82 */ /* 0x000e240000000800 */
[----:B0-----:R-:W-:-:S05]  /*0050*/  IMAD R0, R11, UR4, R0 ;  /* 0x000000040b007c24 */ /* 0x001fca000f8e0200 */
[----:B-1----:R-:W-:-:S13]  /*0060*/  ISETP.GE.AND P0, PT, R0, UR5, PT ;  /* 0x0000000500007c0c */ /* 0x002fda000bf06270 */
[----:B------:R-:W-:Y:S05]  /*0070*/  @P0 EXIT ;  /* 0x000000000000094d */ /* 0x000fea0003800000 */
[----:B------:R-:W0:Y:S01]  /*0080*/  LDC.64 R8, c[0x0][0x380] ;  /* 0x0000e000ff087b82 */ /* 0x000e220000000a00 */
[----:B------:R-:W1:Y:S01]  /*0090*/  LDCU UR4, c[0x0][0x370] ;  /* 0x00006e00ff0477ac */ /* 0x000e620008000800 */
[----:B------:R-:W2:Y:S06]  /*00a0*/  LDCU.64 UR6, c[0x0][0x358] ;  /* 0x00006b00ff0677ac */ /* 0x000eac0008000a00 */
[----:B------:R-:W3:Y:S01]  /*00b0*/  LDC.64 R6, c[0x0][0x388] ;  /* 0x0000e200ff067b82 */ /* 0x000ee20000000a00 */
[----:B-1----:R-:W-:-:S07]  /*00c0*/  IMAD R11, R11, UR4, RZ ;  /* 0x000000040b0b7c24 */ /* 0x002fce000f8e02ff */
.L_x_686:
[----:B---3--:R-:W-:-:S06]  /*00d0*/  IMAD.WIDE R2, R0, 0x4, R6 ;  /* 0x0000000400027825 */ /* 0x008fcc00078e0206 */
[----:B--2---:R-:W0:Y:S01]  /*00e0*/  LDG.E.CONSTANT R3, desc[UR6][R2.64] ;  /* 0x0000000602037981 */ /* 0x004e22000c1e9900 */
[----:B------:R-:W-:Y:S01]  /*00f0*/  IADD3 R0, PT, PT, R11, R0, RZ ;  /* 0x000000000b007210 */ /* 0x000fe20007ffe0ff */
[----:B-1----:R-:W-:-:S03]  /*0100*/  HFMA2 R13, -RZ, RZ, 0, 5.9604644775390625e-08 ;  /* 0x00000001ff0d7431 */ /* 0x002fc600000001ff */
[----:B------:R-:W-:Y:S01]  /*0110*/  ISETP.GE.AND P0, PT, R0, UR5, PT ;  /* 0x0000000500007c0c */ /* 0x000fe2000bf06270 */
[----:B0-----:R-:W-:-:S05]  /*0120*/  IMAD.WIDE R4, R3, 0x4, R8 ;  /* 0x0000000403047825 */ /* 0x001fca00078e0208 */
[----:B------:R1:W-:Y:S07]  /*0130*/  REDG.E.ADD.STRONG.GPU desc[UR6][R4.64+0x4], R13 ;  /* 0x0000040d0400798e */ /* 0x0003ee000c12e106 */
[----:B------:R-:W-:Y:S05]  /*0140*/  @!P0 BRA `(.L_x_686) ;  /* 0xfffffffc00e08947 */ /* 0x000fea000383ffff */
[----:B------:R-:W-:Y:S05]  /*0150*/  EXIT ;  /* 0x000000000000794d */ /* 0x000fea0003800000 */
.L_x_687:
        /* <DEDUP_REMOVED lines=10> */
.L_x_764:


//--------------------- .text._Z24initializeGraphSitutaionPbPxi --------------------------
	.section	.text._Z24initializeGraphSitutaionPbPxi,"ax",@progbits
	.align	128
        .global         _Z24initializeGraphSitutaionPbPxi
        .type           _Z24initializeGraphSitutaionPbPxi,@function
        .size           _Z24initializeGraphSitutaionPbPxi,(.L_x_765 - _Z24initializeGraphSitutaionPbPxi)
        .other          _Z24initializeGraphSitutaionPbPxi,@"STO_CUDA_ENTRY STV_DEFAULT"
_Z24initializeGraphSitutaionPbPxi:
.text._Z24initializeGraphSitutaionPbPxi:
[----:B------:R-:W-:Y:S08]  /*0000*/  LDC R1, c[0x0][0x37c] ;  /* 0x0000df00ff017b82 */ /* 0x000ff00000000800 */
[----:B------:R-:W0:Y:S01]  /*0010*/  LDC R5, c[0x0][0x390] ;  /* 0x0000e400ff057b82 */ /* 0x000e220000000800 */
[----:B------:R-:W1:Y:S07]  /*0020*/  LDCU.64 UR4, c[0x0][0x358] ;  /* 0x00006b00ff0477ac */ /* 0x000e6e0008000a00 */
[----:B------:R-:W0:Y:S08]  /*0030*/  LDC.64 R2, c[0x0][0x388] ;  /* 0x0000e200ff027b82 */ /* 0x000e300000000a00 */
[----:B------:R-:W1:Y:S01]  /*0040*/  LDC.64 R6, c[0x0][0x380] ;  /* 0x0000e000ff067b82 */ /* 0x000e620000000a00 */
[----:B0-----:R-:W-:Y:S01]  /*0050*/  IMAD.WIDE R2, R5, 0x8, R2 ;  /* 0x0000000805027825 */ /* 0x001fe200078e0202 */
[----:B-1----:R-:W-:Y:S04]  /*0060*/  STG.E.U8 desc[UR4][R6.64], RZ ;  /* 0x000000ff06007986 */ /* 0x002fe8000c101104 */
[----:B------:R-:W-:Y:S01]  /*0070*/  STG.E.64 desc[UR4][R2.64], RZ ;  /* 0x000000ff02007986 */ /* 0x000fe2000c101b04 */
[----:B------:R-:W-:Y:S05]  /*0080*/  EXIT ;  /* 0x000000000000794d */ /* 0x000fea0003800000 */
.L_x_688:
        /* <DEDUP_REMOVED lines=15> */
.L_x_765:


//--------------------- .text._Z24initializeDistanceValuesiPx --------------------------
	.section	.text._Z24initializeDistanceValuesiPx,"ax",@progbits
	.align	128
        .global         _Z24initializeDistanceValuesiPx
        .type           _Z24initializeDistanceValuesiPx,@function
        .size           _Z24initializeDistanceValuesiPx,(.L_x_766 - _Z24initializeDistanceValuesiPx)
        .other          _Z24initializeDistanceValuesiPx,@"STO_CUDA_ENTRY STV_DEFAULT"
_Z24initializeDistanceValuesiPx:
.text._Z24initializeDistanceValuesiPx:
        /* <DEDUP_REMOVED lines=10> */
[----:B------:R-:W-:Y:S02]  /*00a0*/  MOV R6, 0xffffffff ;  /* 0xffffffff00067802 */ /* 0x000fe40000000f00 */
[----:B------:R-:W-:Y:S01]  /*00b0*/  MOV R7, 0x7fffffff ;  /* 0x7fffffff00077802 */ /* 0x000fe20000000f00 */
[----:B------:R-:W2:Y:S01]  /*00c0*/  LDCU.64 UR6, c[0x0][0x358] ;  /* 0x00006b00ff0677ac */ /* 0x000ea20008000a00 */
[----:B-1----:R-:W-:-:S07]  /*00d0*/  IMAD R9, R9, UR4, RZ ;  /* 0x0000000409097c24 */ /* 0x002fce000f8e02ff */
.L_x_689:
[----:B0-----:R-:W-:Y:S01]  /*00e0*/  IMAD.WIDE R2, R0, 0x8, R4 ;  /* 0x0000000800027825 */ /* 0x001fe200078e0204 */
[----:B------:R-:W-:-:S04]  /*00f0*/  IADD3 R0, PT, PT, R9, R0, RZ ;  /* 0x0000000009007210 */ /* 0x000fc80007ffe0ff */
[----:B--2---:R1:W-:Y:S01]  /*0100*/  STG.E.64 desc[UR6][R2.64], R6 ;  /* 0x0000000602007986 */ /* 0x0043e2000c101b06 */
[----:B------:R-:W-:-:S13]  /*0110*/  ISETP.GE.AND P0, PT, R0, UR5, PT ;  /* 0x0000000500007c0c */ /* 0x000fda000bf06270 */
[----:B-1----:R-:W-:Y:S05]  /*0120*/  @!P0 BRA `(.L_x_689) ;  /* 0xfffffffc00ec8947 */ /* 0x002fea000383ffff */
[----:B------:R-:W-:Y:S05]  /*0130*/  EXIT ;  /* 0x000000000000794d */ /* 0x000fea0003800000 */
.L_x_690:
        /* <DEDUP_REMOVED lines=12> */
.L_x_766:


//--------------------- .text._Z10relaxEdgesiPKiPPiPPxPbS5_S3_S5_ --------------------------
	.section	.text._Z10relaxEdgesiPKiPPiPPxPbS5_S3_S5_,"ax",@progbits
	.align	128
        .global         _Z10relaxEdgesiPKiPPiPPxPbS5_S3_S5_
        .type           _Z10relaxEdgesiPKiPPiPPxPbS5_S3_S5_,@function
        .size           _Z10relaxEdgesiPKiPPiPPxPbS5_S3_S5_,(.L_x_767 - _Z10relaxEdgesiPKiPPiPPxPbS5_S3_S5_)
        .other          _Z10relaxEdgesiPKiPPiPPxPbS5_S3_S5_,@"STO_CUDA_ENTRY STV_DEFAULT"
_Z10relaxEdgesiPKiPPiPPxPbS5_S3_S5_:
.text._Z10relaxEdgesiPKiPPiPPxPbS5_S3_S5_:
[----:B------:R-:W-:Y:S01]  /*0000*/  LDC R1, c[0x0][0x37c] ;  /* 0x0000df00ff017b82 */ /* 0x000fe20000000800 */
[----:B------:R-:W0:Y:S07]  /*0010*/  S2R R14, SR_TID.Y ;  /* 0x00000000000e7919 */ /* 0x000e2e0000002200 */
[----:B------:R-:W0:Y:S01]  /*0020*/  S2UR UR4, SR_CTAID.X ;  /* 0x00000000000479c3 */ /* 0x000e220000002500 */
[----:B------:R-:W1:Y:S07]  /*0030*/  LDCU UR5, c[0x0][0x380] ;  /* 0x00007000ff0577ac */ /* 0x000e6e0008000800 */
[----:B------:R-:W0:Y:S02]  /*0040*/  LDC R15, c[0x0][0x364] ;  /* 0x0000d900ff0f7b82 */ /* 0x000e240000000800 */
[----:B0-----:R-:W-:-:S05]  /*0050*/  IMAD R14, R15, UR4, R14 ;  /* 0x000000040f0e7c24 */ /* 0x001fca000f8e020e */
[----:B-1----:R-:W-:-:S13]  /*0060*/  ISETP.GE.AND P0, PT, R14, UR5, PT ;  /* 0x000000050e007c0c */ /* 0x002fda000bf06270 */
[----:B------:R-:W-:Y:S05]  /*0070*/  @P0 EXIT ;  /* 0x000000000000094d */ /* 0x000fea0003800000 */
[----:B------:R-:W0:Y:S01]  /*0080*/  S2R R0, SR_TID.X ;  /* 0x0000000000007919 */ /* 0x000e220000002100 */
[----:B------:R-:W1:Y:S01]  /*0090*/  LDCU UR6, c[0x0][0x370] ;  /* 0x00006e00ff0677ac */ /* 0x000e620008000800 */
[----:B------:R-:W2:Y:S01]  /*00a0*/  LDCU.64 UR4, c[0x0][0x358] ;  /* 0x00006b00ff0477ac */ /* 0x000ea20008000a00 */
[----:B------:R-:W3:Y:S01]  /*00b0*/  LDCU.64 UR8, c[0x0][0x3a8] ;  /* 0x00007500ff0877ac */ /* 0x000ee20008000a00 */
[----:B-1----:R-:W-:-:S07]  /*00c0*/  IMAD R15, R15, UR6, RZ ;  /* 0x000000060f0f7c24 */ /* 0x002fce000f8e02ff */
.L_x_696:
[----:B-1----:R-:W1:Y:S02]  /*00d0*/  LDCU.64 UR6, c[0x0][0x3a0] ;  /* 0x00007400ff0677ac */ /* 0x002e640008000a00 */
[----:B-1----:R-:W-:-:S04]  /*00e0*/  IADD3 R4, P0, PT, R14, UR6, RZ ;  /* 0x000000060e047c10 */ /* 0x002fc8000ff1e0ff */
[----:B------:R-:W-:-:S05]  /*00f0*/  LEA.HI.X.SX32 R5, R14, UR7, 0x1, P0 ;  /* 0x000000070e057c11 */ /* 0x000fca00080f0eff */
[----:B--2---:R-:W2:Y:S01]  /*0100*/  LDG.E.U8 R2, desc[UR4][R4.64] ;  /* 0x0000000404027981 */ /* 0x004ea2000c1e1100 */
[----:B------:R-:W-:Y:S01]  /*0110*/  BSSY.RECONVERGENT B0, `(.L_x_691) ;  /* 0x0000037000007945 */ /* 0x000fe20003800200 */
[----:B--2---:R-:W-:-:S13]  /*0120*/  ISETP.NE.AND P0, PT, R2, RZ, PT ;  /* 0x000000ff0200720c */ /* 0x004fda0003f05270 */
[----:B------:R-:W-:Y:S05]  /*0130*/  @!P0 BRA `(.L_x_692) ;  /* 0x0000000000d08947 */ /* 0x000fea0003800000 */
[----:B------:R-:W1:Y:S01]  /*0140*/  LDC.64 R2, c[0x0][0x388] ;  /* 0x0000e200ff027b82 */ /* 0x000e620000000a00 */
[----:B------:R-:W-:Y:S05]  /*0150*/  WARPSYNC.ALL ;  /* 0x0000000000007948 */ /* 0x000fea0003800000 */
[----:B-1----:R-:W-:-:S05]  /*0160*/  IMAD.WIDE R2, R14, 0x4, R2 ;  /* 0x000000040e027825 */ /* 0x002fca00078e0202 */
[----:B------:R-:W0:Y:S04]  /*0170*/  LDG.E.CONSTANT R17, desc[UR4][R2.64] ;  /* 0x0000000402117981 */ /* 0x000e28000c1e9900 */
[----:B------:R1:W-:Y:S01]  /*0180*/  STG.E.U8 desc[UR4][R4.64], RZ ;  /* 0x000000ff04007986 */ /* 0x0003e2000c101104 */
[----:B0-----:R-:W-:-:S13]  /*0190*/  ISETP.GE.AND P0, PT, R0, R17, PT ;  /* 0x000000110000720c */ /* 0x001fda0003f06270 */
[----:B-1----:R-:W-:Y:S05]  /*01a0*/  @P0 BRA `(.L_x_692) ;  /* 0x0000000000b40947 */ /* 0x002fea0003800000 */
[----:B------:R-:W0:Y:S08]  /*01b0*/  LDC.64 R8, c[0x0][0x398] ;  /* 0x0000e600ff087b82 */ /* 0x000e300000000a00 */
[----:B------:R-:W1:Y:S08]  /*01c0*/  LDC.64 R6, c[0x0][0x390] ;  /* 0x0000e400ff067b82 */ /* 0x000e700000000a00 */
[----:B------:R-:W2:Y:S01]  /*01d0*/  LDC.64 R4, c[0x0][0x3b0] ;  /* 0x0000ec00ff047b82 */ /* 0x000ea20000000a00 */
[----:B0-----:R-:W-:-:S07]  /*01e0*/  IMAD.WIDE R8, R14, 0x8, R8 ;  /* 0x000000080e087825 */ /* 0x001fce00078e0208 */
[----:B------:R-:W0:Y:S01]  /*01f0*/  LDC.64 R2, c[0x0][0x3b0] ;  /* 0x0000ec00ff027b82 */ /* 0x000e220000000a00 */
[----:B------:R-:W4:Y:S01]  /*0200*/  LDG.E.64.CONSTANT R8, desc[UR4][R8.64] ;  /* 0x0000000408087981 */ /* 0x000f22000c1e9b00 */
[----:B-1----:R-:W-:-:S06]  /*0210*/  IMAD.WIDE R6, R14, 0x8, R6 ;  /* 0x000000080e067825 */ /* 0x002fcc00078e0206 */
[----:B------:R-:W5:Y:S01]  /*0220*/  LDG.E.64.CONSTANT R6, desc[UR4][R6.64] ;  /* 0x0000000406067981 */ /* 0x000f62000c1e9b00 */
[----:B--2---:R-:W-:-:S04]  /*0230*/  IMAD.WIDE R4, R14, 0x8, R4 ;  /* 0x000000080e047825 */ /* 0x004fc800078e0204 */
[----:B----4-:R-:W-:-:S04]  /*0240*/  IMAD.WIDE.U32 R18, R0, 0x8, R8 ;  /* 0x0000000800127825 */ /* 0x010fc800078e0008 */
[----:B------:R-:W-:Y:S02]  /*0250*/  IMAD.MOV.U32 R16, RZ, RZ, R18 ;  /* 0x000000ffff107224 */ /* 0x000fe400078e0012 */
[----:B-----5:R-:W-:-:S04]  /*0260*/  IMAD.WIDE.U32 R20, R0, 0x4, R6 ;  /* 0x0000000400147825 */ /* 0x020fc800078e0006 */
[----:B------:R-:W-:Y:S01]  /*0270*/  IMAD.MOV.U32 R18, RZ, RZ, R20 ;  /* 0x000000ffff127224 */ /* 0x000fe200078e0014 */
[----:B0-----:R-:W-:-:S07]  /*0280*/  MOV R20, R0 ;  /* 0x0000000000147202 */ /* 0x001fce0000000f00 */
.L_x_695:
[----:B------:R-:W-:Y:S02]  /*0290*/  IMAD.MOV.U32 R23, RZ, RZ, R21 ;  /* 0x000000ffff177224 */ /* 0x000fe400078e0015 */
[----:B------:R-:W-:Y:S01]  /*02a0*/  IMAD.MOV.U32 R22, RZ, RZ, R18 ;  /* 0x000000ffff167224 */ /* 0x000fe200078e0012 */
[----:B-1----:R-:W-:Y:S01]  /*02b0*/  MOV R12, R16 ;  /* 0x00000010000c7202 */ /* 0x002fe20000000f00 */
[----:B------:R-:W-:Y:S01]  /*02c0*/  IMAD.MOV.U32 R13, RZ, RZ, R19 ;  /* 0x000000ffff0d7224 */ /* 0x000fe200078e0013 */
[----:B------:R-:W2:Y:S04]  /*02d0*/  LDG.E.64 R10, desc[UR4][R4.64] ;  /* 0x00000004040a7981 */ /* 0x000ea8000c1e1b00 */
[----:B------:R-:W4:Y:S04]  /*02e0*/  LD.E R23, desc[UR4][R22.64] ;  /* 0x0000000416177980 */ /* 0x000f28000c101900 */
[----:B------:R-:W2:Y:S01]  /*02f0*/  LD.E.64 R12, desc[UR4][R12.64] ;  /* 0x000000040c0c7980 */ /* 0x000ea2000c101b00 */
[----:B----4-:R-:W-:-:S05]  /*0300*/  IMAD.WIDE R6, R23, 0x8, R2 ;  /* 0x0000000817067825 */ /* 0x010fca00078e0202 */
[----:B------:R-:W4:Y:S01]  /*0310*/  LDG.E.64 R8, desc[UR4][R6.64] ;  /* 0x0000000406087981 */ /* 0x000f22000c1e1b00 */
[----:B--2---:R-:W-:-:S04]  /*0320*/  IADD3 R10, P0, PT, R12, R10, RZ ;  /* 0x0000000a0c0a7210 */ /* 0x004fc80007f1e0ff */
[----:B------:R-:W-:Y:S01]  /*0330*/  IADD3.X R11, PT, PT, R13, R11, RZ, P0, !PT ;  /* 0x0000000b0d0b7210 */ /* 0x000fe200007fe4ff */
[----:B------:R-:W-:Y:S01]  /*0340*/  VIADD R20, R20, 0x20 ;  /* 0x0000002014147836 */ /* 0x000fe20000000000 */
[----:B------:R-:W-:Y:S01]  /*0350*/  BSSY.RECONVERGENT B1, `(.L_x_693) ;  /* 0x000000f000017945 */ /* 0x000fe20003800200 */
[----:B------:R-:W-:Y:S02]  /*0360*/  IADD3 R16, P1, PT, R16, 0x100, RZ ;  /* 0x0000010010107810 */ /* 0x000fe40007f3e0ff */
[----:B------:R-:W-:Y:S02]  /*0370*/  IADD3 R18, P3, PT, R18, 0x80, RZ ;  /* 0x0000008012127810 */ /* 0x000fe40007f7e0ff */
[----:B------:R-:W-:Y:S02]  /*0380*/  ISETP.GE.AND P2, PT, R20, R17, PT ;  /* 0x000000111400720c */ /* 0x000fe40003f46270 */
[----:B----4-:R-:W-:-:S04]  /*0390*/  ISETP.GE.U32.AND P0, PT, R10, R8, PT ;  /* 0x000000080a00720c */ /* 0x010fc80003f06070 */
[----:B------:R-:W-:-:S13]  /*03a0*/  ISETP.GE.AND.EX P0, PT, R11, R9, PT, P0 ;  /* 0x000000090b00720c */ /* 0x000fda0003f06300 */
[----:B------:R-:W-:Y:S05]  /*03b0*/  @P0 BRA `(.L_x_694) ;  /* 0x0000000000200947 */ /* 0x000fea0003800000 */
[----:B------:R-:W0:Y:S01]  /*03c0*/  LDC.64 R8, c[0x0][0x3b8] ;  /* 0x0000ee00ff087b82 */ /* 0x000e220000000a00 */
[----:B------:R-:W-:Y:S01]  /*03d0*/  IMAD.MOV.U32 R22, RZ, RZ, 0x1 ;  /* 0x00000001ff167424 */ /* 0x000fe200078e00ff */
[C---:B---3--:R-:W-:Y:S01]  /*03e0*/  IADD3 R12, P0, PT, R23.reuse, UR8, RZ ;  /* 0x00000008170c7c10 */ /* 0x048fe2000ff1e0ff */
[----:B------:R1:W-:Y:S03]  /*03f0*/  REDG.E.MIN.S64.STRONG.GPU desc[UR4][R6.64], R10 ;  /* 0x0000000a0600798e */ /* 0x0003e6000c92e704 */
[----:B------:R-:W-:Y:S02]  /*0400*/  LEA.HI.X.SX32 R13, R23, UR9, 0x1, P0 ;  /* 0x00000009170d7c11 */ /* 0x000fe400080f0eff */
[----:B-1----:R-:W-:-:S05]  /*0410*/  PRMT R7, R22, 0x7610, R7 ;  /* 0x0000761016077816 */ /* 0x002fca0000000007 */
[----:B------:R1:W-:Y:S04]  /*0420*/  STG.E.U8 desc[UR4][R12.64], R7 ;  /* 0x000000070c007986 */ /* 0x0003e8000c101104 */
[----:B0-----:R1:W-:Y:S02]  /*0430*/  STG.E.U8 desc[UR4][R8.64], R7 ;  /* 0x0000000708007986 */ /* 0x0013e4000c101104 */
.L_x_694:
[----:B---3--:R-:W-:Y:S05]  /*0440*/  BSYNC.RECONVERGENT B1 ;  /* 0x0000000000017941 */ /* 0x008fea0003800200 */
.L_x_693:
[----:B------:R-:W-:Y:S01]  /*0450*/  IADD3.X R19, PT, PT, RZ, R19, RZ, P1, !PT ;  /* 0x00000013ff137210 */ /* 0x000fe20000ffe4ff */
[----:B------:R-:W-:Y:S01]  /*0460*/  IMAD.X R21, RZ, RZ, R21, P3 ;  /* 0x000000ffff157224 */ /* 0x000fe200018e0615 */
[----:B------:R-:W-:Y:S06]  /*0470*/  @!P2 BRA `(.L_x_695) ;  /* 0xfffffffc0084a947 */ /* 0x000fec000383ffff */
.L_x_692:
[----:B---3--:R-:W-:Y:S05]  /*0480*/  BSYNC.RECONVERGENT B0 ;  /* 0x0000000000007941 */ /* 0x008fea0003800200 */
.L_x_691:
[----:B------:R-:W2:Y:S01]  /*0490*/  LDCU UR6, c[0x0][0x380] ;  /* 0x00007000ff0677ac */ /* 0x000ea20008000800 */
[----:B------:R-:W-:-:S04]  /*04a0*/  IADD3 R14, PT, PT, R15, R14, RZ ;  /* 0x0000000e0f0e7210 */ /* 0x000fc80007ffe0ff */
[----:B--2---:R-:W-:-:S13]  /*04b0*/  ISETP.GE.AND P0, PT, R14, UR6, PT ;  /* 0x000000060e007c0c */ /* 0x004fda000bf06270 */
[----:B------:R-:W-:Y:S05]  /*04c0*/  @!P0 BRA `(.L_x_696) ;  /* 0xfffffffc00008947 */ /* 0x000fea000383ffff */
[----:B------:R-:W-:Y:S05]  /*04d0*/  EXIT ;  /* 0x000000000000794d */ /* 0x000fea0003800000 */
.L_x_697:
        /* <DEDUP_REMOVED lines=10> */
.L_x_767:


//--------------------- .text._Z24insertBatchOfEdgesKerneliPKiPKxS0_PiS3_PS3_PPxPbS7_S5_ --------------------------
	.section	.text._Z24insertBatchOfEdgesKerneliPKiPKxS0_PiS3_PS3_PPxPbS7_S5_,"ax",@progbits
	.align	128
        .global         _Z24insertBatchOfEdgesKerneliPKiPKxS0_PiS3_PS3_PPxPbS7_S5_
        .type           _Z24insertBatchOfEdgesKerneliPKiPKxS0_PiS3_PS3_PPxPbS7_S5_,@function
        .size           _Z24insertBatchOfEdgesKerneliPKiPKxS0_PiS3_PS3_PPxPbS7_S5_,(.L_x_768 - _Z24insertBatchOfEdgesKerneliPKiPKxS0_PiS3_PS3_PPxPbS7_S5_)
        .other          _Z24insertBatchOfEdgesKerneliPKiPKxS0_PiS3_PS3_PPxPbS7_S5_,@"STO_CUDA_ENTRY STV_DEFAULT"
_Z24insertBatchOfEdgesKerneliPKiPKxS0_PiS3_PS3_PPxPbS7_S5_:
.text._Z24insertBatchOfEdgesKerneliPKiPKxS0_PiS3_PS3_PPxPbS7_S5_:
[----:B------:R-:W0:Y:S01]  /*0000*/  LDC R1, c[0x0][0x37c] ;  /* 0x0000df00ff017b82 */ /* 0x000e220000000800 */
[----:B------:R-:W1:Y:S07]  /*0010*/  S2R R29, SR_TID.Y ;  /* 0x00000000001d7919 */ /* 0x000e6e0000002200 */
[----:B------:R-:W1:Y:S01]  /*0020*/  S2UR UR4, SR_CTAID.X ;  /* 0x00000000000479c3 */ /* 0x000e620000002500 */
[----:B------:R-:W2:Y:S07]  /*0030*/  LDCU UR5, c[0x0][0x380] ;  /* 0x00007000ff0577ac */ /* 0x000eae0008000800 */
[----:B------:R-:W1:Y:S02]  /*0040*/  LDC R2, c[0x0][0x364] ;  /* 0x0000d900ff027b82 */ /* 0x000e640000000800 */
[----:B-1----:R-:W-:-:S05]  /*0050*/  IMAD R29, R2, UR4, R29 ;  /* 0x00000004021d7c24 */ /* 0x002fca000f8e021d */
[----:B--2---:R-:W-:-:S13]  /*0060*/  ISETP.GE.AND P0, PT, R29, UR5, PT ;  /* 0x000000051d007c0c */ /* 0x004fda000bf06270 */
[----:B0-----:R-:W-:Y:S05]  /*0070*/  @P0 EXIT ;  /* 0x000000000000094d */ /* 0x001fea0003800000 */
[----:B------:R-:W0:Y:S01]  /*0080*/  S2R R31, SR_TID.X ;  /* 0x00000000001f7919 */ /* 0x000e220000002100 */
[----:B------:R-:W1:Y:S01]  /*0090*/  LDCU UR4, c[0x0][0x370] ;  /* 0x00006e00ff0477ac */ /* 0x000e620008000800 */
[----:B------:R-:W2:Y:S01]  /*00a0*/  LDCU.64 UR36, c[0x0][0x358] ;  /* 0x00006b00ff2477ac */ /* 0x000ea20008000a00 */
[----:B------:R-:W3:Y:S01]  /*00b0*/  LDCU.64 UR38, c[0x0][0x3c8] ;  /* 0x00007900ff2677ac */ /* 0x000ee20008000a00 */
[----:B-1----:R-:W-:-:S07]  /*00c0*/  IMAD R2, R2, UR4, RZ ;  /* 0x0000000402027c24 */ /* 0x002fce000f8e02ff */
.L_x_727:
[----:B01----:R-:W1:Y:S08]  /*00d0*/  LDC.64 R4, c[0x0][0x398] ;  /* 0x0000e600ff047b82 */ /* 0x003e700000000a00 */
[----:B------:R-:W4:Y:S08]  /*00e0*/  LDC.64 R22, c[0x0][0x3a0] ;  /* 0x0000e800ff167b82 */ /* 0x000f300000000a00 */
[----:B------:R-:W5:Y:S01]  /*00f0*/  LDC.64 R18, c[0x0][0x3a8] ;  /* 0x0000ea00ff127b82 */ /* 0x000f620000000a00 */
[----:B-1----:R-:W-:-:S05]  /*0100*/  IMAD.WIDE R4, R29, 0x4, R4 ;  /* 0x000000041d047825 */ /* 0x002fca00078e0204 */
[----:B--2---:R-:W2:Y:S01]  /*0110*/  LDG.E.CONSTANT R30, desc[UR36][R4.64] ;  /* 0x00000024041e7981 */ /* 0x004ea2000c1e9900 */
[----:B----4-:R-:W-:-:S03]  /*0120*/  IMAD.WIDE R22, R29, 0x4, R22 ;  /* 0x000000041d167825 */ /* 0x010fc600078e0216 */
[----:B------:R-:W2:Y:S04]  /*0130*/  LDG.E.CONSTANT R35, desc[UR36][R4.64+0x4] ;  /* 0x0000042404237981 */ /* 0x000ea8000c1e9900 */
[----:B------:R-:W2:Y:S01]  /*0140*/  LDG.E R28, desc[UR36][R22.64] ;  /* 0x00000024161c7981 */ /* 0x000ea2000c1e1900 */
[----:B-----5:R-:W-:-:S05]  /*0150*/  IMAD.WIDE R18, R29, 0x4, R18 ;  /* 0x000000041d127825 */ /* 0x020fca00078e0212 */
[----:B------:R-:W4:Y:S01]  /*0160*/  LDG.E R0, desc[UR36][R18.64] ;  /* 0x0000002412007981 */ /* 0x000f22000c1e1900 */
[----:B------:R-:W-:Y:S01]  /*0170*/  BSSY B7, `(.L_x_698) ;  /* 0x00000e0000077945 */ /* 0x000fe20003800000 */
[----:B--2---:R-:W-:-:S04]  /*0180*/  IADD3 R33, PT, PT, R28, R35, -R30 ;  /* 0x000000231c217210 */ /* 0x004fc80007ffe81e */
[----:B----4-:R-:W-:-:S13]  /*0190*/  ISETP.GT.AND P0, PT, R33, R0, PT ;  /* 0x000000002100720c */ /* 0x010fda0003f04270 */
[----:B------:R-:W-:Y:S05]  /*01a0*/  @!P0 BRA `(.L_x_699) ;  /* 0x0000000800a08947 */ /* 0x000fea0003800000 */
[----:B0-----:R-:W-:Y:S01]  /*01b0*/  ISETP.NE.AND P0, PT, R31, RZ, PT ;  /* 0x000000ff1f00720c */ /* 0x001fe20003f05270 */
[----:B------:R-:W-:-:S12]  /*01c0*/  BSSY.RECONVERGENT B6, `(.L_x_700) ;  /* 0x0000012000067945 */ /* 0x000fd80003800200 */
[----:B------:R-:W-:Y:S05]  /*01d0*/  @P0 BRA `(.L_x_701) ;  /* 0x0000000000400947 */ /* 0x000fea0003800000 */
[----:B------:R-:W-:Y:S01]  /*01e0*/  MOV R16, 0x170 ;  /* 0x0000017000107802 */ /* 0x000fe20000000f00 */
[----:B------:R-:W-:-:S03]  /*01f0*/  IMAD.SHL.U32 R17, R33, 0x2, RZ ;  /* 0x0000000221117824 */ /* 0x000fc600078e00ff */
[----:B------:R0:W1:Y:S01]  /*0200*/  LDC.64 R6, c[0x4][R16] ;  /* 0x0100000010067b82 */ /* 0x0000620000000a00 */
[----:B------:R-:W-:-:S07]  /*0210*/  IMAD.WIDE R4, R17, 0x4, RZ ;  /* 0x0000000411047825 */ /* 0x000fce00078e02ff */
[----:B------:R-:W-:-:S07]  /*0220*/  LEPC R20, `(.L_x_702) ;  /* 0x000000001014794e */ /* 0x000fce0000000000 */
[----:B01-3--:R-:W-:Y:S05]  /*0230*/  CALL.ABS.NOINC R6 ;  /* 0x0000000006007343 */ /* 0x00bfea0003c00000 */
.L_x_702:
[----:B------:R-:W-:Y:S01]  /*0240*/  IMAD.WIDE R6, R17, 0x8, RZ ;  /* 0x0000000811067825 */ /* 0x000fe200078e02ff */
[----:B------:R0:W1:Y:S01]  /*0250*/  LDC.64 R8, c[0x4][R16] ;  /* 0x0100000010087b82 */ /* 0x0000620000000a00 */
[----:B------:R-:W-:Y:S02]  /*0260*/  MOV R17, R5 ;  /* 0x0000000500117202 */ /* 0x000fe40000000f00 */
[----:B------:R-:W-:Y:S02]  /*0270*/  IMAD.MOV.U32 R5, RZ, RZ, R7 ;  /* 0x000000ffff057224 */ /* 0x000fe400078e0007 */
[----:B0-----:R-:W-:Y:S02]  /*0280*/  IMAD.MOV.U32 R16, RZ, RZ, R4 ;  /* 0x000000ffff107224 */ /* 0x001fe400078e0004 */
[----:B------:R-:W-:-:S07]  /*0290*/  IMAD.MOV.U32 R4, RZ, RZ, R6 ;  /* 0x000000ffff047224 */ /* 0x000fce00078e0006 */
[----:B------:R-:W-:-:S07]  /*02a0*/  LEPC R20, `(.L_x_703) ;  /* 0x000000001014794e */ /* 0x000fce0000000000 */
[----:B-1----:R-:W-:Y:S05]  /*02b0*/  CALL.ABS.NOINC R8 ;  /* 0x0000000008007343 */ /* 0x002fea0003c00000 */
.L_x_703:
[----:B------:R-:W-:Y:S01]  /*02c0*/  MOV R24, R4 ;  /* 0x0000000400187202 */ /* 0x000fe20000000f00 */
[----:B------:R-:W-:-:S07]  /*02d0*/  IMAD.MOV.U32 R25, RZ, RZ, R5 ;  /* 0x000000ffff197224 */ /* 0x000fce00078e0005 */
.L_x_701:
[----:B---3--:R-:W-:Y:S05]  /*02e0*/  BSYNC.RECONVERGENT B6 ;  /* 0x0000000000067941 */ /* 0x008fea0003800200 */
.L_x_700:
[----:B------:R-:W-:-:S03]  /*02f0*/  UMOV UR4, 0xffffffff ;  /* 0xffffffff00047882 */ /* 0x000fc60000000000 */
[----:B------:R-:W-:Y:S05]  /*0300*/  BRA.DIV UR4, `(.L_x_704) ;  /* 0x0000000e042c7947 */ /* 0x000fea000b800000 */
[----:B------:R-:W0:Y:S04]  /*0310*/  SHFL.IDX PT, R25, R25, RZ, 0x1f ;  /* 0x00001fff19197589 */ /* 0x000e2800000e0000 */
[----:B------:R-:W1:Y:S04]  /*0320*/  SHFL.IDX PT, R24, R24, RZ, 0x1f ;  /* 0x00001fff18187589 */ /* 0x000e6800000e0000 */
[----:B------:R-:W2:Y:S04]  /*0330*/  SHFL.IDX PT, R16, R16, RZ, 0x1f ;  /* 0x00001fff10107589 */ /* 0x000ea800000e0000 */
[----:B------:R-:W3:Y:S02]  /*0340*/  SHFL.IDX PT, R17, R17, RZ, 0x1f ;  /* 0x00001fff11117589 */ /* 0x000ee400000e0000 */
.L_x_733:
[----:B-1----:R-:W-:Y:S02]  /*0350*/  ISETP.NE.U32.AND P0, PT, R24, RZ, PT ;  /* 0x000000ff1800720c */ /* 0x002fe40003f05070 */
[----:B--2---:R-:W-:Y:S02]  /*0360*/  ISETP.EQ.U32.AND P1, PT, R16, RZ, PT ;  /* 0x000000ff1000720c */ /* 0x004fe40003f22070 */
[----:B0-----:R-:W-:-:S04]  /*0370*/  ISETP.NE.AND.EX P0, PT, R25, RZ, PT, P0 ;  /* 0x000000ff1900720c */ /* 0x001fc80003f05300 */
[----:B---3--:R-:W-:-:S13]  /*0380*/  ISETP.EQ.OR.EX P0, PT, R17, RZ, !P0, P1 ;  /* 0x000000ff1100720c */ /* 0x008fda0004702710 */
[----:B------:R-:W-:Y:S05]  /*0390*/  @!P0 BRA `(.L_x_705) ;  /* 0x0000000000248947 */ /* 0x000fea0003800000 */
[----:B------:R-:W-:Y:S01]  /*03a0*/  MOV R0, 0x180 ;  /* 0x0000018000007802 */ /* 0x000fe20000000f00 */
[----:B------:R-:W0:Y:S01]  /*03b0*/  LDCU.64 UR4, c[0x4][0x168] ;  /* 0x01002d00ff0477ac */ /* 0x000e220008000a00 */
[----:B------:R-:W-:Y:S02]  /*03c0*/  CS2R R6, SRZ ;  /* 0x0000000000067805 */ /* 0x000fe4000001ff00 */
[----:B------:R1:W2:Y:S01]  /*03d0*/  LDC.64 R8, c[0x4][R0] ;  /* 0x0100000000087b82 */ /* 0x0002a20000000a00 */
[----:B0-----:R-:W-:Y:S01]  /*03e0*/  IMAD.U32 R4, RZ, RZ, UR4 ;  /* 0x00000004ff047e24 */ /* 0x001fe2000f8e00ff */
[----:B-1----:R-:W-:-:S07]  /*03f0*/  MOV R5, UR5 ;  /* 0x0000000500057c02 */ /* 0x002fce0008000f00 */
[----:B------:R-:W-:-:S07]  /*0400*/  LEPC R20, `(.L_x_706) ;  /* 0x000000001014794e */ /* 0x000fce0000000000 */
[----:B--2---:R-:W-:Y:S05]  /*0410*/  CALL.ABS.NOINC R8 ;  /* 0x0000000008007343 */ /* 0x004fea0003c00000 */
.L_x_706:
[----:B------:R-:W-:Y:S05]  /*0420*/  BRA `(.L_x_707) ;  /* 0x0000000800d07947 */ /* 0x000fea0003800000 */
.L_x_705:
[----:B------:R-:W-:Y:S01]  /*0430*/  ISETP.GE.AND P0, PT, R31, R28, PT ;  /* 0x0000001c1f00720c */ /* 0x000fe20003f06270 */
[----:B------:R-:W-:-:S12]  /*0440*/  BSSY.RECONVERGENT B0, `(.L_x_708) ;  /* 0x0000061000007945 */ /* 0x000fd80003800200 */
[----:B------:R-:W-:Y:S05]  /*0450*/  @P0 BRA `(.L_x_709) ;  /* 0x00000004007c0947 */ /* 0x000fea0003800000 */
[----:B------:R-:W0:Y:S08]  /*0460*/  LDC.64 R12, c[0x0][0x3b8] ;  /* 0x0000ee00ff0c7b82 */ /* 0x000e300000000a00 */
[----:B------:R-:W1:Y:S01]  /*0470*/  LDC.64 R10, c[0x0][0x3b0] ;  /* 0x0000ec00ff0a7b82 */ /* 0x000e620000000a00 */
[----:B0-----:R-:W-:-:S05]  /*0480*/  IMAD.WIDE R12, R29, 0x8, R12 ;  /* 0x000000081d0c7825 */ /* 0x001fca00078e020c */
[----:B------:R-:W2:Y:S01]  /*0490*/  LDG.E.64 R8, desc[UR36][R12.64] ;  /* 0x000000240c087981 */ /* 0x000ea2000c1e1b00 */
[----:B-1----:R-:W-:-:S05]  /*04a0*/  IMAD.WIDE R10, R29, 0x8, R10 ;  /* 0x000000081d0a7825 */ /* 0x002fca00078e020a */
[----:B------:R-:W3:Y:S01]  /*04b0*/  LDG.E.64 R6, desc[UR36][R10.64] ;  /* 0x000000240a067981 */ /* 0x000ee2000c1e1b00 */
[----:B------:R-:W-:-:S05]  /*04c0*/  IMAD.IADD R0, R28, 0x1, -R31 ;  /* 0x000000011c007824 */ /* 0x000fca00078e0a1f */
[----:B------:R-:W-:Y:S01]  /*04d0*/  ISETP.GT.AND P1, PT, R0, 0x60, PT ;  /* 0x000000600000780c */ /* 0x000fe20003f24270 */
[C---:B------:R-:W-:Y:S01]  /*04e0*/  IMAD.WIDE.U32 R4, R31.reuse, 0x4, R16 ;  /* 0x000000041f047825 */ /* 0x040fe200078e0010 */
[----:B------:R-:W-:Y:S03]  /*04f0*/  BSSY.RECONVERGENT B1, `(.L_x_710) ;  /* 0x000002e000017945 */ /* 0x000fe60003800200 */
[C---:B------:R-:W-:Y:S01]  /*0500*/  IMAD.WIDE.U32 R20, R31.reuse, 0x8, R24 ;  /* 0x000000081f147825 */ /* 0x040fe200078e0018 */
[----:B------:R-:W-:Y:S02]  /*0510*/  MOV R27, R5 ;  /* 0x00000005001b7202 */ /* 0x000fe40000000f00 */
[----:B------:R-:W-:Y:S01]  /*0520*/  PLOP3.LUT P0, PT, PT, PT, PT, 0x80, 0x8 ;  /* 0x000000000008781c */ /* 0x000fe20003f0f070 */
[----:B------:R-:W-:Y:S01]  /*0530*/  IMAD.MOV.U32 R3, RZ, RZ, R21 ;  /* 0x000000ffff037224 */ /* 0x000fe200078e0015 */
[----:B------:R-:W-:Y:S01]  /*0540*/  MOV R5, R31 ;  /* 0x0000001f00057202 */ /* 0x000fe20000000f00 */
[----:B--2---:R-:W-:-:S04]  /*0550*/  IMAD.WIDE.U32 R8, R31, 0x8, R8 ;  /* 0x000000081f087825 */ /* 0x004fc800078e0008 */
[----:B------:R-:W-:Y:S02]  /*0560*/  IMAD.MOV.U32 R0, RZ, RZ, R8 ;  /* 0x000000ffff007224 */ /* 0x000fe400078e0008 */
[----:B------:R-:W-:Y:S02]  /*0570*/  IMAD.MOV.U32 R21, RZ, RZ, R9 ;  /* 0x000000ffff157224 */ /* 0x000fe400078e0009 */
[----:B---3--:R-:W-:Y:S01]  /*0580*/  IMAD.WIDE.U32 R6, R31, 0x4, R6 ;  /* 0x000000041f067825 */ /* 0x008fe200078e0006 */
[----:B------:R-:W-:Y:S06]  /*0590*/  @!P1 BRA `(.L_x_711) ;  /* 0x00000000008c9947 */ /* 0x000fec0003800000 */
[----:B------:R-:W-:Y:S01]  /*05a0*/  PLOP3.LUT P0, PT, PT, PT, PT, 0x8, 0x80 ;  /* 0x000000000080781c */ /* 0x000fe20003f0e170 */
[----:B------:R-:W-:-:S12]  /*05b0*/  VIADD R26, R28, 0xffffffa0 ;  /* 0xffffffa01c1a7836 */ /* 0x000fd80000000000 */
.L_x_712:
[----:B---3--:R-:W2:Y:S01]  /*05c0*/  LD.E R13, desc[UR36][R6.64] ;  /* 0x00000024060d7980 */ /* 0x008ea2000c101900 */
[----:B------:R-:W-:Y:S01]  /*05d0*/  IMAD.MOV.U32 R10, RZ, RZ, R4 ;  /* 0x000000ffff0a7224 */ /* 0x000fe200078e0004 */
[----:B------:R-:W-:Y:S01]  /*05e0*/  MOV R9, R21 ;  /* 0x0000001500097202 */ /* 0x000fe20000000f00 */
[----:B------:R-:W-:Y:S02]  /*05f0*/  IMAD.MOV.U32 R11, RZ, RZ, R27 ;  /* 0x000000ffff0b7224 */ /* 0x000fe400078e001b */
[----:B------:R-:W-:-:S03]  /*0600*/  IMAD.MOV.U32 R8, RZ, RZ, R0 ;  /* 0x000000ffff087224 */ /* 0x000fc600078e0000 */
[----:B--2---:R0:W-:Y:S04]  /*0610*/  ST.E desc[UR36][R10.64], R13 ;  /* 0x0000000d0a007985 */ /* 0x0041e8000c101924 */
[----:B------:R-:W2:Y:S01]  /*0620*/  LD.E.64 R14, desc[UR36][R8.64] ;  /* 0x00000024080e7980 */ /* 0x000ea2000c101b00 */
[----:B------:R-:W-:Y:S01]  /*0630*/  MOV R12, R20 ;  /* 0x00000014000c7202 */ /* 0x000fe20000000f00 */
[----:B0-----:R-:W-:-:S05]  /*0640*/  IMAD.MOV.U32 R13, RZ, RZ, R3 ;  /* 0x000000ffff0d7224 */ /* 0x001fca00078e0003 */
[----:B--2---:R0:W-:Y:S04]  /*0650*/  ST.E.64 desc[UR36][R12.64], R14 ;  /* 0x0000000e0c007985 */ /* 0x0041e8000c101b24 */
[----:B------:R-:W2:Y:S04]  /*0660*/  LD.E R3, desc[UR36][R6.64+0x80] ;  /* 0x0000802406037980 */ /* 0x000ea8000c101900 */
[----:B--2---:R-:W-:Y:S04]  /*0670*/  ST.E desc[UR36][R10.64+0x80], R3 ;  /* 0x000080030a007985 */ /* 0x004fe8000c101924 */
[----:B------:R-:W2:Y:S04]  /*0680*/  LD.E.64 R20, desc[UR36][R8.64+0x100] ;  /* 0x0001002408147980 */ /* 0x000ea8000c101b00 */
[----:B--2---:R1:W-:Y:S04]  /*0690*/  ST.E.64 desc[UR36][R12.64+0x100], R20 ;  /* 0x000100140c007985 */ /* 0x0043e8000c101b24 */
[----:B------:R-:W2:Y:S04]  /*06a0*/  LD.E R27, desc[UR36][R6.64+0x100] ;  /* 0x00010024061b7980 */ /* 0x000ea8000c101900 */
[----:B--2---:R2:W-:Y:S04]  /*06b0*/  ST.E desc[UR36][R10.64+0x100], R27 ;  /* 0x0001001b0a007985 */ /* 0x0045e8000c101924 */
[----:B------:R-:W3:Y:S04]  /*06c0*/  LD.E.64 R36, desc[UR36][R8.64+0x200] ;  /* 0x0002002408247980 */ /* 0x000ee8000c101b00 */
[----:B---3--:R3:W-:Y:S04]  /*06d0*/  ST.E.64 desc[UR36][R12.64+0x200], R36 ;  /* 0x000200240c007985 */ /* 0x0087e8000c101b24 */
[----:B------:R-:W4:Y:S04]  /*06e0*/  LD.E R32, desc[UR36][R6.64+0x180] ;  /* 0x0001802406207980 */ /* 0x000f28000c101900 */
[----:B----4-:R3:W-:Y:S04]  /*06f0*/  ST.E desc[UR36][R10.64+0x180], R32 ;  /* 0x000180200a007985 */ /* 0x0107e8000c101924 */
[----:B0-----:R-:W4:Y:S01]  /*0700*/  LD.E.64 R14, desc[UR36][R8.64+0x300] ;  /* 0x00030024080e7980 */ /* 0x001f22000c101b00 */
[----:B------:R-:W-:Y:S01]  /*0710*/  VIADD R5, R5, 0x80 ;  /* 0x0000008005057836 */ /* 0x000fe20000000000 */
[----:B------:R-:W-:-:S02]  /*0720*/  IADD3 R0, P3, PT, R8, 0x400, RZ ;  /* 0x0000040008007810 */ /* 0x000fc40007f7e0ff */
[----:B------:R-:W-:Y:S02]  /*0730*/  IADD3 R4, P4, PT, R10, 0x200, RZ ;  /* 0x000002000a047810 */ /* 0x000fe40007f9e0ff */
[----:B------:R-:W-:Y:S01]  /*0740*/  ISETP.GE.AND P1, PT, R5, R26, PT ;  /* 0x0000001a0500720c */ /* 0x000fe20003f26270 */
[----:B-1----:R-:W-:Y:S01]  /*0750*/  IMAD.X R21, RZ, RZ, R9, P3 ;  /* 0x000000ffff157224 */ /* 0x002fe200018e0609 */
[----:B------:R-:W-:Y:S01]  /*0760*/  IADD3 R20, P2, PT, R12, 0x400, RZ ;  /* 0x000004000c147810 */ /* 0x000fe20007f5e0ff */
[----:B--2---:R-:W-:Y:S01]  /*0770*/  IMAD.X R27, RZ, RZ, R11, P4 ;  /* 0x000000ffff1b7224 */ /* 0x004fe200020e060b */
[----:B------:R-:W-:Y:S02]  /*0780*/  IADD3 R6, P5, PT, R6, 0x200, RZ ;  /* 0x0000020006067810 */ /* 0x000fe40007fbe0ff */
[----:B------:R-:W-:Y:S02]  /*0790*/  IADD3.X R3, PT, PT, RZ, R13, RZ, P2, !PT ;  /* 0x0000000dff037210 */ /* 0x000fe400017fe4ff */
[----:B------:R-:W-:Y:S01]  /*07a0*/  IADD3.X R7, PT, PT, RZ, R7, RZ, P5, !PT ;  /* 0x00000007ff077210 */ /* 0x000fe20002ffe4ff */
[----:B----4-:R3:W-:Y:S04]  /*07b0*/  ST.E.64 desc[UR36][R12.64+0x300], R14 ;  /* 0x0003000e0c007985 */ /* 0x0107e8000c101b24 */
[----:B------:R-:W-:Y:S05]  /*07c0*/  @!P1 BRA `(.L_x_712) ;  /* 0xfffffffc007c9947 */ /* 0x000fea000383ffff */
.L_x_711:
[----:B------:R-:W-:Y:S05]  /*07d0*/  BSYNC.RECONVERGENT B1 ;  /* 0x0000000000017941 */ /* 0x000fea0003800200 */
.L_x_710:
[----:B------:R-:W-:Y:S01]  /*07e0*/  IMAD.IADD R8, R28, 0x1, -R5 ;  /* 0x000000011c087824 */ /* 0x000fe200078e0a05 */
[----:B------:R-:W-:Y:S04]  /*07f0*/  BSSY.RECONVERGENT B1, `(.L_x_713) ;  /* 0x000001b000017945 */ /* 0x000fe80003800200 */
[----:B------:R-:W-:-:S13]  /*0800*/  ISETP.GT.AND P1, PT, R8, 0x20, PT ;  /* 0x000000200800780c */ /* 0x000fda0003f24270 */
[----:B------:R-:W-:Y:S05]  /*0810*/  @!P1 BRA `(.L_x_714) ;  /* 0x0000000000609947 */ /* 0x000fea0003800000 */
[----:B---3--:R-:W2:Y:S01]  /*0820*/  LD.E R15, desc[UR36][R6.64] ;  /* 0x00000024060f7980 */ /* 0x008ea2000c101900 */
[----:B------:R-:W-:Y:S01]  /*0830*/  IMAD.MOV.U32 R8, RZ, RZ, R4 ;  /* 0x000000ffff087224 */ /* 0x000fe200078e0004 */
[----:B------:R-:W-:Y:S01]  /*0840*/  MOV R9, R27 ;  /* 0x0000001b00097202 */ /* 0x000fe20000000f00 */
[----:B------:R-:W-:Y:S02]  /*0850*/  IMAD.MOV.U32 R10, RZ, RZ, R0 ;  /* 0x000000ffff0a7224 */ /* 0x000fe400078e0000 */
[----:B------:R-:W-:Y:S02]  /*0860*/  IMAD.MOV.U32 R11, RZ, RZ, R21 ;  /* 0x000000ffff0b7224 */ /* 0x000fe400078e0015 */
[----:B--2---:R0:W-:Y:S04]  /*0870*/  ST.E desc[UR36][R8.64], R15 ;  /* 0x0000000f08007985 */ /* 0x0041e8000c101924 */
[----:B------:R-:W2:Y:S01]  /*0880*/  LD.E.64 R12, desc[UR36][R10.64] ;  /* 0x000000240a0c7980 */ /* 0x000ea2000c101b00 */
[----:B------:R-:W-:Y:S01]  /*0890*/  MOV R14, R20 ;  /* 0x00000014000e7202 */ /* 0x000fe20000000f00 */
[----:B0-----:R-:W-:-:S05]  /*08a0*/  IMAD.MOV.U32 R15, RZ, RZ, R3 ;  /* 0x000000ffff0f7224 */ /* 0x001fca00078e0003 */
[----:B--2---:R0:W-:Y:S04]  /*08b0*/  ST.E.64 desc[UR36][R14.64], R12 ;  /* 0x0000000c0e007985 */ /* 0x0041e8000c101b24 */
[----:B------:R-:W2:Y:S04]  /*08c0*/  LD.E R26, desc[UR36][R6.64+0x80] ;  /* 0x00008024061a7980 */ /* 0x000ea8000c101900 */
[----:B--2---:R0:W-:Y:S04]  /*08d0*/  ST.E desc[UR36][R8.64+0x80], R26 ;  /* 0x0000801a08007985 */ /* 0x0041e8000c101924 */
[----:B------:R-:W2:Y:S01]  /*08e0*/  LD.E.64 R36, desc[UR36][R10.64+0x100] ;  /* 0x000100240a247980 */ /* 0x000ea2000c101b00 */
[----:B------:R-:W-:Y:S01]  /*08f0*/  IADD3 R0, P2, PT, R0, 0x200, RZ ;  /* 0x0000020000007810 */ /* 0x000fe20007f5e0ff */
[----:B------:R-:W-:Y:S01]  /*0900*/  VIADD R5, R5, 0x40 ;  /* 0x0000004005057836 */ /* 0x000fe20000000000 */
[----:B------:R-:W-:-:S02]  /*0910*/  IADD3 R4, P3, PT, R4, 0x100, RZ ;  /* 0x0000010004047810 */ /* 0x000fc40007f7e0ff */
[----:B------:R-:W-:Y:S01]  /*0920*/  IADD3 R20, P1, PT, R20, 0x200, RZ ;  /* 0x0000020014147810 */ /* 0x000fe20007f3e0ff */
[----:B------:R-:W-:Y:S01]  /*0930*/  IMAD.X R21, RZ, RZ, R21, P2 ;  /* 0x000000ffff157224 */ /* 0x000fe200010e0615 */
[----:B------:R-:W-:Y:S01]  /*0940*/  IADD3 R6, P4, PT, R6, 0x100, RZ ;  /* 0x0000010006067810 */ /* 0x000fe20007f9e0ff */
[----:B------:R-:W-:Y:S01]  /*0950*/  IMAD.X R27, RZ, RZ, R27, P3 ;  /* 0x000000ffff1b7224 */ /* 0x000fe200018e061b */
[----:B------:R-:W-:Y:S02]  /*0960*/  PLOP3.LUT P0, PT, PT, PT, PT, 0x8, 0x80 ;  /* 0x000000000080781c */ /* 0x000fe40003f0e170 */
[----:B------:R-:W-:Y:S02]  /*0970*/  IADD3.X R3, PT, PT, RZ, R3, RZ, P1, !PT ;  /* 0x00000003ff037210 */ /* 0x000fe40000ffe4ff */
[----:B------:R-:W-:Y:S01]  /*0980*/  IADD3.X R7, PT, PT, RZ, R7, RZ, P4, !PT ;  /* 0x00000007ff077210 */ /* 0x000fe200027fe4ff */
[----:B--2---:R0:W-:Y:S08]  /*0990*/  ST.E.64 desc[UR36][R14.64+0x100], R36 ;  /* 0x000100240e007985 */ /* 0x0041f0000c101b24 */
.L_x_714:
[----:B------:R-:W-:Y:S05]  /*09a0*/  BSYNC.RECONVERGENT B1 ;  /* 0x0000000000017941 */ /* 0x000fea0003800200 */
.L_x_713:
[----:B------:R-:W-:Y:S01]  /*09b0*/  ISETP.LT.OR P0, PT, R5, R28, P0 ;  /* 0x0000001c0500720c */ /* 0x000fe20000701670 */
[----:B0-----:R-:W-:Y:S01]  /*09c0*/  IMAD.MOV.U32 R8, RZ, RZ, R20 ;  /* 0x000000ffff087224 */ /* 0x001fe200078e0014 */
[----:B------:R-:W-:Y:S01]  /*09d0*/  MOV R20, R0 ;  /* 0x0000000000147202 */ /* 0x000fe20000000f00 */
[----:B------:R-:W-:Y:S02]  /*09e0*/  IMAD.MOV.U32 R9, RZ, RZ, R3 ;  /* 0x000000ffff097224 */ /* 0x000fe400078e0003 */
[----:B------:R-:W-:-:S08]  /*09f0*/  IMAD.MOV.U32 R5, RZ, RZ, R27 ;  /* 0x000000ffff057224 */ /* 0x000fd000078e001b */
[----:B------:R-:W-:Y:S05]  /*0a00*/  @!P0 BRA `(.L_x_709) ;  /* 0x0000000000108947 */ /* 0x000fea0003800000 */
[----:B------:R-:W2:Y:S04]  /*0a10*/  LD.E R7, desc[UR36][R6.64] ;  /* 0x0000002406077980 */ /* 0x000ea8000c101900 */
[----:B--2---:R0:W-:Y:S04]  /*0a20*/  ST.E desc[UR36][R4.64], R7 ;  /* 0x0000000704007985 */ /* 0x0041e8000c101924 */
[----:B------:R-:W2:Y:S04]  /*0a30*/  LD.E.64 R20, desc[UR36][R20.64] ;  /* 0x0000002414147980 */ /* 0x000ea8000c101b00 */
[----:B--2---:R0:W-:Y:S02]  /*0a40*/  ST.E.64 desc[UR36][R8.64], R20 ;  /* 0x0000001408007985 */ /* 0x0041e4000c101b24 */
.L_x_709:
[----:B------:R-:W-:Y:S05]  /*0a50*/  BSYNC.RECONVERGENT B0 ;  /* 0x0000000000007941 */ /* 0x000fea0003800200 */
.L_x_708:
[----:B------:R-:W-:Y:S01]  /*0a60*/  UMOV UR4, 0xffffffff ;  /* 0xffffffff00047882 */ /* 0x000fe20000000000 */
[----:B------:R-:W-:Y:S02]  /*0a70*/  ISETP.NE.AND P0, PT, R31, RZ, PT ;  /* 0x000000ff1f00720c */ /* 0x000fe40003f05270 */
[----:B------:R-:W-:Y:S11]  /*0a80*/  BRA.DIV UR4, `(.L_x_715) ;  /* 0x0000000604c07947 */ /* 0x000ff6000b800000 */
[----:B------:R-:W-:Y:S01]  /*0a90*/  NOP ;  /* 0x0000000000007918 */ /* 0x000fe20000000000 */
.L_x_736:
[----:B------:R-:W-:Y:S04]  /*0aa0*/  BSSY.RECONVERGENT B6, `(.L_x_716) ;  /* 0x0000014000067945 */ /* 0x000fe80003800200 */
[----:B------:R-:W-:Y:S05]  /*0ab0*/  @P0 BRA `(.L_x_717) ;  /* 0x0000000000480947 */ /* 0x000fea0003800000 */
[----:B------:R-:W1:Y:S02]  /*0ac0*/  LDC.64 R26, c[0x0][0x3b0] ;  /* 0x0000ec00ff1a7b82 */ /* 0x000e640000000a00 */
[----:B-1----:R-:W-:-:S05]  /*0ad0*/  IMAD.WIDE R26, R29, 0x8, R26 ;  /* 0x000000081d1a7825 */ /* 0x002fca00078e021a */
[----:B0-----:R0:W5:Y:S01]  /*0ae0*/  LDG.E.64 R4, desc[UR36][R26.64] ;  /* 0x000000241a047981 */ /* 0x001162000c1e1b00 */
[----:B---3--:R-:W-:-:S04]  /*0af0*/  MOV R32, 0x178 ;  /* 0x0000017800207802 */ /* 0x008fc80000000f00 */
[----:B------:R0:W1:Y:S03]  /*0b00*/  LDC.64 R6, c[0x4][R32] ;  /* 0x0100000020067b82 */ /* 0x0000660000000a00 */
[----:B------:R-:W-:-:S07]  /*0b10*/  LEPC R20, `(.L_x_718) ;  /* 0x000000001014794e */ /* 0x000fce0000000000 */
[----:B01---5:R-:W-:Y:S05]  /*0b20*/  CALL.ABS.NOINC R6 ;  /* 0x0000000006007343 */ /* 0x023fea0003c00000 */
.L_x_718:
[----:B------:R-:W0:Y:S02]  /*0b30*/  LDC.64 R36, c[0x0][0x3b8] ;  /* 0x0000ee00ff247b82 */ /* 0x000e240000000a00 */
[----:B0-----:R-:W-:-:S05]  /*0b40*/  IMAD.WIDE R36, R29, 0x8, R36 ;  /* 0x000000081d247825 */ /* 0x001fca00078e0224 */
[----:B------:R0:W5:Y:S01]  /*0b50*/  LDG.E.64 R4, desc[UR36][R36.64] ;  /* 0x0000002424047981 */ /* 0x000162000c1e1b00 */
[----:B------:R0:W1:Y:S02]  /*0b60*/  LDC.64 R6, c[0x4][R32] ;  /* 0x0100000020067b82 */ /* 0x0000640000000a00 */
[----:B------:R-:W-:-:S07]  /*0b70*/  LEPC R20, `(.L_x_719) ;  /* 0x000000001014794e */ /* 0x000fce0000000000 */
[----:B01---5:R-:W-:Y:S05]  /*0b80*/  CALL.ABS.NOINC R6 ;  /* 0x0000000006007343 */ /* 0x023fea0003c00000 */
.L_x_719:
[----:B------:R-:W-:Y:S01]  /*0b90*/  IMAD.SHL.U32 R3, R33, 0x2, RZ ;  /* 0x0000000221037824 */ /* 0x000fe200078e00ff */
[----:B------:R1:W-:Y:S04]  /*0ba0*/  STG.E.64 desc[UR36][R26.64], R16 ;  /* 0x000000101a007986 */ /* 0x0003e8000c101b24 */
[----:B------:R1:W-:Y:S04]  /*0bb0*/  STG.E.64 desc[UR36][R36.64], R24 ;  /* 0x0000001824007986 */ /* 0x0003e8000c101b24 */
[----:B------:R1:W-:Y:S04]  /*0bc0*/  STG.E desc[UR36][R22.64], R33 ;  /* 0x0000002116007986 */ /* 0x0003e8000c101924 */
[----:B------:R1:W-:Y:S02]  /*0bd0*/  STG.E desc[UR36][R18.64], R3 ;  /* 0x0000000312007986 */ /* 0x0003e4000c101924 */
.L_x_717:
[----:B------:R-:W-:Y:S05]  /*0be0*/  BSYNC.RECONVERGENT B6 ;  /* 0x0000000000067941 */ /* 0x000fea0003800200 */
.L_x_716:
[----:B------:R-:W-:-:S03]  /*0bf0*/  UMOV UR4, 0xffffffff ;  /* 0xffffffff00047882 */ /* 0x000fc60000000000 */
[----:B------:R-:W-:Y:S05]  /*0c00*/  BRA.DIV UR4, `(.L_x_720) ;  /* 0x00000006047c7947 */ /* 0x000fea000b800000 */
[----:B------:R-:W-:Y:S01]  /*0c10*/  NOP ;  /* 0x0000000000007918 */ /* 0x000fe20000000000 */
[----:B------:R-:W-:Y:S05]  /*0c20*/  BRA `(.L_x_721) ;  /* 0x0000000000087947 */ /* 0x000fea0003800000 */
.L_x_699:
[----:B0-----:R-:W-:-:S13]  /*0c30*/  ISETP.NE.AND P0, PT, R31, RZ, PT ;  /* 0x000000ff1f00720c */ /* 0x001fda0003f05270 */
[----:B------:R0:W-:Y:S02]  /*0c40*/  @!P0 STG.E desc[UR36][R22.64], R33 ;  /* 0x0000002116008986 */ /* 0x0001e4000c101924 */
.L_x_721:
[----:B-1----:R-:W-:Y:S01]  /*0c50*/  IADD3 R3, PT, PT, R30, R31, RZ ;  /* 0x0000001f1e037210 */ /* 0x002fe20007ffe0ff */
[----:B------:R-:W-:Y:S03]  /*0c60*/  BSSY.RECONVERGENT B0, `(.L_x_722) ;  /* 0x000002f000007945 */ /* 0x000fe60003800200 */
[----:B------:R-:W-:-:S13]  /*0c70*/  ISETP.GE.AND P0, PT, R3, R35, PT ;  /* 0x000000230300720c */ /* 0x000fda0003f06270 */
[----:B------:R-:W-:Y:S05]  /*0c80*/  @P0 BRA `(.L_x_723) ;  /* 0x0000000000b00947 */ /* 0x000fea0003800000 */
[----:B0-----:R-:W0:Y:S08]  /*0c90*/  LDC.64 R4, c[0x0][0x3b0] ;  /* 0x0000ec00ff047b82 */ /* 0x001e300000000a00 */
[----:B------:R-:W1:Y:S08]  /*0ca0*/  LDC.64 R6, c[0x0][0x3b8] ;  /* 0x0000ee00ff067b82 */ /* 0x000e700000000a00 */
[----:B---3--:R-:W2:Y:S01]  /*0cb0*/  LDC.64 R14, c[0x0][0x3d0] ;  /* 0x0000f400ff0e7b82 */ /* 0x008ea20000000a00 */
[----:B0-----:R-:W-:-:S07]  /*0cc0*/  IMAD.WIDE R12, R29, 0x8, R4 ;  /* 0x000000081d0c7825 */ /* 0x001fce00078e0204 */
[----:B------:R-:W0:Y:S01]  /*0cd0*/  LDC.64 R8, c[0x0][0x3d0] ;  /* 0x0000f400ff087b82 */ /* 0x000e220000000a00 */
[----:B------:R-:W5:Y:S01]  /*0ce0*/  LDG.E.64 R12, desc[UR36][R12.64] ;  /* 0x000000240c0c7981 */ /* 0x000f62000c1e1b00 */
[----:B-1----:R-:W-:-:S06]  /*0cf0*/  IMAD.WIDE R10, R29, 0x8, R6 ;  /* 0x000000081d0a7825 */ /* 0x002fcc00078e0206 */
[----:B------:R-:W1:Y:S01]  /*0d00*/  LDC.64 R4, c[0x0][0x390] ;  /* 0x0000e400ff047b82 */ /* 0x000e620000000a00 */
[----:B------:R-:W5:Y:S07]  /*0d10*/  LDG.E.64 R10, desc[UR36][R10.64] ;  /* 0x000000240a0a7981 */ /* 0x000f6e000c1e1b00 */
[----:B------:R-:W3:Y:S01]  /*0d20*/  LDC.64 R6, c[0x0][0x388] ;  /* 0x0000e200ff067b82 */ /* 0x000ee20000000a00 */
[----:B------:R-:W-:Y:S02]  /*0d30*/  IMAD.IADD R33, R28, 0x1, R31 ;  /* 0x000000011c217824 */ /* 0x000fe400078e021f */
[----:B--2---:R-:W-:-:S07]  /*0d40*/  IMAD.WIDE R14, R29, 0x8, R14 ;  /* 0x000000081d0e7825 */ /* 0x004fce00078e020e */
.L_x_726:
[----:B---3--:R-:W-:-:S04]  /*0d50*/  IMAD.WIDE R22, R3, 0x4, R6 ;  /* 0x0000000403167825 */ /* 0x008fc800078e0206 */
[----:B-1----:R-:W-:Y:S01]  /*0d60*/  IMAD.WIDE R18, R3, 0x8, R4 ;  /* 0x0000000803127825 */ /* 0x002fe200078e0204 */
[----:B------:R1:W2:Y:S05]  /*0d70*/  LDG.E.CONSTANT R37, desc[UR36][R22.64] ;  /* 0x0000002416257981 */ /* 0x0002aa000c1e9900 */
[----:B------:R-:W3:Y:S01]  /*0d80*/  LDG.E.64.CONSTANT R18, desc[UR36][R18.64] ;  /* 0x0000002412127981 */ /* 0x000ee2000c1e9b00 */
[----:B-----5:R-:W-:-:S04]  /*0d90*/  IMAD.WIDE R26, R33, 0x4, R12 ;  /* 0x00000004211a7825 */ /* 0x020fc800078e020c */
[----:B-1----:R-:W-:Y:S01]  /*0da0*/  IMAD.WIDE R22, R33, 0x8, R10 ;  /* 0x0000000821167825 */ /* 0x002fe200078e020a */
[----:B--2---:R1:W-:Y:S04]  /*0db0*/  ST.E desc[UR36][R26.64], R37 ;  /* 0x000000251a007985 */ /* 0x0043e8000c101924 */
[----:B---3--:R1:W-:Y:S04]  /*0dc0*/  ST.E.64 desc[UR36][R22.64], R18 ;  /* 0x0000001216007985 */ /* 0x0083e8000c101b24 */
[----:B------:R-:W2:Y:S01]  /*0dd0*/  LDG.E.64 R20, desc[UR36][R14.64] ;  /* 0x000000240e147981 */ /* 0x000ea2000c1e1b00 */
[----:B------:R-:W-:Y:S01]  /*0de0*/  VIADD R3, R3, 0x20 ;  /* 0x0000002003037836 */ /* 0x000fe20000000000 */
[----:B------:R-:W-:Y:S04]  /*0df0*/  BSSY.RECONVERGENT B1, `(.L_x_724) ;  /* 0x0000013000017945 */ /* 0x000fe80003800200 */
[----:B------:R-:W-:-:S02]  /*0e00*/  ISETP.GE.AND P1, PT, R3, R35, PT ;  /* 0x000000230300720c */ /* 0x000fc40003f26270 */
[----:B--2---:R-:W-:-:S04]  /*0e10*/  ISETP.NE.U32.AND P0, PT, R20, -0x1, PT ;  /* 0xffffffff1400780c */ /* 0x004fc80003f05070 */
[----:B------:R-:W-:-:S13]  /*0e20*/  ISETP.NE.AND.EX P0, PT, R21, 0x7fffffff, PT, P0 ;  /* 0x7fffffff1500780c */ /* 0x000fda0003f05300 */
[----:B-1----:R-:W-:Y:S05]  /*0e30*/  @!P0 BRA `(.L_x_725) ;  /* 0x0000000000388947 */ /* 0x002fea0003800000 */
[----:B0-----:R-:W-:-:S05]  /*0e40*/  IMAD.WIDE R22, R37, 0x8, R8 ;  /* 0x0000000825167825 */ /* 0x001fca00078e0208 */
[----:B------:R-:W2:Y:S01]  /*0e50*/  LDG.E.64 R26, desc[UR36][R22.64] ;  /* 0x00000024161a7981 */ /* 0x000ea2000c1e1b00 */
[----:B------:R-:W-:-:S04]  /*0e60*/  IADD3 R18, P0, PT, R18, R20, RZ ;  /* 0x0000001412127210 */ /* 0x000fc80007f1e0ff */
[----:B------:R-:W-:Y:S02]  /*0e70*/  IADD3.X R19, PT, PT, R19, R21, RZ, P0, !PT ;  /* 0x0000001513137210 */ /* 0x000fe400007fe4ff */
[----:B--2---:R-:W-:-:S04]  /*0e80*/  ISETP.GE.U32.AND P0, PT, R18, R26, PT ;  /* 0x0000001a1200720c */ /* 0x004fc80003f06070 */
[----:B------:R-:W-:-:S13]  /*0e90*/  ISETP.GE.AND.EX P0, PT, R19, R27, PT, P0 ;  /* 0x0000001b1300720c */ /* 0x000fda0003f06300 */
[----:B------:R-:W-:Y:S05]  /*0ea0*/  @P0 BRA `(.L_x_725) ;  /* 0x00000000001c0947 */ /* 0x000fea0003800000 */
[----:B------:R0:W-:Y:S01]  /*0eb0*/  REDG.E.MIN.S64.STRONG.GPU desc[UR36][R22.64], R18 ;  /* 0x000000121600798e */ /* 0x0001e2000c92e724 */
[----:B------:R-:W-:Y:S01]  /*0ec0*/  IADD3 R20, P0, PT, R37, UR38, RZ ;  /* 0x0000002625147c10 */ /* 0x000fe2000ff1e0ff */
[----:B------:R-:W-:-:S03]  /*0ed0*/  IMAD.MOV.U32 R0, RZ, RZ, 0x1 ;  /* 0x00000001ff007424 */ /* 0x000fc600078e00ff */
[----:B------:R-:W-:Y:S01]  /*0ee0*/  LEA.HI.X.SX32 R21, R37, UR39, 0x1, P0 ;  /* 0x0000002725157c11 */ /* 0x000fe200080f0eff */
[----:B0-----:R-:W0:Y:S02]  /*0ef0*/  LDC.64 R18, c[0x0][0x3c0] ;  /* 0x0000f000ff127b82 */ /* 0x001e240000000a00 */
[----:B0-----:R1:W-:Y:S04]  /*0f00*/  STG.E.U8 desc[UR36][R18.64], R0 ;  /* 0x0000000012007986 */ /* 0x0013e8000c101124 */
[----:B------:R1:W-:Y:S02]  /*0f10*/  STG.E.U8 desc[UR36][R20.64], R0 ;  /* 0x0000000014007986 */ /* 0x0003e4000c101124 */
.L_x_725:
[----:B------:R-:W-:Y:S05]  /*0f20*/  BSYNC.RECONVERGENT B1 ;  /* 0x0000000000017941 */ /* 0x000fea0003800200 */
.L_x_724:
[----:B------:R-:W-:Y:S01]  /*0f30*/  VIADD R33, R33, 0x20 ;  /* 0x0000002021217836 */ /* 0x000fe20000000000 */
[----:B------:R-:W-:Y:S06]  /*0f40*/  @!P1 BRA `(.L_x_726) ;  /* 0xfffffffc00809947 */ /* 0x000fec000383ffff */
.L_x_723:
[----:B---3--:R-:W-:Y:S05]  /*0f50*/  BSYNC.RECONVERGENT B0 ;  /* 0x0000000000007941 */ /* 0x008fea0003800200 */
.L_x_722:
[----:B------:R-:W-:-:S07]  /*0f60*/  IADD3 R29, PT, PT, R29, R2, RZ ;  /* 0x000000021d1d7210 */ /* 0x000fce0007ffe0ff */
.L_x_707:
[----:B------:R-:W-:Y:S05]  /*0f70*/  BSYNC B7 ;  /* 0x0000000000077941 */ /* 0x000fea0003800000 */
.L_x_698:
[----:B------:R-:W2:Y:S02]  /*0f80*/  LDCU UR4, c[0x0][0x380] ;  /* 0x00007000ff0477ac */ /* 0x000ea40008000800 */
[----:B--2---:R-:W-:-:S13]  /*0f90*/  ISETP.GE.AND P0, PT, R29, UR4, PT ;  /* 0x000000041d007c0c */ /* 0x004fda000bf06270 */
[----:B------:R-:W-:Y:S05]  /*0fa0*/  @!P0 BRA `(.L_x_727) ;  /* 0xfffffff000488947 */ /* 0x000fea000383ffff */
[----:B------:R-:W-:Y:S05]  /*0fb0*/  EXIT ;  /* 0x000000000000794d */ /* 0x000fea0003800000 */
.L_x_704:
[----:B------:R-:W-:Y:S01]  /*0fc0*/  HFMA2 R11, -RZ, RZ, 0, 1.847743988037109375e-06 ;  /* 0x0000001fff0b7431 */ /* 0x000fe200000001ff */
[----:B------:R-:W-:Y:S01]  /*0fd0*/  BSSY B0, `(.L_x_728) ;  /* 0x0000007000007945 */ /* 0x000fe20003800000 */
[----:B------:R-:W-:Y:S02]  /*0fe0*/  IMAD.MOV.U32 R13, RZ, RZ, R17 ;  /* 0x000000ffff0d7224 */ /* 0x000fe400078e0011 */
[----:B------:R-:W-:Y:S02]  /*0ff0*/  IMAD.MOV.U32 R12, RZ, RZ, RZ ;  /* 0x000000ffff0c7224 */ /* 0x000fe400078e00ff */
[----:B------:R-:W-:-:S07]  /*1000*/  IMAD.MOV.U32 R15, RZ, RZ, -0x1 ;  /* 0xffffffffff0f7424 */ /* 0x000fce00078e00ff */
[----:B------:R-:W-:Y:S05]  /*1010*/  WARPSYNC.COLLECTIVE R15, `(.L_x_729) ;  /* 0x000000000f087348 */ /* 0x000fea0003c00000 */
[----:B------:R0:W1:Y:S02]  /*1020*/  SHFL.IDX P6, R14, R13, R12, R11 ;  /* 0x0000000c0d0e7389 */ /* 0x00006400000c000b */
[----:B01----:R-:W-:Y:S05]  /*1030*/  ENDCOLLECTIVE ;  /* 0x000000000000791b */ /* 0x003fea0003800000 */
.L_x_729:
[----:B------:R-:W-:Y:S05]  /*1040*/  BSYNC B0 ;  /* 0x0000000000007941 */ /* 0x000fea0003800000 */
.L_x_728:
[----:B------:R-:W-:Y:S01]  /*1050*/  HFMA2 R11, -RZ, RZ, 0, 1.847743988037109375e-06 ;  /* 0x0000001fff0b7431 */ /* 0x000fe200000001ff */
[----:B------:R-:W-:Y:S01]  /*1060*/  MOV R13, R16 ;  /* 0x00000010000d7202 */ /* 0x000fe20000000f00 */
[----:B------:R-:W-:Y:S02]  /*1070*/  IMAD.MOV.U32 R12, RZ, RZ, RZ ;  /* 0x000000ffff0c7224 */ /* 0x000fe400078e00ff */
[----:B------:R-:W-:Y:S02]  /*1080*/  IMAD.MOV.U32 R15, RZ, RZ, -0x1 ;  /* 0xffffffffff0f7424 */ /* 0x000fe400078e00ff */
[----:B------:R-:W-:-:S07]  /*1090*/  IMAD.MOV.U32 R17, RZ, RZ, R14 ;  /* 0x000000ffff117224 */ /* 0x000fce00078e000e */
[----:B------:R-:W-:Y:S05]  /*10a0*/  WARPSYNC.COLLECTIVE R15, `(.L_x_730) ;  /* 0x000000000f087348 */ /* 0x000fea0003c00000 */
[----:B------:R0:W1:Y:S02]  /*10b0*/  SHFL.IDX P6, R14, R13, R12, R11 ;  /* 0x0000000c0d0e7389 */ /* 0x00006400000c000b */
[----:B01----:R-:W-:Y:S05]  /*10c0*/  ENDCOLLECTIVE ;  /* 0x000000000000791b */ /* 0x003fea0003800000 */
.L_x_730:
[----:B------:R-:W-:Y:S01]  /*10d0*/  IMAD.MOV.U32 R13, RZ, RZ, R25 ;  /* 0x000000ffff0d7224 */ /* 0x000fe200078e0019 */
[----:B------:R-:W-:-:S07]  /*10e0*/  MOV R16, R14 ;  /* 0x0000000e00107202 */ /* 0x000fce0000000f00 */
[----:B------:R-:W-:Y:S05]  /*10f0*/  WARPSYNC.COLLECTIVE R15, `(.L_x_731) ;  /* 0x000000000f087348 */ /* 0x000fea0003c00000 */
[----:B------:R0:W1:Y:S02]  /*1100*/  SHFL.IDX P6, R14, R13, R12, R11 ;  /* 0x0000000c0d0e7389 */ /* 0x00006400000c000b */
[----:B01----:R-:W-:Y:S05]  /*1110*/  ENDCOLLECTIVE ;  /* 0x000000000000791b */ /* 0x003fea0003800000 */
.L_x_731:
[----:B------:R-:W-:Y:S01]  /*1120*/  IMAD.MOV.U32 R13, RZ, RZ, R24 ;  /* 0x000000ffff0d7224 */ /* 0x000fe200078e0018 */
[----:B------:R-:W-:-:S07]  /*1130*/  MOV R25, R14 ;  /* 0x0000000e00197202 */ /* 0x000fce0000000f00 */
[----:B------:R-:W-:Y:S05]  /*1140*/  WARPSYNC.COLLECTIVE R15, `(.L_x_732) ;  /* 0x000000000f087348 */ /* 0x000fea0003c00000 */
[----:B------:R0:W1:Y:S02]  /*1150*/  SHFL.IDX P6, R14, R13, R12, R11 ;  /* 0x0000000c0d0e7389 */ /* 0x00006400000c000b */
[----:B01----:R-:W-:Y:S05]  /*1160*/  ENDCOLLECTIVE ;  /* 0x000000000000791b */ /* 0x003fea0003800000 */
.L_x_732:
[----:B------:R-:W-:Y:S01]  /*1170*/  MOV R24, R14 ;  /* 0x0000000e00187202 */ /* 0x000fe20000000f00 */
[----:B------:R-:W-:Y:S06]  /*1180*/  BRA `(.L_x_733) ;  /* 0xfffffff000707947 */ /* 0x000fec000383ffff */
.L_x_715:
[----:B------:R-:W-:Y:S01]  /*1190*/  BSSY B0, `(.L_x_734) ;  /* 0x0000005000007945 */ /* 0x000fe20003800000 */
[----:B---3--:R-:W-:-:S07]  /*11a0*/  IMAD.MOV.U32 R15, RZ, RZ, -0x1 ;  /* 0xffffffffff0f7424 */ /* 0x008fce00078e00ff */
[----:B0-----:R-:W-:Y:S05]  /*11b0*/  WARPSYNC.COLLECTIVE R15, `(.L_x_735) ;  /* 0x000000000f087348 */ /* 0x001fea0003c00000 */
[----:B------:R-:W-:Y:S01]  /*11c0*/  NOP ;  /* 0x0000000000007918 */ /* 0x000fe20000000000 */
[----:B0-----:R-:W-:Y:S05]  /*11d0*/  ENDCOLLECTIVE ;  /* 0x000000000000791b */ /* 0x001fea0003800000 */
.L_x_735:
[----:B------:R-:W-:Y:S05]  /*11e0*/  BSYNC B0 ;  /* 0x0000000000007941 */ /* 0x000fea0003800000 */
.L_x_734:
[----:B------:R-:W-:Y:S05]  /*11f0*/  BRA `(.L_x_736) ;  /* 0xfffffff800287947 */ /* 0x000fea000383ffff */
.L_x_720:
[----:B------:R-:W-:Y:S01]  /*1200*/  BSSY B0, `(.L_x_737) ;  /* 0x0000005000007945 */ /* 0x000fe20003800000 */
[----:B---3--:R-:W-:-:S07]  /*1210*/  MOV R15, 0xffffffff ;  /* 0xffffffff000f7802 */ /* 0x008fce0000000f00 */
[----:B01----:R-:W-:Y:S05]  /*1220*/  WARPSYNC.COLLECTIVE R15, `(.L_x_738) ;  /* 0x000000000f087348 */ /* 0x003fea0003c00000 */
[----:B------:R-:W-:Y:S01]  /*1230*/  NOP ;  /* 0x0000000000007918 */ /* 0x000fe20000000000 */
[----:B01----:R-:W-:Y:S05]  /*1240*/  ENDCOLLECTIVE ;  /* 0x000000000000791b */ /* 0x003fea0003800000 */
.L_x_738:
[----:B------:R-:W-:Y:S05]  /*1250*/  BSYNC B0 ;  /* 0x0000000000007941 */ /* 0x000fea0003800000 */
.L_x_737:
[----:B------:R-:W-:Y:S05]  /*1260*/  BRA `(.L_x_721) ;  /* 0xfffffff800787947 */ /* 0x000fea000383ffff */
.L_x_739:
        /* <DEDUP_REMOVED lines=9> */
.L_x_768:


//--------------------- .text._Z12eraseAdjListiPPiPPx --------------------------
	.section	.text._Z12eraseAdjListiPPiPPx,"ax",@progbits
	.align	128
        .global         _Z12eraseAdjListiPPiPPx
        .type           _Z12eraseAdjListiPPiPPx,@function
        .size           _Z12eraseAdjListiPPiPPx,(.L_x_769 - _Z12eraseAdjListiPPiPPx)
        .other          _Z12eraseAdjListiPPiPPx,@"STO_CUDA_ENTRY STV_DEFAULT"
_Z12eraseAdjListiPPiPPx:
.text._Z12eraseAdjListiPPiPPx:
[----:B------:R-:W0:Y:S01]  /*0000*/  LDC R1, c[0x0][0x37c] ;  /* 0x0000df00ff017b82 */ /* 0x000e220000000800 */
[----:B------:R-:W1:Y:S07]  /*0010*/  S2R R19, SR_TID.X ;  /* 0x0000000000137919 */ /* 0x000e6e0000002100 */
[----:B------:R-:W1:Y:S01]  /*0020*/  S2UR UR4, SR_CTAID.X ;  /* 0x00000000000479c3 */ /* 0x000e620000002500 */
[----:B------:R-:W2:Y:S07]  /*0030*/  LDCU UR5, c[0x0][0x380] ;  /* 0x00007000ff0577ac */ /* 0x000eae0008000800 */
[----:B------:R-:W1:Y:S02]  /*0040*/  LDC R18, c[0x0][0x360] ;  /* 0x0000d800ff127b82 */ /* 0x000e640000000800 */
[----:B-1----:R-:W-:-:S05]  /*0050*/  IMAD R19, R18, UR4, R19 ;  /* 0x0000000412137c24 */ /* 0x002fca000f8e0213 */
[----:B--2---:R-:W-:-:S13]  /*0060*/  ISETP.GE.AND P0, PT, R19, UR5, PT ;  /* 0x0000000513007c0c */ /* 0x004fda000bf06270 */
[----:B0-----:R-:W-:Y:S05]  /*0070*/  @P0 EXIT ;  /* 0x000000000000094d */ /* 0x001fea0003800000 */
[----:B------:R-:W0:Y:S01]  /*0080*/  LDC.64 R16, c[0x0][0x388] ;  /* 0x0000e200ff107b82 */ /* 0x000e220000000a00 */
[----:B------:R-:W1:Y:S01]  /*0090*/  LDCU UR4, c[0x0][0x370] ;  /* 0x00006e00ff0477ac */ /* 0x000e620008000800 */
[----:B------:R-:W2:Y:S01]  /*00a0*/  LDCU.64 UR36, c[0x0][0x358] ;  /* 0x00006b00ff2477ac */ /* 0x000ea20008000a00 */
[----:B------:R-:W3:Y:S01]  /*00b0*/  LDCU UR38, c[0x0][0x380] ;  /* 0x00007000ff2677ac */ /* 0x000ee20008000800 */
[----:B-1----:R-:W-:-:S07]  /*00c0*/  IMAD R18, R18, UR4, RZ ;  /* 0x0000000412127c24 */ /* 0x002fce000f8e02ff */
.L_x_742:
[----:B0-----:R-:W-:-:S05]  /*00d0*/  IMAD.WIDE R6, R19, 0x8, R16 ;  /* 0x0000000813067825 */ /* 0x001fca00078e0210 */
[----:B--2---:R0:W5:Y:S01]  /*00e0*/  LDG.E.64.CONSTANT R4, desc[UR36][R6.64] ;  /* 0x0000002406047981 */ /* 0x004162000c1e9b00 */
[----:B------:R-:W-:Y:S01]  /*00f0*/  MOV R2, 0x178 ;  /* 0x0000017800027802 */ /* 0x000fe20000000f00 */
[--C-:B------:R-:W-:Y:S02]  /*0100*/  IMAD.MOV.U32 R23, RZ, RZ, R19.reuse ;  /* 0x000000ffff177224 */ /* 0x100fe400078e0013 */
[----:B------:R-:W-:Y:S01]  /*0110*/  IMAD.IADD R19, R18, 0x1, R19 ;  /* 0x0000000112137824 */ /* 0x000fe200078e0213 */
[----:B------:R0:W1:Y:S04]  /*0120*/  LDC.64 R8, c[0x4][R2] ;  /* 0x0100000002087b82 */ /* 0x0000680000000a00 */
[----:B---3--:R-:W-:-:S04]  /*0130*/  ISETP.GE.AND P0, PT, R19, UR38, PT ;  /* 0x0000002613007c0c */ /* 0x008fc8000bf06270 */
[----:B------:R-:W-:-:S09]  /*0140*/  P2R R22, PR, RZ, 0x1 ;  /* 0x00000001ff167803 */ /* 0x000fd20000000000 */
[----:B------:R-:W-:-:S07]  /*0150*/  LEPC R20, `(.L_x_740) ;  /* 0x000000001014794e */ /* 0x000fce0000000000 */
[----:B01---5:R-:W-:Y:S05]  /*0160*/  CALL.ABS.NOINC R8 ;  /* 0x0000000008007343 */ /* 0x023fea0003c00000 */
.L_x_740:
[----:B------:R-:W0:Y:S02]  /*0170*/  LDC.64 R6, c[0x0][0x390] ;  /* 0x0000e400ff067b82 */ /* 0x000e240000000a00 */
[----:B0-----:R-:W-:-:S05]  /*0180*/  IMAD.WIDE R6, R23, 0x8, R6 ;  /* 0x0000000817067825 */ /* 0x001fca00078e0206 */
[----:B------:R0:W5:Y:S01]  /*0190*/  LDG.E.64.CONSTANT R4, desc[UR36][R6.64] ;  /* 0x0000002406047981 */ /* 0x000162000c1e9b00 */
[----:B------:R-:W1:Y:S02]  /*01a0*/  LDC.64 R2, c[0x4][R2] ;  /* 0x0100000002027b82 */ /* 0x000e640000000a00 */
[----:B------:R-:W-:-:S07]  /*01b0*/  LEPC R20, `(.L_x_741) ;  /* 0x000000001014794e */ /* 0x000fce0000000000 */
[----:B01---5:R-:W-:Y:S05]  /*01c0*/  CALL.ABS.NOINC R2 ;  /* 0x0000000002007343 */ /* 0x023fea0003c00000 */
.L_x_741:
[----:B------:R-:W-:-:S13]  /*01d0*/  ISETP.NE.AND P6, PT, R22, RZ, PT ;  /* 0x000000ff1600720c */ /* 0x000fda0003fc5270 */
[----:B------:R-:W-:Y:S05]  /*01e0*/  @!P6 BRA `(.L_x_742) ;  /* 0xfffffffc00b8e947 */ /* 0x000fea000383ffff */
[----:B------:R-:W-:Y:S05]  /*01f0*/  EXIT ;  /* 0x000000000000794d */ /* 0x000fea0003800000 */
.L_x_743:
        /* <DEDUP_REMOVED lines=16> */
.L_x_769:


//--------------------- .text._Z17initializeAdjListiPPiPPxS_S_i --------------------------
	.section	.text._Z17initializeAdjListiPPiPPxS_S_i,"ax",@progbits
	.align	128
        .global         _Z17initializeAdjListiPPiPPxS_S_i
        .type           _Z17initializeAdjListiPPiPPxS_S_i,@function
        .size           _Z17initializeAdjListiPPiPPxS_S_i,(.L_x_770 - _Z17initializeAdjListiPPiPPxS_S_i)
        .other          _Z17initializeAdjListiPPiPPxS_S_i,@"STO_CUDA_ENTRY STV_DEFAULT"
_Z17initializeAdjListiPPiPPxS_S_i:
.text._Z17initializeAdjListiPPiPPxS_S_i:
        /* <DEDUP_REMOVED lines=8> */
[----:B------:R-:W0:Y:S01]  /*0080*/  LDC R18, c[0x0][0x3a8] ;  /* 0x0000ea00ff127b82 */ /* 0x000e220000000800 */
[----:B------:R-:W1:Y:S01]  /*0090*/  LDCU UR4, c[0x0][0x370] ;  /* 0x00006e00ff0477ac */ /* 0x000e620008000800 */
[----:B------:R-:W2:Y:S06]  /*00a0*/  LDCU UR38, c[0x0][0x3a8] ;  /* 0x00007500ff2677ac */ /* 0x000eac0008000800 */
[----:B------:R-:W3:Y:S01]  /*00b0*/  LDC.64 R16, c[0x0][0x388] ;  /* 0x0000e200ff107b82 */ /* 0x000ee20000000a00 */
[----:B------:R-:W4:Y:S01]  /*00c0*/  LDCU.64 UR36, c[0x0][0x358] ;  /* 0x00006b00ff2477ac */ /* 0x000f220008000a00 */
[----:B------:R-:W5:Y:S01]  /*00d0*/  LDCU UR42, c[0x0][0x380] ;  /* 0x00007000ff2a77ac */ /* 0x000f620008000800 */
[----:B-1----:R-:W-:Y:S01]  /*00e0*/  IMAD R22, R22, UR4, RZ ;  /* 0x0000000416167c24 */ /* 0x002fe2000f8e02ff */
[----:B--2---:R-:W-:-:S02]  /*00f0*/  UIMAD.WIDE UR40, UR38, 0x4, URZ ;  /* 0x00000004262878a5 */ /* 0x004fc4000f8e02ff */
[----:B------:R-:W-:-:S12]  /*0100*/  UIMAD.WIDE UR38, UR38, 0x8, URZ ;  /* 0x00000008262678a5 */ /* 0x000fd8000f8e02ff */
.L_x_746:
[----:B------:R-:W-:Y:S01]  /*0110*/  MOV R2, 0x170 ;  /* 0x0000017000027802 */ /* 0x000fe20000000f00 */
[----:B------:R-:W-:Y:S01]  /*0120*/  IMAD.U32 R8, RZ, RZ, UR40 ;  /* 0x00000028ff087e24 */ /* 0x000fe2000f8e00ff */
[----:B------:R-:W-:Y:S02]  /*0130*/  MOV R9, UR41 ;  /* 0x0000002900097c02 */ /* 0x000fe40008000f00 */
[----:B------:R1:W2:Y:S01]  /*0140*/  LDC.64 R6, c[0x4][R2] ;  /* 0x0100000002067b82 */ /* 0x0002a20000000a00 */
[----:B------:R-:W-:Y:S02]  /*0150*/  MOV R5, UR41 ;  /* 0x0000002900057c02 */ /* 0x000fe40008000f00 */
[----:B------:R-:W-:Y:S01]  /*0160*/  MOV R4, UR40 ;  /* 0x0000002800047c02 */ /* 0x000fe20008000f00 */
[----:B------:R-:W-:-:S07]  /*0170*/  IMAD.MOV.U32 R5, RZ, RZ, R9 ;  /* 0x000000ffff057224 */ /* 0x000fce00078e0009 */
[----:B------:R-:W-:-:S07]  /*0180*/  LEPC R20, `(.L_x_744) ;  /* 0x000000001014794e */ /* 0x000fce0000000000 */
[----:B012345:R-:W-:Y:S05]  /*0190*/  CALL.ABS.NOINC R6 ;  /* 0x0000000006007343 */ /* 0x03ffea0003c00000 */
.L_x_744:
[----:B------:R-:W-:Y:S01]  /*01a0*/  IMAD.WIDE R8, R19, 0x8, R16 ;  /* 0x0000000813087825 */ /* 0x000fe200078e0210 */
[----:B------:R-:W-:Y:S01]  /*01b0*/  MOV R6, R4 ;  /* 0x0000000400067202 */ /* 0x000fe20000000f00 */
[----:B------:R-:W0:Y:S01]  /*01c0*/  LDC.64 R2, c[0x4][R2] ;  /* 0x0100000002027b82 */ /* 0x000e220000000a00 */
[----:B------:R-:W-:Y:S01]  /*01d0*/  MOV R4, UR38 ;  /* 0x0000002600047c02 */ /* 0x000fe20008000f00 */
[----:B------:R-:W-:Y:S01]  /*01e0*/  IMAD.MOV.U32 R7, RZ, RZ, R5 ;  /* 0x000000ffff077224 */ /* 0x000fe200078e0005 */
[----:B------:R-:W-:Y:S01]  /*01f0*/  MOV R10, UR38 ;  /* 0x00000026000a7c02 */ /* 0x000fe20008000f00 */
[----:B------:R-:W-:Y:S02]  /*0200*/  IMAD.U32 R11, RZ, RZ, UR39 ;  /* 0x00000027ff0b7e24 */ /* 0x000fe4000f8e00ff */
[----:B------:R-:W-:Y:S01]  /*0210*/  IMAD.U32 R5, RZ, RZ, UR39 ;  /* 0x00000027ff057e24 */ /* 0x000fe2000f8e00ff */
[----:B------:R1:W-:Y:S02]  /*0220*/  STG.E.64 desc[UR36][R8.64], R6 ;  /* 0x0000000608007986 */ /* 0x0003e4000c101b24 */
[----:B------:R-:W-:-:S07]  /*0230*/  MOV R5, R11 ;  /* 0x0000000b00057202 */ /* 0x000fce0000000f00 */
[----:B------:R-:W-:-:S07]  /*0240*/  LEPC R20, `(.L_x_745) ;  /* 0x000000001014794e */ /* 0x000fce0000000000 */
[----:B01----:R-:W-:Y:S05]  /*0250*/  CALL.ABS.NOINC R2 ;  /* 0x0000000002007343 */ /* 0x003fea0003c00000 */
.L_x_745:
[----:B------:R-:W0:Y:S08]  /*0260*/  LDC.64 R2, c[0x0][0x390] ;  /* 0x0000e400ff027b82 */ /* 0x000e300000000a00 */
[----:B------:R-:W1:Y:S08]  /*0270*/  LDC.64 R6, c[0x0][0x398] ;  /* 0x0000e600ff067b82 */ /* 0x000e700000000a00 */
[----:B------:R-:W2:Y:S01]  /*0280*/  LDC.64 R8, c[0x0][0x3a0] ;  /* 0x0000e800ff087b82 */ /* 0x000ea20000000a00 */
[----:B0-----:R-:W-:-:S05]  /*0290*/  IMAD.WIDE R2, R19, 0x8, R2 ;  /* 0x0000000813027825 */ /* 0x001fca00078e0202 */
[----:B------:R0:W-:Y:S01]  /*02a0*/  STG.E.64 desc[UR36][R2.64], R4 ;  /* 0x0000000402007986 */ /* 0x0001e2000c101b24 */
[----:B-1----:R-:W-:-:S05]  /*02b0*/  IMAD.WIDE R6, R19, 0x4, R6 ;  /* 0x0000000413067825 */ /* 0x002fca00078e0206 */
[----:B------:R0:W-:Y:S01]  /*02c0*/  STG.E desc[UR36][R6.64], R18 ;  /* 0x0000001206007986 */ /* 0x0001e2000c101924 */
[----:B--2---:R-:W-:-:S04]  /*02d0*/  IMAD.WIDE R8, R19, 0x4, R8 ;  /* 0x0000000413087825 */ /* 0x004fc800078e0208 */
[----:B------:R-:W-:Y:S01]  /*02e0*/  IMAD.IADD R19, R22, 0x1, R19 ;  /* 0x0000000116137824 */ /* 0x000fe200078e0213 */
[----:B------:R0:W-:Y:S04]  /*02f0*/  STG.E desc[UR36][R8.64], RZ ;  /* 0x000000ff08007986 */ /* 0x0001e8000c101924 */
[----:B------:R-:W-:-:S13]  /*0300*/  ISETP.GE.AND P0, PT, R19, UR42, PT ;  /* 0x0000002a13007c0c */ /* 0x000fda000bf06270 */
[----:B0-----:R-:W-:Y:S05]  /*0310*/  @!P0 BRA `(.L_x_746) ;  /* 0xfffffffc007c8947 */ /* 0x001fea000383ffff */
[----:B------:R-:W-:Y:S05]  /*0320*/  EXIT ;  /* 0x000000000000794d */ /* 0x000fea0003800000 */
.L_x_747:
        /* <DEDUP_REMOVED lines=13> */
.L_x_770:


//--------------------- .nv.global.init           --------------------------
	.section	.nv.global.init,"aw",@progbits
.nv.global.init:
	.type		$str,@object
	.size		$str,(.L_45 - $str)
$str:
        /*0000*/ 	.byte	0x4d, 0x65, 0x6d, 0x6f, 0x72, 0x79, 0x20, 0x61, 0x6c, 0x6c, 0x6f, 0x63, 0x61, 0x74, 0x69, 0x6f
        /*0010*/ 	.byte	0x6e, 0x20, 0x66, 0x61, 0x69, 0x6c, 0x65, 0x64, 0x0a, 0x00
.L_45:


//--------------------- .nv.shared._ZN3cub18CUB_300001_SM_10006detail10radix_sort29DeviceRadixSortOnesweepKernelINS1_5radix10policy_hubIiiyE10Policy1000ELNS0_9SortOrderE0EiiyiiNS1_21identity_decomposer_tEEEvPT5_SB_PT3_PKSC_PT1_PKSG_PT2_PKSK_T4_iiT6_ --------------------------
	.section	.nv.shared._ZN3cub18CUB_300001_SM_10006detail10radix_sort29DeviceRadixSortOnesweepKernelINS1_5radix10policy_hubIiiyE10Policy1000ELNS0_9SortOrderE0EiiyiiNS1_21identity_decomposer_tEEEvPT5_SB_PT3_PKSC_PT1_PKSG_PT2_PKSK_T4_iiT6_,"aw",@nobits
	.sectionflags	@""
	.align	16
.nv.shared._ZN3cub18CUB_300001_SM_10006detail10radix_sort29DeviceRadixSortOnesweepKernelINS1_5radix10policy_hubIiiyE10Policy1000ELNS0_9SortOrderE0EiiyiiNS1_21identity_decomposer_tEEEvPT5_SB_PT3_PKSC_PT1_PKSG_PT2_PKSK_T4_iiT6_:
	.zero		29184


//--------------------- .nv.shared.reserved.0     --------------------------
	.section	.nv.shared.reserved.0,"aw",@nobits
	.weak		__nv_reservedSMEM_offset_0_alias
	.size		__nv_reservedSMEM_offset_0_alias, 0, 64
	.other		__nv_reservedSMEM_offset_0_alias,@"STO_CUDA_RESERVED_SHARED STV_DEFAULT"
__nv_reservedSMEM_offset_0_alias:
	.zero		0
	.zero		64


//--------------------- .nv.global                --------------------------
	.section	.nv.global,"aw",@nobits
.nv.global:
	.type		_ZN34_INTERNAL_5946f87a_4_k_cu_8cb8c66f6thrust24THRUST_300001_SM_1000_NS12placeholders2_8E,@object
	.size		_ZN34_INTERNAL_5946f87a_4_k_cu_8cb8c66f6thrust24THRUST_300001_SM_1000_NS12placeholders2_8E,(_ZN34_INTERNAL_5946f87a_4_k_cu_8cb8c66f4cuda3std3__436_GLOBAL__N__5946f87a_4_k_cu_8cb8c66f6ignoreE - _ZN34_INTERNAL_5946f87a_4_k_cu_8cb8c66f6thrust24THRUST_300001_SM_1000_NS12placeholders2_8E)
_ZN34_INTERNAL_5946f87a_4_k_cu_8cb8c66f6thrust24THRUST_300001_SM_1000_NS12placeholders2_8E:
	.zero		1
	.type		_ZN34_INTERNAL_5946f87a_4_k_cu_8cb8c66f4cuda3std3__436_GLOBAL__N__5946f87a_4_k_cu_8cb8c66f6ignoreE,@object
	.size		_ZN34_INTERNAL_5946f87a_4_k_cu_8cb8c66f4cuda3std3__436_GLOBAL__N__5946f87a_4_k_cu_8cb8c66f6ignoreE,(_ZN34_INTERNAL_5946f87a_4_k_cu_8cb8c66f4cuda3std6ranges3__45__cpo4dataE - _ZN34_INTERNAL_5946f87a_4_k_cu_8cb8c66f4cuda3std3__436_GLOBAL__N__5946f87a_4_k_cu_8cb8c66f6ignoreE)
_ZN34_INTERNAL_5946f87a_4_k_cu_8cb8c66f4cuda3std3__436_GLOBAL__N__5946f87a_4_k_cu_8cb8c66f6ignoreE:
	.zero		1
	.type		_ZN34_INTERNAL_5946f87a_4_k_cu_8cb8c66f4cuda3std6ranges3__45__cpo4dataE,@object
	.size		_ZN34_INTERNAL_5946f87a_4_k_cu_8cb8c66f4cuda3std6ranges3__45__cpo4dataE,(_ZN34_INTERNAL_5946f87a_4_k_cu_8cb8c66f6thrust24THRUST_300001_SM_1000_NS6system3cpp3parE - _ZN34_INTERNAL_5946f87a_4_k_cu_8cb8c66f4cuda3std6ranges3__45__cpo4dataE)
_ZN34_INTERNAL_5946f87a_4_k_cu_8cb8c66f4cuda3std6ranges3__45__cpo4dataE:
	.zero		1
	.type		_ZN34_INTERNAL_5946f87a_4_k_cu_8cb8c66f6thrust24THRUST_300001_SM_1000_NS6system3cpp3parE,@object
	.size		_ZN34_INTERNAL_5946f87a_4_k_cu_8cb8c66f6thrust24THRUST_300001_SM_1000_NS6system3cpp3parE,(_ZN34_INTERNAL_5946f87a_4_k_cu_8cb8c66f4cuda3std3__45__cpo5beginE - _ZN34_INTERNAL_5946f87a_4_k_cu_8cb8c66f6thrust24THRUST_300001_SM_1000_NS6system3cpp3parE)
_ZN34_INTERNAL_5946f87a_4_k_cu_8cb8c66f6thrust24THRUST_300001_SM_1000_NS6system3cpp3parE:
	.zero		1
	.type		_ZN34_INTERNAL_5946f87a_4_k_cu_8cb8c66f4cuda3std3__45__cpo5beginE,@object
	.size		_ZN34_INTERNAL_5946f87a_4_k_cu_8cb8c66f4cuda3std3__45__cpo5beginE,(_ZN34_INTERNAL_5946f87a_4_k_cu_8cb8c66f4cuda3std6ranges3__45__cpo5beginE - _ZN34_INTERNAL_5946f87a_4_k_cu_8cb8c66f4cuda3std3__45__cpo5beginE)
_ZN34_INTERNAL_5946f87a_4_k_cu_8cb8c66f4cuda3std3__45__cpo5beginE:
	.zero		1
	.type		_ZN34_INTERNAL_5946f87a_4_k_cu_8cb8c66f4cuda3std6ranges3__45__cpo5beginE,@object
	.size		_ZN34_INTERNAL_5946f87a_4_k_cu_8cb8c66f4cuda3std6ranges3__45__cpo5beginE,(_ZN34_INTERNAL_5946f87a_4_k_cu_8cb8c66f6thrust24THRUST_300001_SM_1000_NS6deviceE - _ZN34_INTERNAL_5946f87a_4_k_cu_8cb8c66f4cuda3std6ranges3__45__cpo5beginE)
_ZN34_INTERNAL_5946f87a_4_k_cu_8cb8c66f4cuda3std6ranges3__45__cpo5beginE:
	.zero		1
	.type		_ZN34_INTERNAL_5946f87a_4_k_cu_8cb8c66f6thrust24THRUST_300001_SM_1000_NS6deviceE,@object
	.size		_ZN34_INTERNAL_5946f87a_4_k_cu_8cb8c66f6thrust24THRUST_300001_SM_1000_NS6deviceE,(_ZN34_INTERNAL_5946f87a_4_k_cu_8cb8c66f4cuda3std3__47nulloptE - _ZN34_INTERNAL_5946f87a_4_k_cu_8cb8c66f6thrust24THRUST_300001_SM_1000_NS6deviceE)
_ZN34_INTERNAL_5946f87a_4_k_cu_8cb8c66f6thrust24THRUST_300001_SM_1000_NS6deviceE:
	.zero		1
	.type		_ZN34_INTERNAL_5946f87a_4_k_cu_8cb8c66f4cuda3std3__47nulloptE,@object
	.size		_ZN34_INTERNAL_5946f87a_4_k_cu_8cb8c66f4cuda3std3__47nulloptE,(_ZN34_INTERNAL_5946f87a_4_k_cu_8cb8c66f4cuda3std6ranges3__45__cpo8distanceE - _ZN34_INTERNAL_5946f87a_4_k_cu_8cb8c66f4cuda3std3__47nulloptE)
_ZN34_INTERNAL_5946f87a_4_k_cu_8cb8c66f4cuda3std3__47nulloptE:
	.zero		1
	.type		_ZN34_INTERNAL_5946f87a_4_k_cu_8cb8c66f4cuda3std6ranges3__45__cpo8distanceE,@object
	.size		_ZN34_INTERNAL_5946f87a_4_k_cu_8cb8c66f4cuda3std6ranges3__45__cpo8distanceE,(_ZN34_INTERNAL_5946f87a_4_k_cu_8cb8c66f6thrust24THRUST_300001_SM_1000_NS12placeholders2_4E - _ZN34_INTERNAL_5946f87a_4_k_cu_8cb8c66f4cuda3std6ranges3__45__cpo8distanceE)
_ZN34_INTERNAL_5946f87a_4_k_cu_8cb8c66f4cuda3std6ranges3__45__cpo8distanceE:
	.zero		1
	.type		_ZN34_INTERNAL_5946f87a_4_k_cu_8cb8c66f6thrust24THRUST_300001_SM_1000_NS12placeholders2_4E,@object
	.size		_ZN34_INTERNAL_5946f87a_4_k_cu_8cb8c66f6thrust24THRUST_300001_SM_1000_NS12placeholders2_4E,(_ZN34_INTERNAL_5946f87a_4_k_cu_8cb8c66f4cuda3std3__45__cpo6rbeginE - _ZN34_INTERNAL_5946f87a_4_k_cu_8cb8c66f6thrust24THRUST_300001_SM_1000_NS12placeholders2_4E)
_ZN34_INTERNAL_5946f87a_4_k_cu_8cb8c66f6thrust24THRUST_300001_SM_1000_NS12placeholders2_4E:
	.zero		1
	.type		_ZN34_INTERNAL_5946f87a_4_k_cu_8cb8c66f4cuda3std3__45__cpo6rbeginE,@object
	.size		_ZN34_INTERNAL_5946f87a_4_k_cu_8cb8c66f4cuda3std3__45__cpo6rbeginE,(_ZN34_INTERNAL_5946f87a_4_k_cu_8cb8c66f4cuda3std6ranges3__45__cpo7advanceE - _ZN34_INTERNAL_5946f87a_4_k_cu_8cb8c66f4cuda3std3__45__cpo6rbeginE)
_ZN34_INTERNAL_5946f87a_4_k_cu_8cb8c66f4cuda3std3__45__cpo6rbeginE:
	.zero		1
	.type		_ZN34_INTERNAL_5946f87a_4_k_cu_8cb8c66f4cuda3std6ranges3__45__cpo7advanceE,@object
	.size		_ZN34_INTERNAL_5946f87a_4_k_cu_8cb8c66f4cuda3std6ranges3__45__cpo7advanceE,(_ZN34_INTERNAL_5946f87a_4_k_cu_8cb8c66f6thrust24THRUST_300001_SM_1000_NS12placeholders3_10E - _ZN34_INTERNAL_5946f87a_4_k_cu_8cb8c66f4cuda3std6ranges3__45__cpo7advanceE)
_ZN34_INTERNAL_5946f87a_4_k_cu_8cb8c66f4cuda3std6ranges3__45__cpo7advanceE:
	.zero		1
	.type		_ZN34_INTERNAL_5946f87a_4_k_cu_8cb8c66f6thrust24THRUST_300001_SM_1000_NS12placeholders3_10E,@object
	.size		_ZN34_INTERNAL_5946f87a_4_k_cu_8cb8c66f6thrust24THRUST_300001_SM_1000_NS12placeholders3_10E,(_ZN34_INTERNAL_5946f87a_4_k_cu_8cb8c66f4cuda3std3__48in_placeE - _ZN34_INTERNAL_5946f87a_4_k_cu_8cb8c66f6thrust24THRUST_300001_SM_1000_NS12placeholders3_10E)
_ZN34_INTERNAL_5946f87a_4_k_cu_8cb8c66f6thrust24THRUST_300001_SM_1000_NS12placeholders3_10E:
	.zero		1
	.type		_ZN34_INTERNAL_5946f87a_4_k_cu_8cb8c66f4cuda3std3__48in_placeE,@object
	.size		_ZN34_INTERNAL_5946f87a_4_k_cu_8cb8c66f4cuda3std3__48in_placeE,(_ZN34_INTERNAL_5946f87a_4_k_cu_8cb8c66f4cuda3std6ranges3__45__cpo4sizeE - _ZN34_INTERNAL_5946f87a_4_k_cu_8cb8c66f4cuda3std3__48in_placeE)
_ZN34_INTERNAL_5946f87a_4_k_cu_8cb8c66f4cuda3std3__48in_placeE:
	.zero		1
	.type		_ZN34_INTERNAL_5946f87a_4_k_cu_8cb8c66f4cuda3std6ranges3__45__cpo4sizeE,@object
	.size		_ZN34_INTERNAL_5946f87a_4_k_cu_8cb8c66f4cuda3std6ranges3__45__cpo4sizeE,(_ZN34_INTERNAL_5946f87a_4_k_cu_8cb8c66f6thrust24THRUST_300001_SM_1000_NS12placeholders2_2E - _ZN34_INTERNAL_5946f87a_4_k_cu_8cb8c66f4cuda3std6ranges3__45__cpo4sizeE)
_ZN34_INTERNAL_5946f87a_4_k_cu_8cb8c66f4cuda3std6ranges3__45__cpo4sizeE:
	.zero		1
	.type		_ZN34_INTERNAL_5946f87a_4_k_cu_8cb8c66f6thrust24THRUST_300001_SM_1000_NS12placeholders2_2E,@object
	.size		_ZN34_INTERNAL_5946f87a_4_k_cu_8cb8c66f6thrust24THRUST_300001_SM_1000_NS12placeholders2_2E,(_ZN34_INTERNAL_5946f87a_4_k_cu_8cb8c66f4cuda3std3__45__cpo6cbeginE - _ZN34_INTERNAL_5946f87a_4_k_cu_8cb8c66f6thrust24THRUST_300001_SM_1000_NS12placeholders2_2E)
_ZN34_INTERNAL_5946f87a_4_k_cu_8cb8c66f6thrust24THRUST_300001_SM_1000_NS12placeholders2_2E:
	.zero		1
	.type		_ZN34_INTERNAL_5946f87a_4_k_cu_8cb8c66f4cuda3std3__45__cpo6cbeginE,@object
	.size		_ZN34_INTERNAL_5946f87a_4_k_cu_8cb8c66f4cuda3std3__45__cpo6cbeginE,(_ZN34_INTERNAL_5946f87a_4_k_cu_8cb8c66f4cuda3std6ranges3__45__cpo6cbeginE - _ZN34_INTERNAL_5946f87a_4_k_cu_8cb8c66f4cuda3std3__45__cpo6cbeginE)
_ZN34_INTERNAL_5946f87a_4_k_cu_8cb8c66f4cuda3std3__45__cpo6cbeginE:
	.zero		1
	.type		_ZN34_INTERNAL_5946f87a_4_k_cu_8cb8c66f4cuda3std6ranges3__45__cpo6cbeginE,@object
	.size		_ZN34_INTERNAL_5946f87a_4_k_cu_8cb8c66f4cuda3std6ranges3__45__cpo6cbeginE,(_ZN34_INTERNAL_5946f87a_4_k_cu_8cb8c66f6thrust24THRUST_300001_SM_1000_NS12placeholders2_6E - _ZN34_INTERNAL_5946f87a_4_k_cu_8cb8c66f4cuda3std6ranges3__45__cpo6cbeginE)
_ZN34_INTERNAL_5946f87a_4_k_cu_8cb8c66f4cuda3std6ranges3__45__cpo6cbeginE:
	.zero		1
	.type		_ZN34_INTERNAL_5946f87a_4_k_cu_8cb8c66f6thrust24THRUST_300001_SM_1000_NS12placeholders2_6E,@object
	.size		_ZN34_INTERNAL_5946f87a_4_k_cu_8cb8c66f6thrust24THRUST_300001_SM_1000_NS12placeholders2_6E,(_ZN34_INTERNAL_5946f87a_4_k_cu_8cb8c66f4cuda3std3__45__cpo7crbeginE - _ZN34_INTERNAL_5946f87a_4_k_cu_8cb8c66f6thrust24THRUST_300001_SM_1000_NS12placeholders2_6E)
_ZN34_INTERNAL_5946f87a_4_k_cu_8cb8c66f6thrust24THRUST_300001_SM_1000_NS12placeholders2_6E:
	.zero		1
	.type		_ZN34_INTERNAL_5946f87a_4_k_cu_8cb8c66f4cuda3std3__45__cpo7crbeginE,@object
	.size		_ZN34_INTERNAL_5946f87a_4_k_cu_8cb8c66f4cuda3std3__45__cpo7crbeginE,(_ZN34_INTERNAL_5946f87a_4_k_cu_8cb8c66f4cuda3std6ranges3__45__cpo4nextE - _ZN34_INTERNAL_5946f87a_4_k_cu_8cb8c66f4cuda3std3__45__cpo7crbeginE)
_ZN34_INTERNAL_5946f87a_4_k_cu_8cb8c66f4cuda3std3__45__cpo7crbeginE:
	.zero		1
	.type		_ZN34_INTERNAL_5946f87a_4_k_cu_8cb8c66f4cuda3std6ranges3__45__cpo4nextE,@object
	.size		_ZN34_INTERNAL_5946f87a_4_k_cu_8cb8c66f4cuda3std6ranges3__45__cpo4nextE,(_ZN34_INTERNAL_5946f87a_4_k_cu_8cb8c66f4cuda3std6ranges3__45__cpo4swapE - _ZN34_INTERNAL_5946f87a_4_k_cu_8cb8c66f4cuda3std6ranges3__45__cpo4nextE)
_ZN34_INTERNAL_5946f87a_4_k_cu_8cb8c66f4cuda3std6ranges3__45__cpo4nextE:
	.zero		1
	.type		_ZN34_INTERNAL_5946f87a_4_k_cu_8cb8c66f4cuda3std6ranges3__45__cpo4swapE,@object
	.size		_ZN34_INTERNAL_5946f87a_4_k_cu_8cb8c66f4cuda3std6ranges3__45__cpo4swapE,(_ZN34_INTERNAL_5946f87a_4_k_cu_8cb8c66f6thrust24THRUST_300001_SM_1000_NS8cuda_cub10par_nosyncE - _ZN34_INTERNAL_5946f87a_4_k_cu_8cb8c66f4cuda3std6ranges3__45__cpo4swapE)
_ZN34_INTERNAL_5946f87a_4_k_cu_8cb8c66f4cuda3std6ranges3__45__cpo4swapE:
	.zero		1
	.type		_ZN34_INTERNAL_5946f87a_4_k_cu_8cb8c66f6thrust24THRUST_300001_SM_1000_NS8cuda_cub10par_nosyncE,@object
	.size		_ZN34_INTERNAL_5946f87a_4_k_cu_8cb8c66f6thrust24THRUST_300001_SM_1000_NS8cuda_cub10par_nosyncE,(_ZN34_INTERNAL_5946f87a_4_k_cu_8cb8c66f6thrust24THRUST_300001_SM_1000_NS3seqE - _ZN34_INTERNAL_5946f87a_4_k_cu_8cb8c66f6thrust24THRUST_300001_SM_1000_NS8cuda_cub10par_nosyncE)
_ZN34_INTERNAL_5946f87a_4_k_cu_8cb8c66f6thrust24THRUST_300001_SM_1000_NS8cuda_cub10par_nosyncE:
	.zero		1
	.type		_ZN34_INTERNAL_5946f87a_4_k_cu_8cb8c66f6thrust24THRUST_300001_SM_1000_NS3seqE,@object
	.size		_ZN34_INTERNAL_5946f87a_4_k_cu_8cb8c66f6thrust24THRUST_300001_SM_1000_NS3seqE,(_ZN34_INTERNAL_5946f87a_4_k_cu_8cb8c66f4cuda3std3__420unreachable_sentinelE - _ZN34_INTERNAL_5946f87a_4_k_cu_8cb8c66f6thrust24THRUST_300001_SM_1000_NS3seqE)
_ZN34_INTERNAL_5946f87a_4_k_cu_8cb8c66f6thrust24THRUST_300001_SM_1000_NS3seqE:
	.zero		1
	.type		_ZN34_INTERNAL_5946f87a_4_k_cu_8cb8c66f4cuda3std3__420unreachable_sentinelE,@object
	.size		_ZN34_INTERNAL_5946f87a_4_k_cu_8cb8c66f4cuda3std3__420unreachable_sentinelE,(_ZN34_INTERNAL_5946f87a_4_k_cu_8cb8c66f4cuda3std6ranges3__45__cpo5ssizeE - _ZN34_INTERNAL_5946f87a_4_k_cu_8cb8c66f4cuda3std3__420unreachable_sentinelE)
_ZN34_INTERNAL_5946f87a_4_k_cu_8cb8c66f4cuda3std3__420unreachable_sentinelE:
	.zero		1
	.type		_ZN34_INTERNAL_5946f87a_4_k_cu_8cb8c66f4cuda3std6ranges3__45__cpo5ssizeE,@object
	.size		_ZN34_INTERNAL_5946f87a_4_k_cu_8cb8c66f4cuda3std6ranges3__45__cpo5ssizeE,(_ZN34_INTERNAL_5946f87a_4_k_cu_8cb8c66f6thrust24THRUST_300001_SM_1000_NS12placeholders2_3E - _ZN34_INTERNAL_5946f87a_4_k_cu_8cb8c66f4cuda3std6ranges3__45__cpo5ssizeE)
_ZN34_INTERNAL_5946f87a_4_k_cu_8cb8c66f4cuda3std6ranges3__45__cpo5ssizeE:
	.zero		1
	.type		_ZN34_INTERNAL_5946f87a_4_k_cu_8cb8c66f6thrust24THRUST_300001_SM_1000_NS12placeholders2_3E,@object
	.size		_ZN34_INTERNAL_5946f87a_4_k_cu_8cb8c66f6thrust24THRUST_300001_SM_1000_NS12placeholders2_3E,(_ZN34_INTERNAL_5946f87a_4_k_cu_8cb8c66f4cuda3std3__45__cpo4cendE - _ZN34_INTERNAL_5946f87a_4_k_cu_8cb8c66f6thrust24THRUST_300001_SM_1000_NS12placeholders2_3E)
_ZN34_INTERNAL_5946f87a_4_k_cu_8cb8c66f6thrust24THRUST_300001_SM_1000_NS12placeholders2_3E:
	.zero		1
	.type		_ZN34_INTERNAL_5946f87a_4_k_cu_8cb8c66f4cuda3std3__45__cpo4cendE,@object
	.size		_ZN34_INTERNAL_5946f87a_4_k_cu_8cb8c66f4cuda3std3__45__cpo4cendE,(_ZN34_INTERNAL_5946f87a_4_k_cu_8cb8c66f4cuda3std6ranges3__45__cpo4cendE - _ZN34_INTERNAL_5946f87a_4_k_cu_8cb8c66f4cuda3std3__45__cpo4cendE)
_ZN34_INTERNAL_5946f87a_4_k_cu_8cb8c66f4cuda3std3__45__cpo4cendE:
	.zero		1
	.type		_ZN34_INTERNAL_5946f87a_4_k_cu_8cb8c66f4cuda3std6ranges3__45__cpo4cendE,@object
	.size		_ZN34_INTERNAL_5946f87a_4_k_cu_8cb8c66f4cuda3std6ranges3__45__cpo4cendE,(_ZN34_INTERNAL_5946f87a_4_k_cu_8cb8c66f6thrust24THRUST_300001_SM_1000_NS12placeholders2_7E - _ZN34_INTERNAL_5946f87a_4_k_cu_8cb8c66f4cuda3std6ranges3__45__cpo4cendE)
_ZN34_INTERNAL_5946f87a_4_k_cu_8cb8c66f4cuda3std6ranges3__45__cpo4cendE:
	.zero		1
	.type		_ZN34_INTERNAL_5946f87a_4_k_cu_8cb8c66f6thrust24THRUST_300001_SM_1000_NS12placeholders2_7E,@object
	.size		_ZN34_INTERNAL_5946f87a_4_k_cu_8cb8c66f6thrust24THRUST_300001_SM_1000_NS12placeholders2_7E,(_ZN34_INTERNAL_5946f87a_4_k_cu_8cb8c66f4cuda3std3__45__cpo5crendE - _ZN34_INTERNAL_5946f87a_4_k_cu_8cb8c66f6thrust24THRUST_300001_SM_1000_NS12placeholders2_7E)
_ZN34_INTERNAL_5946f87a_4_k_cu_8cb8c66f6thrust24THRUST_300001_SM_1000_NS12placeholders2_7E:
	.zero		1
	.type		_ZN34_INTERNAL_5946f87a_4_k_cu_8cb8c66f4cuda3std3__45__cpo5crendE,@object
	.size		_ZN34_INTERNAL_5946f87a_4_k_cu_8cb8c66f4cuda3std3__45__cpo5crendE,(_ZN34_INTERNAL_5946f87a_4_k_cu_8cb8c66f4cuda3std6ranges3__45__cpo4prevE - _ZN34_INTERNAL_5946f87a_4_k_cu_8cb8c66f4cuda3std3__45__cpo5crendE)
_ZN34_INTERNAL_5946f87a_4_k_cu_8cb8c66f4cuda3std3__45__cpo5crendE:
	.zero		1
	.type		_ZN34_INTERNAL_5946f87a_4_k_cu_8cb8c66f4cuda3std6ranges3__45__cpo4prevE,@object
	.size		_ZN34_INTERNAL_5946f87a_4_k_cu_8cb8c66f4cuda3std6ranges3__45__cpo4prevE,(_ZN34_INTERNAL_5946f87a_4_k_cu_8cb8c66f4cuda3std6ranges3__45__cpo9iter_moveE - _ZN34_INTERNAL_5946f87a_4_k_cu_8cb8c66f4cuda3std6ranges3__45__cpo4prevE)
_ZN34_INTERNAL_5946f87a_4_k_cu_8cb8c66f4cuda3std6ranges3__45__cpo4prevE:
	.zero		1
	.type		_ZN34_INTERNAL_5946f87a_4_k_cu_8cb8c66f4cuda3std6ranges3__45__cpo9iter_moveE,@object
	.size		_ZN34_INTERNAL_5946f87a_4_k_cu_8cb8c66f4cuda3std6ranges3__45__cpo9iter_moveE,(_ZN34_INTERNAL_5946f87a_4_k_cu_8cb8c66f6thrust24THRUST_300001_SM_1000_NS6system6detail10sequential3seqE - _ZN34_INTERNAL_5946f87a_4_k_cu_8cb8c66f4cuda3std6ranges3__45__cpo9iter_moveE)
_ZN34_INTERNAL_5946f87a_4_k_cu_8cb8c66f4cuda3std6ranges3__45__cpo9iter_moveE:
	.zero		1
	.type		_ZN34_INTERNAL_5946f87a_4_k_cu_8cb8c66f6thrust24THRUST_300001_SM_1000_NS6system6detail10sequential3seqE,@object
	.size		_ZN34_INTERNAL_5946f87a_4_k_cu_8cb8c66f6thrust24THRUST_300001_SM_1000_NS6system6detail10sequential3seqE,(_ZN34_INTERNAL_5946f87a_4_k_cu_8cb8c66f6thrust24THRUST_300001_SM_1000_NS12placeholders2_9E - _ZN34_INTERNAL_5946f87a_4_k_cu_8cb8c66f6thrust24THRUST_300001_SM_1000_NS6system6detail10sequential3seqE)
_ZN34_INTERNAL_5946f87a_4_k_cu_8cb8c66f6thrust24THRUST_300001_SM_1000_NS6system6detail10sequential3seqE:
	.zero		1
	.type		_ZN34_INTERNAL_5946f87a_4_k_cu_8cb8c66f6thrust24THRUST_300001_SM_1000_NS12placeholders2_9E,@object
	.size		_ZN34_INTERNAL_5946f87a_4_k_cu_8cb8c66f6thrust24THRUST_300001_SM_1000_NS12placeholders2_9E,(_ZN34_INTERNAL_5946f87a_4_k_cu_8cb8c66f4cuda3std3__419piecewise_constructE - _ZN34_INTERNAL_5946f87a_4_k_cu_8cb8c66f6thrust24THRUST_300001_SM_1000_NS12placeholders2_9E)
_ZN34_INTERNAL_5946f87a_4_k_cu_8cb8c66f6thrust24THRUST_300001_SM_1000_NS12placeholders2_9E:
	.zero		1
	.type		_ZN34_INTERNAL_5946f87a_4_k_cu_8cb8c66f4cuda3std3__419piecewise_constructE,@object
	.size		_ZN34_INTERNAL_5946f87a_4_k_cu_8cb8c66f4cuda3std3__419piecewise_constructE,(_ZN34_INTERNAL_5946f87a_4_k_cu_8cb8c66f4cuda3std6ranges3__45__cpo5cdataE - _ZN34_INTERNAL_5946f87a_4_k_cu_8cb8c66f4cuda3std3__419piecewise_constructE)
_ZN34_INTERNAL_5946f87a_4_k_cu_8cb8c66f4cuda3std3__419piecewise_constructE:
	.zero		1
	.type		_ZN34_INTERNAL_5946f87a_4_k_cu_8cb8c66f4cuda3std6ranges3__45__cpo5cdataE,@object
	.size		_ZN34_INTERNAL_5946f87a_4_k_cu_8cb8c66f4cuda3std6ranges3__45__cpo5cdataE,(_ZN34_INTERNAL_5946f87a_4_k_cu_8cb8c66f6thrust24THRUST_300001_SM_1000_NS12placeholders2_1E - _ZN34_INTERNAL_5946f87a_4_k_cu_8cb8c66f4cuda3std6ranges3__45__cpo5cdataE)
_ZN34_INTERNAL_5946f87a_4_k_cu_8cb8c66f4cuda3std6ranges3__45__cpo5cdataE:
	.zero		1
	.type		_ZN34_INTERNAL_5946f87a_4_k_cu_8cb8c66f6thrust24THRUST_300001_SM_1000_NS12placeholders2_1E,@object
	.size		_ZN34_INTERNAL_5946f87a_4_k_cu_8cb8c66f6thrust24THRUST_300001_SM_1000_NS12placeholders2_1E,(_ZN34_INTERNAL_5946f87a_4_k_cu_8cb8c66f4cuda3std3__45__cpo3endE - _ZN34_INTERNAL_5946f87a_4_k_cu_8cb8c66f6thrust24THRUST_300001_SM_1000_NS12placeholders2_1E)
_ZN34_INTERNAL_5946f87a_4_k_cu_8cb8c66f6thrust24THRUST_300001_SM_1000_NS12placeholders2_1E:
	.zero		1
	.type		_ZN34_INTERNAL_5946f87a_4_k_cu_8cb8c66f4cuda3std3__45__cpo3endE,@object
	.size		_ZN34_INTERNAL_5946f87a_4_k_cu_8cb8c66f4cuda3std3__45__cpo3endE,(_ZN34_INTERNAL_5946f87a_4_k_cu_8cb8c66f4cuda3std6ranges3__45__cpo3endE - _ZN34_INTERNAL_5946f87a_4_k_cu_8cb8c66f4cuda3std3__45__cpo3endE)
_ZN34_INTERNAL_5946f87a_4_k_cu_8cb8c66f4cuda3std3__45__cpo3endE:
	.zero		1
	.type		_ZN34_INTERNAL_5946f87a_4_k_cu_8cb8c66f4cuda3std6ranges3__45__cpo3endE,@object
	.size		_ZN34_INTERNAL_5946f87a_4_k_cu_8cb8c66f4cuda3std6ranges3__45__cpo3endE,(_ZN34_INTERNAL_5946f87a_4_k_cu_8cb8c66f6thrust24THRUST_300001_SM_1000_NS12placeholders2_5E - _ZN34_INTERNAL_5946f87a_4_k_cu_8cb8c66f4cuda3std6ranges3__45__cpo3endE)
_ZN34_INTERNAL_5946f87a_4_k_cu_8cb8c66f4cuda3std6ranges3__45__cpo3endE:
	.zero		1
	.type		_ZN34_INTERNAL_5946f87a_4_k_cu_8cb8c66f6thrust24THRUST_300001_SM_1000_NS12placeholders2_5E,@object
	.size		_ZN34_INTERNAL_5946f87a_4_k_cu_8cb8c66f6thrust24THRUST_300001_SM_1000_NS12placeholders2_5E,(_ZN34_INTERNAL_5946f87a_4_k_cu_8cb8c66f4cuda3std3__45__cpo4rendE - _ZN34_INTERNAL_5946f87a_4_k_cu_8cb8c66f6thrust24THRUST_300001_SM_1000_NS12placeholders2_5E)
_ZN34_INTERNAL_5946f87a_4_k_cu_8cb8c66f6thrust24THRUST_300001_SM_1000_NS12placeholders2_5E:
	.zero		1
	.type		_ZN34_INTERNAL_5946f87a_4_k_cu_8cb8c66f4cuda3std3__45__cpo4rendE,@object
	.size		_ZN34_INTERNAL_5946f87a_4_k_cu_8cb8c66f4cuda3std3__45__cpo4rendE,(_ZN34_INTERNAL_5946f87a_4_k_cu_8cb8c66f4cuda3std6ranges3__45__cpo9iter_swapE - _ZN34_INTERNAL_5946f87a_4_k_cu_8cb8c66f4cuda3std3__45__cpo4rendE)
_ZN34_INTERNAL_5946f87a_4_k_cu_8cb8c66f4cuda3std3__45__cpo4rendE:
	.zero		1
	.type		_ZN34_INTERNAL_5946f87a_4_k_cu_8cb8c66f4cuda3std6ranges3__45__cpo9iter_swapE,@object
	.size		_ZN34_INTERNAL_5946f87a_4_k_cu_8cb8c66f4cuda3std6ranges3__45__cpo9iter_swapE,(_ZN34_INTERNAL_5946f87a_4_k_cu_8cb8c66f4cuda3std3__48unexpectE - _ZN34_INTERNAL_5946f87a_4_k_cu_8cb8c66f4cuda3std6ranges3__45__cpo9iter_swapE)
_ZN34_INTERNAL_5946f87a_4_k_cu_8cb8c66f4cuda3std6ranges3__45__cpo9iter_swapE:
	.zero		1
	.type		_ZN34_INTERNAL_5946f87a_4_k_cu_8cb8c66f4cuda3std3__48unexpectE,@object
	.size		_ZN34_INTERNAL_5946f87a_4_k_cu_8cb8c66f4cuda3std3__48unexpectE,(_ZN34_INTERNAL_5946f87a_4_k_cu_8cb8c66f6thrust24THRUST_300001_SM_1000_NS8cuda_cub3parE - _ZN34_INTERNAL_5946f87a_4_k_cu_8cb8c66f4cuda3std3__48unexpectE)
_ZN34_INTERNAL_5946f87a_4_k_cu_8cb8c66f4cuda3std3__48unexpectE:
	.zero		1
	.type		_ZN34_INTERNAL_5946f87a_4_k_cu_8cb8c66f6thrust24THRUST_300001_SM_1000_NS8cuda_cub3parE,@object
	.size		_ZN34_INTERNAL_5946f87a_4_k_cu_8cb8c66f6thrust24THRUST_300001_SM_1000_NS8cuda_cub3parE,(.L_29 - _ZN34_INTERNAL_5946f87a_4_k_cu_8cb8c66f6thrust24THRUST_300001_SM_1000_NS8cuda_cub3parE)
_ZN34_INTERNAL_5946f87a_4_k_cu_8cb8c66f6thrust24THRUST_300001_SM_1000_NS8cuda_cub3parE:
	.zero		1
.L_29:


//--------------------- .nv.shared._ZN3cub18CUB_300001_SM_10006detail10radix_sort33DeviceRadixSortExclusiveSumKernelINS1_5radix10policy_hubIiiyE10Policy1000EyEEvPT0_ --------------------------
	.section	.nv.shared._ZN3cub18CUB_300001_SM_10006detail10radix_sort33DeviceRadixSortExclusiveSumKernelINS1_5radix10policy_hubIiiyE10Policy1000EyEEvPT0_,"aw",@nobits
	.sectionflags	@""
	.align	16
.nv.shared._ZN3cub18CUB_300001_SM_10006detail10radix_sort33DeviceRadixSortExclusiveSumKernelINS1_5radix10policy_hubIiiyE10Policy1000EyEEvPT0_:
	.zero		3360


//--------------------- .nv.shared._ZN3cub18CUB_300001_SM_10006detail10radix_sort30DeviceRadixSortHistogramKernelINS1_5radix10policy_hubIiiyE10Policy1000ELNS0_9SortOrderE0EiyNS1_21identity_decomposer_tEEEvPT2_PKT1_SA_iiT3_ --------------------------
	.section	.nv.shared._ZN3cub18CUB_300001_SM_10006detail10radix_sort30DeviceRadixSortHistogramKernelINS1_5radix10policy_hubIiiyE10Policy1000ELNS0_9SortOrderE0EiyNS1_21identity_decomposer_tEEEvPT2_PKT1_SA_iiT3_,"aw",@nobits
	.sectionflags	@""
	.align	4
.nv.shared._ZN3cub18CUB_300001_SM_10006detail10radix_sort30DeviceRadixSortHistogramKernelINS1_5radix10policy_hubIiiyE10Policy1000ELNS0_9SortOrderE0EiyNS1_21identity_decomposer_tEEEvPT2_PKT1_SA_iiT3_:
	.zero		5120


//--------------------- .nv.shared._ZN3cub18CUB_300001_SM_10006detail10radix_sort31DeviceRadixSortSingleTileKernelINS1_5radix10policy_hubIiiyE10Policy1000ELNS0_9SortOrderE0EiiyNS1_21identity_decomposer_tEEEvPKT1_PSA_PKT2_PSE_T3_iiT4_ --------------------------
	.section	.nv.shared._ZN3cub18CUB_300001_SM_10006detail10radix_sort31DeviceRadixSortSingleTileKernelINS1_5radix10policy_hubIiiyE10Policy1000ELNS0_9SortOrderE0EiiyNS1_21identity_decomposer_tEEEvPKT1_PSA_PKT2_PSE_T3_iiT4_,"aw",@nobits
	.sectionflags	@""
	.align	16
.nv.shared._ZN3cub18CUB_300001_SM_10006detail10radix_sort31DeviceRadixSortSingleTileKernelINS1_5radix10policy_hubIiiyE10Policy1000ELNS0_9SortOrderE0EiiyNS1_21identity_decomposer_tEEEvPKT1_PSA_PKT2_PSE_T3_iiT4_:
	.zero		34880


//--------------------- .nv.shared._ZN3cub18CUB_300001_SM_10006detail10radix_sort29DeviceRadixSortOnesweepKernelINS1_5radix10policy_hubIiN4cuda3std3__45tupleIJixEEEyE10Policy1000ELNS0_9SortOrderE0EiSA_yiiNS1_21identity_decomposer_tEEEvPT5_SG_PT3_PKSH_PT1_PKSL_PT2_PKSP_T4_iiT6_ --------------------------
	.section	.nv.shared._ZN3cub18CUB_300001_SM_10006detail10radix_sort29DeviceRadixSortOnesweepKernelINS1_5radix10policy_hubIiN4cuda3std3__45tupleIJixEEEyE10Policy1000ELNS0_9SortOrderE0EiSA_yiiNS1_21identity_decomposer_tEEEvPT5_SG_PT3_PKSH_PT1_PKSL_PT2_PKSP_T4_iiT6_,"aw",@nobits
	.sectionflags	@""
	.align	16
.nv.shared._ZN3cub18CUB_300001_SM_10006detail10radix_sort29DeviceRadixSortOnesweepKernelINS1_5radix10policy_hubIiN4cuda3std3__45tupleIJixEEEyE10Policy1000ELNS0_9SortOrderE0EiSA_yiiNS1_21identity_decomposer_tEEEvPT5_SG_PT3_PKSH_PT1_PKSL_PT2_PKSP_T4_iiT6_:
	.zero		46080


//--------------------- .nv.shared._ZN3cub18CUB_300001_SM_10006detail10radix_sort33DeviceRadixSortExclusiveSumKernelINS1_5radix10policy_hubIiN4cuda3std3__45tupleIJixEEEyE10Policy1000EyEEvPT0_ --------------------------
	.section	.nv.shared._ZN3cub18CUB_300001_SM_10006detail10radix_sort33DeviceRadixSortExclusiveSumKernelINS1_5radix10policy_hubIiN4cuda3std3__45tupleIJixEEEyE10Policy1000EyEEvPT0_,"aw",@nobits
	.sectionflags	@""
	.align	16
.nv.shared._ZN3cub18CUB_300001_SM_10006detail10radix_sort33DeviceRadixSortExclusiveSumKernelINS1_5radix10policy_hubIiN4cuda3std3__45tupleIJixEEEyE10Policy1000EyEEvPT0_:
	.zero		3360


//--------------------- .nv.shared._ZN3cub18CUB_300001_SM_10006detail10radix_sort30DeviceRadixSortHistogramKernelINS1_5radix10policy_hubIiN4cuda3std3__45tupleIJixEEEyE10Policy1000ELNS0_9SortOrderE0EiyNS1_21identity_decomposer_tEEEvPT2_PKT1_SF_iiT3_ --------------------------
	.section	.nv.shared._ZN3cub18CUB_300001_SM_10006detail10radix_sort30DeviceRadixSortHistogramKernelINS1_5radix10policy_hubIiN4cuda3std3__45tupleIJixEEEyE10Policy1000ELNS0_9SortOrderE0EiyNS1_21identity_decomposer_tEEEvPT2_PKT1_SF_iiT3_,"aw",@nobits
	.sectionflags	@""
	.align	4
.nv.shared._ZN3cub18CUB_300001_SM_10006detail10radix_sort30DeviceRadixSortHistogramKernelINS1_5radix10policy_hubIiN4cuda3std3__45tupleIJixEEEyE10Policy1000ELNS0_9SortOrderE0EiyNS1_21identity_decomposer_tEEEvPT2_PKT1_SF_iiT3_:
	.zero		5120


//--------------------- .nv.shared._ZN3cub18CUB_300001_SM_10006detail10radix_sort31DeviceRadixSortSingleTileKernelINS1_5radix10policy_hubIiN4cuda3std3__45tupleIJixEEEyE10Policy1000ELNS0_9SortOrderE0EiSA_yNS1_21identity_decomposer_tEEEvPKT1_PSF_PKT2_PSJ_T3_iiT4_ --------------------------
	.section	.nv.shared._ZN3cub18CUB_300001_SM_10006detail10radix_sort31DeviceRadixSortSingleTileKernelINS1_5radix10policy_hubIiN4cuda3std3__45tupleIJixEEEyE10Policy1000ELNS0_9SortOrderE0EiSA_yNS1_21identity_decomposer_tEEEvPKT1_PSF_PKT2_PSJ_T3_iiT4_,"aw",@nobits
	.sectionflags	@""
	.align	16
.nv.shared._ZN3cub18CUB_300001_SM_10006detail10radix_sort31DeviceRadixSortSingleTileKernelINS1_5radix10policy_hubIiN4cuda3std3__45tupleIJixEEEyE10Policy1000ELNS0_9SortOrderE0EiSA_yNS1_21identity_decomposer_tEEEvPKT1_PSF_PKT2_PSJ_T3_iiT4_:
	.zero		34880


//--------------------- .nv.shared._ZN3cub18CUB_300001_SM_10006detail4scan16DeviceScanKernelINS2_10policy_hubIiiimN4cuda3std3__44plusIvEEE10Policy1000EN6thrust24THRUST_300001_SM_1000_NS10device_ptrIiEESF_NS0_13ScanTileStateIiLb1EEES9_NS0_8NullTypeEmiLb0ESI_EEvT0_T1_T2_iT3_T4_T5_ --------------------------
	.section	.nv.shared._ZN3cub18CUB_300001_SM_10006detail4scan16DeviceScanKernelINS2_10policy_hubIiiimN4cuda3std3__44plusIvEEE10Policy1000EN6thrust24THRUST_300001_SM_1000_NS10device_ptrIiEESF_NS0_13ScanTileStateIiLb1EEES9_NS0_8NullTypeEmiLb0ESI_EEvT0_T1_T2_iT3_T4_T5_,"aw",@nobits
	.sectionflags	@""
	.align	16
.nv.shared._ZN3cub18CUB_300001_SM_10006detail4scan16DeviceScanKernelINS2_10policy_hubIiiimN4cuda3std3__44plusIvEEE10Policy1000EN6thrust24THRUST_300001_SM_1000_NS10device_ptrIiEESF_NS0_13ScanTileStateIiLb1EEES9_NS0_8NullTypeEmiLb0ESI_EEvT0_T1_T2_iT3_T4_T5_:
	.zero		32656


//--------------------- .nv.shared._ZN3cub18CUB_300001_SM_10006detail4scan16DeviceScanKernelINS2_10policy_hubIiiijN4cuda3std3__44plusIvEEE10Policy1000EN6thrust24THRUST_300001_SM_1000_NS10device_ptrIiEESF_NS0_13ScanTileStateIiLb1EEES9_NS0_8NullTypeEjiLb0ESI_EEvT0_T1_T2_iT3_T4_T5_ --------------------------
	.section	.nv.shared._ZN3cub18CUB_300001_SM_10006detail4scan16DeviceScanKernelINS2_10policy_hubIiiijN4cuda3std3__44plusIvEEE10Policy1000EN6thrust24THRUST_300001_SM_1000_NS10device_ptrIiEESF_NS0_13ScanTileStateIiLb1EEES9_NS0_8NullTypeEjiLb0ESI_EEvT0_T1_T2_iT3_T4_T5_,"aw",@nobits
	.sectionflags	@""
	.align	16
.nv.shared._ZN3cub18CUB_300001_SM_10006detail4scan16DeviceScanKernelINS2_10policy_hubIiiijN4cuda3std3__44plusIvEEE10Policy1000EN6thrust24THRUST_300001_SM_1000_NS10device_ptrIiEESF_NS0_13ScanTileStateIiLb1EEES9_NS0_8NullTypeEjiLb0ESI_EEvT0_T1_T2_iT3_T4_T5_:
	.zero		34832


//--------------------- .nv.constant0._ZN3cub18CUB_300001_SM_10006detail10radix_sort29DeviceRadixSortOnesweepKernelINS1_5radix10policy_hubIiiyE10Policy1000ELNS0_9SortOrderE0EiiyiiNS1_21identity_decomposer_tEEEvPT5_SB_PT3_PKSC_PT1_PKSG_PT2_PKSK_T4_iiT6_ --------------------------
	.section	.nv.constant0._ZN3cub18CUB_300001_SM_10006detail10radix_sort29DeviceRadixSortOnesweepKernelINS1_5radix10policy_hubIiiyE10Policy1000ELNS0_9SortOrderE0EiiyiiNS1_21identity_decomposer_tEEEvPT5_SB_PT3_PKSC_PT1_PKSG_PT2_PKSK_T4_iiT6_,"a",@progbits
	.sectionflags	@""
	.align	4
.nv.constant0._ZN3cub18CUB_300001_SM_10006detail10radix_sort29DeviceRadixSortOnesweepKernelINS1_5radix10policy_hubIiiyE10Policy1000ELNS0_9SortOrderE0EiiyiiNS1_21identity_decomposer_tEEEvPT5_SB_PT3_PKSC_PT1_PKSG_PT2_PKSK_T4_iiT6_:
	.zero		973


//--------------------- .nv.constant0._ZN3cub18CUB_300001_SM_10006detail10radix_sort33DeviceRadixSortExclusiveSumKernelINS1_5radix10policy_hubIiiyE10Policy1000EyEEvPT0_ --------------------------
	.section	.nv.constant0._ZN3cub18CUB_300001_SM_10006detail10radix_sort33DeviceRadixSortExclusiveSumKernelINS1_5radix10policy_hubIiiyE10Policy1000EyEEvPT0_,"a",@progbits
	.sectionflags	@""
	.align	4
.nv.constant0._ZN3cub18CUB_300001_SM_10006detail10radix_sort33DeviceRadixSortExclusiveSumKernelINS1_5radix10policy_hubIiiyE10Policy1000EyEEvPT0_:
	.zero		904


//--------------------- .nv.constant0._ZN3cub18CUB_300001_SM_10006detail10radix_sort30DeviceRadixSortHistogramKernelINS1_5radix10policy_hubIiiyE10Policy1000ELNS0_9SortOrderE0EiyNS1_21identity_decomposer_tEEEvPT2_PKT1_SA_iiT3_ --------------------------
	.section	.nv.constant0._ZN3cub18CUB_300001_SM_10006detail10radix_sort30DeviceRadixSortHistogramKernelINS1_5radix10policy_hubIiiyE10Policy1000ELNS0_9SortOrderE0EiyNS1_21identity_decomposer_tEEEvPT2_PKT1_SA_iiT3_,"a",@progbits
	.sectionflags	@""
	.align	4
.nv.constant0._ZN3cub18CUB_300001_SM_10006detail10radix_sort30DeviceRadixSortHistogramKernelINS1_5radix10policy_hubIiiyE10Policy1000ELNS0_9SortOrderE0EiyNS1_21identity_decomposer_tEEEvPT2_PKT1_SA_iiT3_:
	.zero		929


//--------------------- .nv.constant0._ZN3cub18CUB_300001_SM_10006detail10radix_sort31DeviceRadixSortSingleTileKernelINS1_5radix10policy_hubIiiyE10Policy1000ELNS0_9SortOrderE0EiiyNS1_21identity_decomposer_tEEEvPKT1_PSA_PKT2_PSE_T3_iiT4_ --------------------------
	.section	.nv.constant0._ZN3cub18CUB_300001_SM_10006detail10radix_sort31DeviceRadixSortSingleTileKernelINS1_5radix10policy_hubIiiyE10Policy1000ELNS0_9SortOrderE0EiiyNS1_21identity_decomposer_tEEEvPKT1_PSA_PKT2_PSE_T3_iiT4_,"a",@progbits
	.sectionflags	@""
	.align	4
.nv.constant0._ZN3cub18CUB_300001_SM_10006detail10radix_sort31DeviceRadixSortSingleTileKernelINS1_5radix10policy_hubIiiyE10Policy1000ELNS0_9SortOrderE0EiiyNS1_21identity_decomposer_tEEEvPKT1_PSA_PKT2_PSE_T3_iiT4_:
	.zero		945


//--------------------- .nv.constant0._ZN3cub18CUB_300001_SM_10006detail10radix_sort29DeviceRadixSortOnesweepKernelINS1_5radix10policy_hubIiN4cuda3std3__45tupleIJixEEEyE10Policy1000ELNS0_9SortOrderE0EiSA_yiiNS1_21identity_decomposer_tEEEvPT5_SG_PT3_PKSH_PT1_PKSL_PT2_PKSP_T4_iiT6_ --------------------------
	.section	.nv.constant0._ZN3cub18CUB_300001_SM_10006detail10radix_sort29DeviceRadixSortOnesweepKernelINS1_5radix10policy_hubIiN4cuda3std3__45tupleIJixEEEyE10Policy1000ELNS0_9SortOrderE0EiSA_yiiNS1_21identity_decomposer_tEEEvPT5_SG_PT3_PKSH_PT1_PKSL_PT2_PKSP_T4_iiT6_,"a",@progbits
	.sectionflags	@""
	.align	4
.nv.constant0._ZN3cub18CUB_300001_SM_10006detail10radix_sort29DeviceRadixSortOnesweepKernelINS1_5radix10policy_hubIiN4cuda3std3__45tupleIJixEEEyE10Policy1000ELNS0_9SortOrderE0EiSA_yiiNS1_21identity_decomposer_tEEEvPT5_SG_PT3_PKSH_PT1_PKSL_PT2_PKSP_T4_iiT6_:
	.zero		973


//--------------------- .nv.constant0._ZN3cub18CUB_300001_SM_10006detail10radix_sort33DeviceRadixSortExclusiveSumKernelINS1_5radix10policy_hubIiN4cuda3std3__45tupleIJixEEEyE10Policy1000EyEEvPT0_ --------------------------
	.section	.nv.constant0._ZN3cub18CUB_300001_SM_10006detail10radix_sort33DeviceRadixSortExclusiveSumKernelINS1_5radix10policy_hubIiN4cuda3std3__45tupleIJixEEEyE10Policy1000EyEEvPT0_,"a",@progbits
	.sectionflags	@""
	.align	4
.nv.constant0._ZN3cub18CUB_300001_SM_10006detail10radix_sort33DeviceRadixSortExclusiveSumKernelINS1_5radix10policy_hubIiN4cuda3std3__45tupleIJixEEEyE10Policy1000EyEEvPT0_:
	.zero		904


//--------------------- .nv.constant0._ZN3cub18CUB_300001_SM_10006detail10radix_sort30DeviceRadixSortHistogramKernelINS1_5radix10policy_hubIiN4cuda3std3__45tupleIJixEEEyE10Policy1000ELNS0_9SortOrderE0EiyNS1_21identity_decomposer_tEEEvPT2_PKT1_SF_iiT3_ --------------------------
	.section	.nv.constant0._ZN3cub18CUB_300001_SM_10006detail10radix_sort30DeviceRadixSortHistogramKernelINS1_5radix10policy_hubIiN4cuda3std3__45tupleIJixEEEyE10Policy1000ELNS0_9SortOrderE0EiyNS1_21identity_decomposer_tEEEvPT2_PKT1_SF_iiT3_,"a",@progbits
	.sectionflags	@""
	.align	4
.nv.constant0._ZN3cub18CUB_300001_SM_10006detail10radix_sort30DeviceRadixSortHistogramKernelINS1_5radix10policy_hubIiN4cuda3std3__45tupleIJixEEEyE10Policy1000ELNS0_9SortOrderE0EiyNS1_21identity_decomposer_tEEEvPT2_PKT1_SF_iiT3_:
	.zero		929


//--------------------- .nv.constant0._ZN3cub18CUB_300001_SM_10006detail10radix_sort31DeviceRadixSortSingleTileKernelINS1_5radix10policy_hubIiN4cuda3std3__45tupleIJixEEEyE10Policy1000ELNS0_9SortOrderE0EiSA_yNS1_21identity_decomposer_tEEEvPKT1_PSF_PKT2_PSJ_T3_iiT4_ --------------------------
	.section	.nv.constant0._ZN3cub18CUB_300001_SM_10006detail10radix_sort31DeviceRadixSortSingleTileKernelINS1_5radix10policy_hubIiN4cuda3std3__45tupleIJixEEEyE10Policy1000ELNS0_9SortOrderE0EiSA_yNS1_21identity_decomposer_tEEEvPKT1_PSF_PKT2_PSJ_T3_iiT4_,"a",@progbits
	.sectionflags	@""
	.align	4
.nv.constant0._ZN3cub18CUB_300001_SM_10006detail10radix_sort31DeviceRadixSortSingleTileKernelINS1_5radix10policy_hubIiN4cuda3std3__45tupleIJixEEEyE10Policy1000ELNS0_9SortOrderE0EiSA_yNS1_21identity_decomposer_tEEEvPKT1_PSF_PKT2_PSJ_T3_iiT4_:
	.zero		945


//--------------------- .nv.constant0._ZN3cub18CUB_300001_SM_10006detail4scan16DeviceScanKernelINS2_10policy_hubIiiimN4cuda3std3__44plusIvEEE10Policy1000EN6thrust24THRUST_300001_SM_1000_NS10device_ptrIiEESF_NS0_13ScanTileStateIiLb1EEES9_NS0_8NullTypeEmiLb0ESI_EEvT0_T1_T2_iT3_T4_T5_ --------------------------
	.section	.nv.constant0._ZN3cub18CUB_300001_SM_10006detail4scan16DeviceScanKernelINS2_10policy_hubIiiimN4cuda3std3__44plusIvEEE10Policy1000EN6thrust24THRUST_300001_SM_1000_NS10device_ptrIiEESF_NS0_13ScanTileStateIiLb1EEES9_NS0_8NullTypeEmiLb0ESI_EEvT0_T1_T2_iT3_T4_T5_,"a",@progbits
	.sectionflags	@""
	.align	4
.nv.constant0._ZN3cub18CUB_300001_SM_10006detail4scan16DeviceScanKernelINS2_10policy_hubIiiimN4cuda3std3__44plusIvEEE10Policy1000EN6thrust24THRUST_300001_SM_1000_NS10device_ptrIiEESF_NS0_13ScanTileStateIiLb1EEES9_NS0_8NullTypeEmiLb0ESI_EEvT0_T1_T2_iT3_T4_T5_:
	.zero		936


//--------------------- .nv.constant0._ZN3cub18CUB_300001_SM_10006detail4scan16DeviceScanKernelINS2_10policy_hubIiiijN4cuda3std3__44plusIvEEE10Policy1000EN6thrust24THRUST_300001_SM_1000_NS10device_ptrIiEESF_NS0_13ScanTileStateIiLb1EEES9_NS0_8NullTypeEjiLb0ESI_EEvT0_T1_T2_iT3_T4_T5_ --------------------------
	.section	.nv.constant0._ZN3cub18CUB_300001_SM_10006detail4scan16DeviceScanKernelINS2_10policy_hubIiiijN4cuda3std3__44plusIvEEE10Policy1000EN6thrust24THRUST_300001_SM_1000_NS10device_ptrIiEESF_NS0_13ScanTileStateIiLb1EEES9_NS0_8NullTypeEjiLb0ESI_EEvT0_T1_T2_iT3_T4_T5_,"a",@progbits
	.sectionflags	@""
	.align	4
.nv.constant0._ZN3cub18CUB_300001_SM_10006detail4scan16DeviceScanKernelINS2_10policy_hubIiiijN4cuda3std3__44plusIvEEE10Policy1000EN6thrust24THRUST_300001_SM_1000_NS10device_ptrIiEESF_NS0_13ScanTileStateIiLb1EEES9_NS0_8NullTypeEjiLb0ESI_EEvT0_T1_T2_iT3_T4_T5_:
	.zero		932


//--------------------- .nv.constant0._ZN3cub18CUB_300001_SM_10006detail4scan20DeviceScanInitKernelINS0_13ScanTileStateIiLb1EEEEEvT_i --------------------------
	.section	.nv.constant0._ZN3cub18CUB_300001_SM_10006detail4scan20DeviceScanInitKernelINS0_13ScanTileStateIiLb1EEEEEvT_i,"a",@progbits
	.sectionflags	@""
	.align	4
.nv.constant0._ZN3cub18CUB_300001_SM_10006detail4scan20DeviceScanInitKernelINS0_13ScanTileStateIiLb1EEEEEvT_i:
	.zero		908


//--------------------- .nv.constant0._ZN3cub18CUB_300001_SM_10006detail9transform16transform_kernelINS2_10policy_hubILb1EN4cuda3std3__45tupleIJN6thrust24THRUST_300001_SM_1000_NS6detail15normal_iteratorINSA_7pointerINS8_IJixEEENSA_8cuda_cub3tagENSA_11use_defaultESH_EEEEEEEE10policy1000ElNS7_10__identityENSA_12zip_iteratorINS8_IJNSA_10device_ptrIiEENSP_IxEEEEEEEJPSE_EEEvT0_iT1_T2_DpNS2_10kernel_argIT3_EE --------------------------
	.section	.nv.constant0._ZN3cub18CUB_300001_SM_10006detail9transform16transform_kernelINS2_10policy_hubILb1EN4cuda3std3__45tupleIJN6thrust24THRUST_300001_SM_1000_NS6detail15normal_iteratorINSA_7pointerINS8_IJixEEENSA_8cuda_cub3tagENSA_11use_defaultESH_EEEEEEEE10policy1000ElNS7_10__identityENSA_12zip_iteratorINS8_IJNSA_10device_ptrIiEENSP_IxEEEEEEEJPSE_EEEvT0_iT1_T2_DpNS2_10kernel_argIT3_EE,"a",@progbits
	.sectionflags	@""
	.align	4
.nv.constant0._ZN3cub18CUB_300001_SM_10006detail9transform16transform_kernelINS2_10policy_hubILb1EN4cuda3std3__45tupleIJN6thrust24THRUST_300001_SM_1000_NS6detail15normal_iteratorINSA_7pointerINS8_IJixEEENSA_8cuda_cub3tagENSA_11use_defaultESH_EEEEEEEE10policy1000ElNS7_10__identityENSA_12zip_iteratorINS8_IJNSA_10device_ptrIiEENSP_IxEEEEEEEJPSE_EEEvT0_iT1_T2_DpNS2_10kernel_argIT3_EE:
	.zero		944


//--------------------- .nv.constant0._ZN3cub18CUB_300001_SM_10006detail9transform16transform_kernelINS2_10policy_hubILb1EN4cuda3std3__45tupleIJN6thrust24THRUST_300001_SM_1000_NS6detail15normal_iteratorINSA_7pointerINS8_IJixEEENSA_8cuda_cub3tagENSA_11use_defaultESH_EEEEEEEE10policy1000EiNS7_10__identityENSA_12zip_iteratorINS8_IJNSA_10device_ptrIiEENSP_IxEEEEEEEJPSE_EEEvT0_iT1_T2_DpNS2_10kernel_argIT3_EE --------------------------
	.section	.nv.constant0._ZN3cub18CUB_300001_SM_10006detail9transform16transform_kernelINS2_10policy_hubILb1EN4cuda3std3__45tupleIJN6thrust24THRUST_300001_SM_1000_NS6detail15normal_iteratorINSA_7pointerINS8_IJixEEENSA_8cuda_cub3tagENSA_11use_defaultESH_EEEEEEEE10policy1000EiNS7_10__identityENSA_12zip_iteratorINS8_IJNSA_10device_ptrIiEENSP_IxEEEEEEEJPSE_EEEvT0_iT1_T2_DpNS2_10kernel_argIT3_EE,"a",@progbits
	.sectionflags	@""
	.align	4
.nv.constant0._ZN3cub18CUB_300001_SM_10006detail9transform16transform_kernelINS2_10policy_hubILb1EN4cuda3std3__45tupleIJN6thrust24THRUST_300001_SM_1000_NS6detail15normal_iteratorINSA_7pointerINS8_IJixEEENSA_8cuda_cub3tagENSA_11use_defaultESH_EEEEEEEE10policy1000EiNS7_10__identityENSA_12zip_iteratorINS8_IJNSA_10device_ptrIiEENSP_IxEEEEEEEJPSE_EEEvT0_iT1_T2_DpNS2_10kernel_argIT3_EE:
	.zero		944


//--------------------- .nv.constant0._ZN3cub18CUB_300001_SM_10006detail9transform16transform_kernelINS2_10policy_hubILb1EN4cuda3std3__45tupleIJN6thrust24THRUST_300001_SM_1000_NS12zip_iteratorINS8_IJNSA_10device_ptrIiEENSC_IxEEEEEEEEEEE10policy1000ElNS7_10__identityENSA_7pointerINS8_IJixEEENSA_8cuda_cub3tagENSA_11use_defaultESP_EEJSG_EEEvT0_iT1_T2_DpNS2_10kernel_argIT3_EE --------------------------
	.section	.nv.constant0._ZN3cub18CUB_300001_SM_10006detail9transform16transform_kernelINS2_10policy_hubILb1EN4cuda3std3__45tupleIJN6thrust24THRUST_300001_SM_1000_NS12zip_iteratorINS8_IJNSA_10device_ptrIiEENSC_IxEEEEEEEEEEE10policy1000ElNS7_10__identityENSA_7pointerINS8_IJixEEENSA_8cuda_cub3tagENSA_11use_defaultESP_EEJSG_EEEvT0_iT1_T2_DpNS2_10kernel_argIT3_EE,"a",@progbits
	.sectionflags	@""
	.align	4
.nv.constant0._ZN3cub18CUB_300001_SM_10006detail9transform16transform_kernelINS2_10policy_hubILb1EN4cuda3std3__45tupleIJN6thrust24THRUST_300001_SM_1000_NS12zip_iteratorINS8_IJNSA_10device_ptrIiEENSC_IxEEEEEEEEEEE10policy1000ElNS7_10__identityENSA_7pointerINS8_IJixEEENSA_8cuda_cub3tagENSA_11use_defaultESP_EEJSG_EEEvT0_iT1_T2_DpNS2_10kernel_argIT3_EE:
	.zero		936


//--------------------- .nv.constant0._ZN3cub18CUB_300001_SM_10006detail9transform16transform_kernelINS2_10policy_hubILb1EN4cuda3std3__45tupleIJN6thrust24THRUST_300001_SM_1000_NS12zip_iteratorINS8_IJNSA_10device_ptrIiEENSC_IxEEEEEEEEEEE10policy1000EiNS7_10__identityENSA_7pointerINS8_IJixEEENSA_8cuda_cub3tagENSA_11use_defaultESP_EEJSG_EEEvT0_iT1_T2_DpNS2_10kernel_argIT3_EE --------------------------
	.section	.nv.constant0._ZN3cub18CUB_300001_SM_10006detail9transform16transform_kernelINS2_10policy_hubILb1EN4cuda3std3__45tupleIJN6thrust24THRUST_300001_SM_1000_NS12zip_iteratorINS8_IJNSA_10device_ptrIiEENSC_IxEEEEEEEEEEE10policy1000EiNS7_10__identityENSA_7pointerINS8_IJixEEENSA_8cuda_cub3tagENSA_11use_defaultESP_EEJSG_EEEvT0_iT1_T2_DpNS2_10kernel_argIT3_EE,"a",@progbits
	.sectionflags	@""
	.align	4
.nv.constant0._ZN3cub18CUB_300001_SM_10006detail9transform16transform_kernelINS2_10policy_hubILb1EN4cuda3std3__45tupleIJN6thrust24THRUST_300001_SM_1000_NS12zip_iteratorINS8_IJNSA_10device_ptrIiEENSC_IxEEEEEEEEEEE10policy1000EiNS7_10__identityENSA_7pointerINS8_IJixEEENSA_8cuda_cub3tagENSA_11use_defaultESP_EEJSG_EEEvT0_iT1_T2_DpNS2_10kernel_argIT3_EE:
	.zero		936


//--------------------- .nv.constant0._ZN3cub18CUB_300001_SM_10006detail11EmptyKernelIvEEvv --------------------------
	.section	.nv.constant0._ZN3cub18CUB_300001_SM_10006detail11EmptyKernelIvEEvv,"a",@progbits
	.sectionflags	@""
	.align	4
.nv.constant0._ZN3cub18CUB_300001_SM_10006detail11EmptyKernelIvEEvv:
	.zero		896


//--------------------- .nv.constant0._Z14computeIndicesPiPKii --------------------------
	.section	.nv.constant0._Z14computeIndicesPiPKii,"a",@progbits
	.sectionflags	@""
	.align	4
.nv.constant0._Z14computeIndicesPiPKii:
	.zero		916


//--------------------- .nv.constant0._Z24initializeGraphSitutaionPbPxi --------------------------
	.section	.nv.constant0._Z24initializeGraphSitutaionPbPxi,"a",@progbits
	.sectionflags	@""
	.align	4
.nv.constant0._Z24initializeGraphSitutaionPbPxi:
	.zero		916


//--------------------- .nv.constant0._Z24initializeDistanceValuesiPx --------------------------
	.section	.nv.constant0._Z24initializeDistanceValuesiPx,"a",@progbits
	.sectionflags	@""
	.align	4
.nv.constant0._Z24initializeDistanceValuesiPx:
	.zero		912


//--------------------- .nv.constant0._Z10relaxEdgesiPKiPPiPPxPbS5_S3_S5_ --------------------------
	.section	.nv.constant0._Z10relaxEdgesiPKiPPiPPxPbS5_S3_S5_,"a",@progbits
	.sectionflags	@""
	.align	4
.nv.constant0._Z10relaxEdgesiPKiPPiPPxPbS5_S3_S5_:
	.zero		960


//--------------------- .nv.constant0._Z24insertBatchOfEdgesKerneliPKiPKxS0_PiS3_PS3_PPxPbS7_S5_ --------------------------
	.section	.nv.constant0._Z24insertBatchOfEdgesKerneliPKiPKxS0_PiS3_PS3_PPxPbS7_S5_,"a",@progbits
	.sectionflags	@""
	.align	4
.nv.constant0._Z24insertBatchOfEdgesKerneliPKiPKxS0_PiS3_PS3_PPxPbS7_S5_:
	.zero		984


//--------------------- .nv.constant0._Z12eraseAdjListiPPiPPx --------------------------
	.section	.nv.constant0._Z12eraseAdjListiPPiPPx,"a",@progbits
	.sectionflags	@""
	.align	4
.nv.constant0._Z12eraseAdjListiPPiPPx:
	.zero		920


//--------------------- .nv.constant0._Z17initializeAdjListiPPiPPxS_S_i --------------------------
	.section	.nv.constant0._Z17initializeAdjListiPPiPPxS_S_i,"a",@progbits
	.sectionflags	@""
	.align	4
.nv.constant0._Z17initializeAdjListiPPiPPxS_S_i:
	.zero		940


//--------------------- SYMBOLS --------------------------

	.type		.nv.reservedSmem.offset0,@object
	.size		.nv.reservedSmem.offset0,0x4
	.type		.nv.reservedSmem.cap,@object
	.size		.nv.reservedSmem.cap,0x4
	.type		malloc,@function
	.type		free,@function
	.type		vprintf,@function
